// auto-generated by cutlass_sweep.gemm — config: {"arch": "sm_90", "cluster_m": 1, "cluster_n": 1, "dtype": "fp16", "dtype_b": "fp16", "layout": "nt", "stages": 0, "tile_k": 32, "tile_m": 512, "tile_n": 384}
#include "cutlass/cutlass.h"
#include "cutlass/gemm/collective/collective_builder.hpp"
#include "cutlass/gemm/device/gemm_universal_adapter.h"
#include "cutlass/gemm/kernel/gemm_universal.hpp"
#include "cutlass/epilogue/collective/collective_builder.hpp"

using ElemA = cutlass::half_t;
using ElemB = cutlass::half_t;
using ElemCD = cutlass::half_t;
using Acc  = float;
using TileShape    = cute::Shape<cute::_512, cute::_384, cute::_32>;
using ClusterShape = cute::Shape<cute::_1, cute::_1, cute::_1>;

using CollectiveEpilogue = typename cutlass::epilogue::collective::CollectiveBuilder<
    cutlass::arch::Sm90, cutlass::arch::OpClassTensorOp,
    TileShape, ClusterShape,
    cutlass::epilogue::collective::EpilogueTileAuto,
    Acc, Acc,
    ElemCD, cutlass::layout::RowMajor, 128 / cutlass::sizeof_bits<ElemCD>::value,
    ElemCD, cutlass::layout::RowMajor, 128 / cutlass::sizeof_bits<ElemCD>::value,
    cutlass::epilogue::collective::EpilogueScheduleAuto
  >::CollectiveOp;

using CollectiveMainloop = typename cutlass::gemm::collective::CollectiveBuilder<
    cutlass::arch::Sm90, cutlass::arch::OpClassTensorOp,
    ElemA, cutlass::layout::RowMajor, 128 / cutlass::sizeof_bits<ElemA>::value,
    ElemB, cutlass::layout::ColumnMajor, 128 / cutlass::sizeof_bits<ElemB>::value,
    Acc,
    TileShape, ClusterShape,
    cutlass::gemm::collective::StageCountAutoCarveout<static_cast<int>(sizeof(typename CollectiveEpilogue::SharedStorage))>,
    cutlass::gemm::collective::KernelScheduleAuto
  >::CollectiveOp;

using GemmKernel = cutlass::gemm::kernel::GemmUniversal<
    cute::Shape<int,int,int,int>,
    CollectiveMainloop,
    CollectiveEpilogue
>;
using Gemm = cutlass::gemm::device::GemmUniversalAdapter<GemmKernel>;

// Force the device kernel symbol into the cubin without needing a host main.
auto* _anchor = &cutlass::device_kernel<GemmKernel>;


// ===== COMPILED SASS (sm_90a) =====

	.target	sm_90a

	.elftype	@"ET_EXEC"


//--------------------- .note.nv.tkinfo           --------------------------
	.section	.note.nv.tkinfo,"",@"SHT_NOTE"
	.sectionflags	@"SHF_NOTE_NV_TKINFO"
	.tkinfo
        /*0018*/ 	.word	0x00000002
        /*0030*/ 	.string	""
        /*0030*/ 	.string	"ptxas"
        /*0030*/ 	.string	"Cuda compilation tools, release 13.0, V13.0.88"
        /*0030*/ 	.string	"Build cuda_13.0.r13.0/compiler.36424714_0"
        /*0030*/ 	.string	"-arch sm_90a -m 64 "



//--------------------- .note.nv.cuinfo           --------------------------
	.section	.note.nv.cuinfo,"",@"SHT_NOTE"
	.sectionflags	@"SHF_NOTE_NV_CUINFO"
        /*0018*/ 	.short	0x0002
        /*001a*/ 	.short	0x005a
        /*001c*/ 	.short	0x0082
	.zero		2


//--------------------- .nv.info                  --------------------------
	.section	.nv.info,"",@"SHT_CUDA_INFO"
	.align	4


	//----- nvinfo : EIATTR_REGCOUNT
	.align		4
        /*0000*/ 	.byte	0x04, 0x2f
        /*0002*/ 	.short	(.L_15 - .L_14)
	.align		4
.L_14:
        /*0004*/ 	.word	index@(_ZN7cutlass13device_kernelINS_4gemm6kernel13GemmUniversalIN4cute5tupleIJiiiiEEENS1_10collective13CollectiveMmaINS1_34MainloopSm90TmaGmmaWarpSpecializedILi4ENS5_IJNS4_1CILi1EEESB_SB_EEENS1_35KernelTmaWarpSpecializedCooperativeEEENS5_IJNSA_ILi512EEENSA_ILi384EEENSA_ILi32EEEEEENS_6half_tENS5_IJlSB_lEEESJ_SK_NS4_8TiledMMAINS4_8MMA_AtomIJNS4_4SM904GMMA26MMA_64x192x16_F32F16F16_SSILNSO_5MajorE0ELSQ_0ELNSO_7ScaleInE1ELSR_1EEEEEENS4_6LayoutINS5_IJNSA_ILi2EEESB_SB_EEENS5_IJSB_NSA_ILi0EEESX_EEEEENS5_IJNS4_10UnderscoreES10_S10_EEEEENS4_13SM90_TMA_LOADENS4_14ComposedLayoutINS4_7SwizzleILi2ELi4ELi3EEENS4_18smem_ptr_flag_bitsILi16EEENSU_INS5_IJNSA_ILi8EEESH_EEENS5_IJSH_SB_EEEEEEEvNS4_8identityES13_S1D_vS1E_EENS_8epilogue10collective6detail29Sm90TmaWarpSpecializedAdapterINS1H_15DefaultEpilogueISJ_SK_SK_NS1G_6thread17LinearCombinationISJ_Li1EffLNS1L_9ScaleType4KindE0ELNS_15FloatRoundStyleE2ESJ_EENS1_15EpilogueDefaultEEEEEvvEEEEvNT_6ParamsE)
        /*0008*/ 	.word	0x000000a8


	//----- nvinfo : EIATTR_FRAME_SIZE
	.align		4
.L_15:
        /*000c*/ 	.byte	0x04, 0x11
        /*000e*/ 	.short	(.L_17 - .L_16)
	.align		4
.L_16:
        /*0010*/ 	.word	index@(_ZN7cutlass13device_kernelINS_4gemm6kernel13GemmUniversalIN4cute5tupleIJiiiiEEENS1_10collective13CollectiveMmaINS1_34MainloopSm90TmaGmmaWarpSpecializedILi4ENS5_IJNS4_1CILi1EEESB_SB_EEENS1_35KernelTmaWarpSpecializedCooperativeEEENS5_IJNSA_ILi512EEENSA_ILi384EEENSA_ILi32EEEEEENS_6half_tENS5_IJlSB_lEEESJ_SK_NS4_8TiledMMAINS4_8MMA_AtomIJNS4_4SM904GMMA26MMA_64x192x16_F32F16F16_SSILNSO_5MajorE0ELSQ_0ELNSO_7ScaleInE1ELSR_1EEEEEENS4_6LayoutINS5_IJNSA_ILi2EEESB_SB_EEENS5_IJSB_NSA_ILi0EEESX_EEEEENS5_IJNS4_10UnderscoreES10_S10_EEEEENS4_13SM90_TMA_LOADENS4_14ComposedLayoutINS4_7SwizzleILi2ELi4ELi3EEENS4_18smem_ptr_flag_bitsILi16EEENSU_INS5_IJNSA_ILi8EEESH_EEENS5_IJSH_SB_EEEEEEEvNS4_8identityES13_S1D_vS1E_EENS_8epilogue10collective6detail29Sm90TmaWarpSpecializedAdapterINS1H_15DefaultEpilogueISJ_SK_SK_NS1G_6thread17LinearCombinationISJ_Li1EffLNS1L_9ScaleType4KindE0ELNS_15FloatRoundStyleE2ESJ_EENS1_15EpilogueDefaultEEEEEvvEEEEvNT_6ParamsE)
        /*0014*/ 	.word	0x00001ab8


	//----- nvinfo : EIATTR_MIN_STACK_SIZE
	.align		4
.L_17:
        /*0018*/ 	.byte	0x04, 0x12
        /*001a*/ 	.short	(.L_19 - .L_18)
	.align		4
.L_18:
        /*001c*/ 	.word	index@(_ZN7cutlass13device_kernelINS_4gemm6kernel13GemmUniversalIN4cute5tupleIJiiiiEEENS1_10collective13CollectiveMmaINS1_34MainloopSm90TmaGmmaWarpSpecializedILi4ENS5_IJNS4_1CILi1EEESB_SB_EEENS1_35KernelTmaWarpSpecializedCooperativeEEENS5_IJNSA_ILi512EEENSA_ILi384EEENSA_ILi32EEEEEENS_6half_tENS5_IJlSB_lEEESJ_SK_NS4_8TiledMMAINS4_8MMA_AtomIJNS4_4SM904GMMA26MMA_64x192x16_F32F16F16_SSILNSO_5MajorE0ELSQ_0ELNSO_7ScaleInE1ELSR_1EEEEEENS4_6LayoutINS5_IJNSA_ILi2EEESB_SB_EEENS5_IJSB_NSA_ILi0EEESX_EEEEENS5_IJNS4_10UnderscoreES10_S10_EEEEENS4_13SM90_TMA_LOADENS4_14ComposedLayoutINS4_7SwizzleILi2ELi4ELi3EEENS4_18smem_ptr_flag_bitsILi16EEENSU_INS5_IJNSA_ILi8EEESH_EEENS5_IJSH_SB_EEEEEEEvNS4_8identityES13_S1D_vS1E_EENS_8epilogue10collective6detail29Sm90TmaWarpSpecializedAdapterINS1H_15DefaultEpilogueISJ_SK_SK_NS1G_6thread17LinearCombinationISJ_Li1EffLNS1L_9ScaleType4KindE0ELNS_15FloatRoundStyleE2ESJ_EENS1_15EpilogueDefaultEEEEEvvEEEEvNT_6ParamsE)
        /*0020*/ 	.word	0x00001ab8
.L_19:


//--------------------- .nv.compat                --------------------------
	.section	.nv.compat,"",@"SHT_CUDA_COMPAT_INFO"
	.align	4
        /*0000*/ 	.byte	0x02, 0x09, 0x01, 0x00, 0x02, 0x02, 0x04, 0x00, 0x02, 0x05, 0x05, 0x00, 0x03, 0x07, 0x01, 0x01
        /*0010*/ 	.byte	0x02, 0x03, 0x01, 0x00, 0x02, 0x06, 0x01, 0x00, 0x04, 0x0b, 0x08, 0x00, 0x00, 0x00, 0x00, 0x00
        /*0020*/ 	.byte	0x00, 0x00, 0x00, 0x00


//--------------------- .nv.info._ZN7cutlass13device_kernelINS_4gemm6kernel13GemmUniversalIN4cute5tupleIJiiiiEEENS1_10collective13CollectiveMmaINS1_34MainloopSm90TmaGmmaWarpSpecializedILi4ENS5_IJNS4_1CILi1EEESB_SB_EEENS1_35KernelTmaWarpSpecializedCooperativeEEENS5_IJNSA_ILi512EEENSA_ILi384EEENSA_ILi32EEEEEENS_6half_tENS5_IJlSB_lEEESJ_SK_NS4_8TiledMMAINS4_8MMA_AtomIJNS4_4SM904GMMA26MMA_64x192x16_F32F16F16_SSILNSO_5MajorE0ELSQ_0ELNSO_7ScaleInE1ELSR_1EEEEEENS4_6LayoutINS5_IJNSA_ILi2EEESB_SB_EEENS5_IJSB_NSA_ILi0EEESX_EEEEENS5_IJNS4_10UnderscoreES10_S10_EEEEENS4_13SM90_TMA_LOADENS4_14ComposedLayoutINS4_7SwizzleILi2ELi4ELi3EEENS4_18smem_ptr_flag_bitsILi16EEENSU_INS5_IJNSA_ILi8EEESH_EEENS5_IJSH_SB_EEEEEEEvNS4_8identityES13_S1D_vS1E_EENS_8epilogue10collective6detail29Sm90TmaWarpSpecializedAdapterINS1H_15DefaultEpilogueISJ_SK_SK_NS1G_6thread17LinearCombinationISJ_Li1EffLNS1L_9ScaleType4KindE0ELNS_15FloatRoundStyleE2ESJ_EENS1_15EpilogueDefaultEEEEEvvEEEEvNT_6ParamsE --------------------------
	.section	.nv.info._ZN7cutlass13device_kernelINS_4gemm6kernel13GemmUniversalIN4cute5tupleIJiiiiEEENS1_10collective13CollectiveMmaINS1_34MainloopSm90TmaGmmaWarpSpecializedILi4ENS5_IJNS4_1CILi1EEESB_SB_EEENS1_35KernelTmaWarpSpecializedCooperativeEEENS5_IJNSA_ILi512EEENSA_ILi384EEENSA_ILi32EEEEEENS_6half_tENS5_IJlSB_lEEESJ_SK_NS4_8TiledMMAINS4_8MMA_AtomIJNS4_4SM904GMMA26MMA_64x192x16_F32F16F16_SSILNSO_5MajorE0ELSQ_0ELNSO_7ScaleInE1ELSR_1EEEEEENS4_6LayoutINS5_IJNSA_ILi2EEESB_SB_EEENS5_IJSB_NSA_ILi0EEESX_EEEEENS5_IJNS4_10UnderscoreES10_S10_EEEEENS4_13SM90_TMA_LOADENS4_14ComposedLayoutINS4_7SwizzleILi2ELi4ELi3EEENS4_18smem_ptr_flag_bitsILi16EEENSU_INS5_IJNSA_ILi8EEESH_EEENS5_IJSH_SB_EEEEEEEvNS4_8identityES13_S1D_vS1E_EENS_8epilogue10collective6detail29Sm90TmaWarpSpecializedAdapterINS1H_15DefaultEpilogueISJ_SK_SK_NS1G_6thread17LinearCombinationISJ_Li1EffLNS1L_9ScaleType4KindE0ELNS_15FloatRoundStyleE2ESJ_EENS1_15EpilogueDefaultEEEEEvvEEEEvNT_6ParamsE,"",@"SHT_CUDA_INFO"
	.sectionflags	@""
	.align	4


	//----- nvinfo : EIATTR_CUDA_API_VERSION
	.align		4
        /*0000*/ 	.byte	0x04, 0x37
        /*0002*/ 	.short	(.L_21 - .L_20)
.L_20:
        /*0004*/ 	.word	0x00000082


	//----- nvinfo : EIATTR_KPARAM_INFO
	.align		4
.L_21:
        /*0008*/ 	.byte	0x04, 0x17
        /*000a*/ 	.short	(.L_23 - .L_22)
.L_22:
        /*000c*/ 	.word	0x00000000
        /*0010*/ 	.short	0x0000
        /*0012*/ 	.short	0x0070
        /*0014*/ 	.byte	0x00, 0xf0, 0x01, 0x10


	//----- nvinfo : EIATTR_SPARSE_MMA_MASK
	.align		4
.L_23:
        /*0018*/ 	.byte	0x03, 0x50
        /*001a*/ 	.short	0x0000


	//----- nvinfo : EIATTR_MAXREG_COUNT
	.align		4
        /*001c*/ 	.byte	0x03, 0x1b
        /*001e*/ 	.short	0x00a8


	//----- nvinfo : EIATTR_NUM_BARRIERS
	.align		4
        /*0020*/ 	.byte	0x02, 0x4c
        /*0022*/ 	.byte	0x01
	.zero		1


	//----- nvinfo : EIATTR_EXTERNS
	.align		4
        /*0024*/ 	.byte	0x04, 0x0f
        /*0026*/ 	.short	(.L_25 - .L_24)


	//   ....[0]....
	.align		4
.L_24:
        /*0028*/ 	.word	index@(__assertfail)


	//----- nvinfo : EIATTR_ANNOTATIONS
	.align		4
.L_25:
        /*002c*/ 	.byte	0x04, 0x55
        /*002e*/ 	.short	(.L_27 - .L_26)


	//   ....[0]....
.L_26:
        /*0030*/ 	.word	0x00000001
        /*0034*/ 	.byte	0x90, 0x06, 0x00, 0x00, 0x01, 0x00, 0x00, 0x00, 0xb0, 0x06, 0x00, 0x00, 0x01, 0x00, 0x00, 0x00
        /* <DEDUP_REMOVED lines=2570> */
        /*a0e4*/ 	.byte	0x50, 0x0a, 0x05, 0x00


	//----- nvinfo : EIATTR_MERCURY_ISA_VERSION
	.align		4
.L_27:
        /*a0e8*/ 	.byte	0x03, 0x5f
        /*a0ea*/ 	.short	0x0101


	//----- nvinfo : EIATTR_INT_WARP_WIDE_INSTR_OFFSETS
	.align		4
        /*a0ec*/ 	.byte	0x04, 0x31
        /*a0ee*/ 	.short	(.L_29 - .L_28)


	//   ....[0]....
.L_28:
        /*a0f0*/ 	.word	0x00000500


	//   ....[1]....
        /*a0f4*/ 	.word	0x00000510


	//   ....[2]....
        /*a0f8*/ 	.word	0x000005a0


	//----- nvinfo : EIATTR_COOP_GROUP_MASK_REGIDS
	.align		4
.L_29:
        /*a0fc*/ 	.byte	0x04, 0x29
        /*a0fe*/ 	.short	(.L_31 - .L_30)


	//   ....[0]....
.L_30:
        /*a100*/ 	.word	0xffffffff


	//   ....[1]....
        /*a104*/ 	.word	0xffffffff


	//   ....[2]....
        /*a108*/ 	.word	0xffffffff


	//   ....[3]....
        /*a10c*/ 	.word	0xffffffff


	//   ....[4]....
        /*a110*/ 	.word	0xffffffff


	//----- nvinfo : EIATTR_COOP_GROUP_INSTR_OFFSETS
	.align		4
.L_31:
        /*a114*/ 	.byte	0x04, 0x28
        /*a116*/ 	.short	(.L_33 - .L_32)


	//   ....[0]....
.L_32:
        /*a118*/ 	.word	0x00000070


	//   ....[1]....
        /*a11c*/ 	.word	0x00000080


	//   ....[2]....
        /*a120*/ 	.word	0x000001a0


	//   ....[3]....
        /*a124*/ 	.word	0x000003b0


	//   ....[4]....
        /*a128*/ 	.word	0x00001170


	//----- nvinfo : EIATTR_REG_RECONFIG
	.align		4
.L_33:
        /*a12c*/ 	.byte	0x01, 0x54
	.zero		2


	//----- nvinfo : EIATTR_SYSCALL_OFFSETS
	.align		4
        /*a130*/ 	.byte	0x04, 0x46
        /*a132*/ 	.short	(.L_35 - .L_34)


	//   ....[0]....
.L_34:
        /*a134*/ 	.word	0x00001320


	//----- nvinfo : EIATTR_MBARRIER_INSTR_OFFSETS
	.align		4
.L_35:
        /*a138*/ 	.byte	0x04, 0x39
        /*a13a*/ 	.short	(.L_37 - .L_36)


	//   ....[0]....
.L_36:
        /*a13c*/ 	.word	0x00000320
        /*a140*/ 	.word	0x000000ff
        /*a144*/ 	.word	0x00000000
        /*a148*/ 	.short	0x0100
        /*a14a*/ 	.byte	0x08
	.zero		1


	//   ....[1]....
        /*a14c*/ 	.word	0x00000330
        /*a150*/ 	.word	0x000000ff
        /*a154*/ 	.word	0x00000020
        /*a158*/ 	.short	0x0100
        /*a15a*/ 	.byte	0x08
	.zero		1


	//   ....[2]....
        /*a15c*/ 	.word	0x00000340
        /*a160*/ 	.word	0x000000ff
        /*a164*/ 	.word	0x00000008
        /*a168*/ 	.short	0x0100
        /*a16a*/ 	.byte	0x08
	.zero		1


	//   ....[3]....
        /*a16c*/ 	.word	0x00000350
        /*a170*/ 	.word	0x000000ff
        /*a174*/ 	.word	0x00000028
        /*a178*/ 	.short	0x0100
        /*a17a*/ 	.byte	0x08
	.zero		1


	//   ....[4]....
        /*a17c*/ 	.word	0x00000360
        /*a180*/ 	.word	0x000000ff
        /*a184*/ 	.word	0x00000010
        /*a188*/ 	.short	0x0100
        /*a18a*/ 	.byte	0x08
	.zero		1


	//   ....[5]....
        /*a18c*/ 	.word	0x00000370
        /*a190*/ 	.word	0x000000ff
        /*a194*/ 	.word	0x00000030
        /*a198*/ 	.short	0x0100
        /*a19a*/ 	.byte	0x08
	.zero		1


	//   ....[6]....
        /*a19c*/ 	.word	0x00000380
        /*a1a0*/ 	.word	0x000000ff
        /*a1a4*/ 	.word	0x00000018
        /*a1a8*/ 	.short	0x0100
        /*a1aa*/ 	.byte	0x08
	.zero		1


	//   ....[7]....
        /*a1ac*/ 	.word	0x00000390
        /*a1b0*/ 	.word	0x000000ff
        /*a1b4*/ 	.word	0x00000038
        /*a1b8*/ 	.short	0x0100
        /*a1ba*/ 	.byte	0x08
	.zero		1


	//   ....[8]....
        /*a1bc*/ 	.word	0x00000620
        /*a1c0*/ 	.word	0x000000ff
        /*a1c4*/ 	.word	0x00000050
        /*a1c8*/ 	.short	0x0100
        /*a1ca*/ 	.byte	0x10
	.zero		1


	//   ....[9]....
        /*a1cc*/ 	.word	0x000006c0
        /*a1d0*/ 	.word	0x000000ff
        /*a1d4*/ 	.word	0x00000058
        /*a1d8*/ 	.short	0x0100
        /*a1da*/ 	.byte	0x10
	.zero		1


	//   ....[10]....
        /*a1dc*/ 	.word	0x000013c0
        /*a1e0*/ 	.word	0x00000003
        /*a1e4*/ 	.word	0x00000000
        /*a1e8*/ 	.short	0x010a
        /*a1ea*/ 	.byte	0x3f
	.zero		1


	//   ....[11]....
        /*a1ec*/ 	.word	0x00001400
        /*a1f0*/ 	.word	0x00000003
        /*a1f4*/ 	.word	0x00000000
        /*a1f8*/ 	.short	0x010a
        /*a1fa*/ 	.byte	0x3f
	.zero		1


	//   ....[12]....
        /*a1fc*/ 	.word	0x0000b700
        /*a200*/ 	.word	0x000000ff
        /*a204*/ 	.word	0x00000000
        /*a208*/ 	.short	0x010a
        /*a20a*/ 	.byte	0x08
	.zero		1


	//   ....[13]....
        /*a20c*/ 	.word	0x0000b740
        /*a210*/ 	.word	0x000000ff
        /*a214*/ 	.word	0x00000000
        /*a218*/ 	.short	0x010a
        /*a21a*/ 	.byte	0x08
	.zero		1


	//   ....[14]....
        /*a21c*/ 	.word	0x00017b10
        /*a220*/ 	.word	0x000000ff
        /*a224*/ 	.word	0x00000000
        /*a228*/ 	.short	0x0101
        /*a22a*/ 	.byte	0x08
	.zero		1


	//   ....[15]....
        /*a22c*/ 	.word	0x00017cc0
        /*a230*/ 	.word	0x000000ff
        /*a234*/ 	.word	0x00000000
        /*a238*/ 	.short	0x0101
        /*a23a*/ 	.byte	0x04
	.zero		1


	//   ....[16]....
        /*a23c*/ 	.word	0x000505e0
        /*a240*/ 	.word	0x0000000f
        /*a244*/ 	.word	0x00000020
        /*a248*/ 	.short	0x010a
        /*a24a*/ 	.byte	0x3f
	.zero		1


	//   ....[17]....
        /*a24c*/ 	.word	0x000509c0
        /*a250*/ 	.word	0x00000002
        /*a254*/ 	.word	0x00000058
        /*a258*/ 	.short	0x0101
        /*a25a*/ 	.byte	0x3f
	.zero		1


	//   ....[18]....
        /*a25c*/ 	.word	0x00051160
        /*a260*/ 	.word	0x00000005
        /*a264*/ 	.word	0x00000000
        /*a268*/ 	.short	0x010a
        /*a26a*/ 	.byte	0x3f
	.zero		1


	//   ....[19]....
        /*a26c*/ 	.word	0x000511f0
        /*a270*/ 	.word	0x00000007
        /*a274*/ 	.word	0x00000000
        /*a278*/ 	.short	0x010a
        /*a27a*/ 	.byte	0x3f
	.zero		1


	//   ....[20]....
        /*a27c*/ 	.word	0x00051280
        /*a280*/ 	.word	0x00000007
        /*a284*/ 	.word	0x00000000
        /*a288*/ 	.short	0x010a
        /*a28a*/ 	.byte	0x3f
	.zero		1


	//   ....[21]....
        /*a28c*/ 	.word	0x00051310
        /*a290*/ 	.word	0x00000003
        /*a294*/ 	.word	0x00000000
        /*a298*/ 	.short	0x010a
        /*a29a*/ 	.byte	0x3f
	.zero		1


	//   ....[22]....
        /*a29c*/ 	.word	0x00051370
        /*a2a0*/ 	.word	0x00000003
        /*a2a4*/ 	.word	0x00000000
        /*a2a8*/ 	.short	0x010a
        /*a2aa*/ 	.byte	0x3f
	.zero		1


	//   ....[23]....
        /*a2ac*/ 	.word	0x000513d0
        /*a2b0*/ 	.word	0x00000006
        /*a2b4*/ 	.word	0x00000000
        /*a2b8*/ 	.short	0x010a
        /*a2ba*/ 	.byte	0x3f
	.zero		1


	//   ....[24]....
        /*a2bc*/ 	.word	0x000514a0
        /*a2c0*/ 	.word	0x0000000f
        /*a2c4*/ 	.word	0x00000020
        /*a2c8*/ 	.short	0x010a
        /*a2ca*/ 	.byte	0x3f
	.zero		1


	//   ....[25]....
        /*a2cc*/ 	.word	0x00051570
        /*a2d0*/ 	.word	0x00000005
        /*a2d4*/ 	.word	0x00000000
        /*a2d8*/ 	.short	0x010a
        /*a2da*/ 	.byte	0x3f
	.zero		1


	//   ....[26]....
        /*a2dc*/ 	.word	0x000515c0
        /*a2e0*/ 	.word	0x00000007
        /*a2e4*/ 	.word	0x00000000
        /*a2e8*/ 	.short	0x010a
        /*a2ea*/ 	.byte	0x3f
	.zero		1


	//   ....[27]....
        /*a2ec*/ 	.word	0x00051610
        /*a2f0*/ 	.word	0x00000007
        /*a2f4*/ 	.word	0x00000000
        /*a2f8*/ 	.short	0x010a
        /*a2fa*/ 	.byte	0x3f
	.zero		1


	//----- nvinfo : EIATTR_NUM_MBARRIERS
	.align		4
.L_37:
        /*a2fc*/ 	.byte	0x03, 0x38
        /*a2fe*/ 	.short	0x000a


	//----- nvinfo : EIATTR_EXIT_INSTR_OFFSETS
	.align		4
        /*a300*/ 	.byte	0x04, 0x1c
        /*a302*/ 	.short	(.L_39 - .L_38)


	//   ....[0]....
.L_38:
        /*a304*/ 	.word	0x00000720


	//   ....[1]....
        /*a308*/ 	.word	0x00001090


	//   ....[2]....
        /*a30c*/ 	.word	0x0004fb60


	//   ....[3]....
        /*a310*/ 	.word	0x00050270


	//   ....[4]....
        /*a314*/ 	.word	0x00051360


	//----- nvinfo : EIATTR_MAX_THREADS
	.align		4
.L_39:
        /*a318*/ 	.byte	0x04, 0x05
        /*a31a*/ 	.short	(.L_41 - .L_40)
.L_40:
        /*a31c*/ 	.word	0x00000180
        /*a320*/ 	.word	0x00000001
        /*a324*/ 	.word	0x00000001


	//----- nvinfo : EIATTR_CRS_STACK_SIZE
	.align		4
.L_41:
        /*a328*/ 	.byte	0x04, 0x1e
        /*a32a*/ 	.short	(.L_43 - .L_42)
.L_42:
        /*a32c*/ 	.word	0x00000000


	//----- nvinfo : EIATTR_CBANK_PARAM_SIZE
	.align		4
.L_43:
        /*a330*/ 	.byte	0x03, 0x19
        /*a332*/ 	.short	0x0470


	//----- nvinfo : EIATTR_PARAM_CBANK
	.align		4
        /*a334*/ 	.byte	0x04, 0x0a
        /*a336*/ 	.short	(.L_45 - .L_44)
	.align		4
.L_44:
        /*a338*/ 	.word	index@(.nv.constant0._ZN7cutlass13device_kernelINS_4gemm6kernel13GemmUniversalIN4cute5tupleIJiiiiEEENS1_10collective13CollectiveMmaINS1_34MainloopSm90TmaGmmaWarpSpecializedILi4ENS5_IJNS4_1CILi1EEESB_SB_EEENS1_35KernelTmaWarpSpecializedCooperativeEEENS5_IJNSA_ILi512EEENSA_ILi384EEENSA_ILi32EEEEEENS_6half_tENS5_IJlSB_lEEESJ_SK_NS4_8TiledMMAINS4_8MMA_AtomIJNS4_4SM904GMMA26MMA_64x192x16_F32F16F16_SSILNSO_5MajorE0ELSQ_0ELNSO_7ScaleInE1ELSR_1EEEEEENS4_6LayoutINS5_IJNSA_ILi2EEESB_SB_EEENS5_IJSB_NSA_ILi0EEESX_EEEEENS5_IJNS4_10UnderscoreES10_S10_EEEEENS4_13SM90_TMA_LOADENS4_14ComposedLayoutINS4_7SwizzleILi2ELi4ELi3EEENS4_18smem_ptr_flag_bitsILi16EEENSU_INS5_IJNSA_ILi8EEESH_EEENS5_IJSH_SB_EEEEEEEvNS4_8identityES13_S1D_vS1E_EENS_8epilogue10collective6detail29Sm90TmaWarpSpecializedAdapterINS1H_15DefaultEpilogueISJ_SK_SK_NS1G_6thread17LinearCombinationISJ_Li1EffLNS1L_9ScaleType4KindE0ELNS_15FloatRoundStyleE2ESJ_EENS1_15EpilogueDefaultEEEEEvvEEEEvNT_6ParamsE)
        /*a33c*/ 	.short	0x0210
        /*a33e*/ 	.short	0x0470


	//----- nvinfo : EIATTR_SW_WAR
	.align		4
.L_45:
        /*a340*/ 	.byte	0x04, 0x36
        /*a342*/ 	.short	(.L_47 - .L_46)
.L_46:
        /*a344*/ 	.word	0x00000008
.L_47:


//--------------------- .nv.callgraph             --------------------------
	.section	.nv.callgraph,"",@"SHT_CUDA_CALLGRAPH"
	.align	4
	.sectionentsize	8
	.align		4
        /*0000*/ 	.word	0x00000000
	.align		4
        /*0004*/ 	.word	0xffffffff
	.align		4
        /*0008*/ 	.word	index@(_ZN7cutlass13device_kernelINS_4gemm6kernel13GemmUniversalIN4cute5tupleIJiiiiEEENS1_10collective13CollectiveMmaINS1_34MainloopSm90TmaGmmaWarpSpecializedILi4ENS5_IJNS4_1CILi1EEESB_SB_EEENS1_35KernelTmaWarpSpecializedCooperativeEEENS5_IJNSA_ILi512EEENSA_ILi384EEENSA_ILi32EEEEEENS_6half_tENS5_IJlSB_lEEESJ_SK_NS4_8TiledMMAINS4_8MMA_AtomIJNS4_4SM904GMMA26MMA_64x192x16_F32F16F16_SSILNSO_5MajorE0ELSQ_0ELNSO_7ScaleInE1ELSR_1EEEEEENS4_6LayoutINS5_IJNSA_ILi2EEESB_SB_EEENS5_IJSB_NSA_ILi0EEESX_EEEEENS5_IJNS4_10UnderscoreES10_S10_EEEEENS4_13SM90_TMA_LOADENS4_14ComposedLayoutINS4_7SwizzleILi2ELi4ELi3EEENS4_18smem_ptr_flag_bitsILi16EEENSU_INS5_IJNSA_ILi8EEESH_EEENS5_IJSH_SB_EEEEEEEvNS4_8identityES13_S1D_vS1E_EENS_8epilogue10collective6detail29Sm90TmaWarpSpecializedAdapterINS1H_15DefaultEpilogueISJ_SK_SK_NS1G_6thread17LinearCombinationISJ_Li1EffLNS1L_9ScaleType4KindE0ELNS_15FloatRoundStyleE2ESJ_EENS1_15EpilogueDefaultEEEEEvvEEEEvNT_6ParamsE)
	.align		4
        /*000c*/ 	.word	index@(__assertfail)
	.align		4
        /*0010*/ 	.word	0x00000000
	.align		4
        /*0014*/ 	.word	0xfffffffe
	.align		4
        /*0018*/ 	.word	0x00000000
	.align		4
        /*001c*/ 	.word	0xfffffffd
	.align		4
        /*0020*/ 	.word	0x00000000
	.align		4
        /*0024*/ 	.word	0xfffffffc


//--------------------- .nv.constant4             --------------------------
	.section	.nv.constant4,"a",@progbits
	.align	8
	.align		8
.nv.constant4:
        /*0000*/ 	.dword	__assertfail
	.align		8
        /*0008*/ 	.dword	__unnamed_1
	.align		8
        /*0010*/ 	.dword	_ZN40_INTERNAL_2943ddb1_4_k_cu_47e9c05c_169944cuda3std3__45__cpo5beginE
	.align		8
        /*0018*/ 	.dword	_ZN40_INTERNAL_2943ddb1_4_k_cu_47e9c05c_169944cuda3std3__45__cpo3endE
	.align		8
        /*0020*/ 	.dword	_ZN40_INTERNAL_2943ddb1_4_k_cu_47e9c05c_169944cuda3std3__45__cpo6cbeginE
	.align		8
        /*0028*/ 	.dword	_ZN40_INTERNAL_2943ddb1_4_k_cu_47e9c05c_169944cuda3std3__45__cpo4cendE
	.align		8
        /*0030*/ 	.dword	_ZN40_INTERNAL_2943ddb1_4_k_cu_47e9c05c_169944cuda3std3__442_GLOBAL__N__2943ddb1_4_k_cu_47e9c05c_169946ignoreE
	.align		8
        /*0038*/ 	.dword	_ZN40_INTERNAL_2943ddb1_4_k_cu_47e9c05c_169944cuda3std3__419piecewise_constructE
	.align		8
        /*0040*/ 	.dword	_ZN40_INTERNAL_2943ddb1_4_k_cu_47e9c05c_169944cuda3std3__48in_placeE
	.align		8
        /*0048*/ 	.dword	_ZN40_INTERNAL_2943ddb1_4_k_cu_47e9c05c_169944cuda3std6ranges3__45__cpo4swapE
	.align		8
        /*0050*/ 	.dword	_ZN40_INTERNAL_2943ddb1_4_k_cu_47e9c05c_169944cuda3std6ranges3__45__cpo9iter_moveE
	.align		8
        /*0058*/ 	.dword	_ZN40_INTERNAL_2943ddb1_4_k_cu_47e9c05c_169944cute7productE
	.align		8
        /*0060*/ 	.dword	_ZN40_INTERNAL_2943ddb1_4_k_cu_47e9c05c_169944cute1_E
	.align		8
        /*0068*/ 	.dword	$str$22
	.align		8
        /*0070*/ 	.dword	$str$23


//--------------------- .text._ZN7cutlass13device_kernelINS_4gemm6kernel13GemmUniversalIN4cute5tupleIJiiiiEEENS1_10collective13CollectiveMmaINS1_34MainloopSm90TmaGmmaWarpSpecializedILi4ENS5_IJNS4_1CILi1EEESB_SB_EEENS1_35KernelTmaWarpSpecializedCooperativeEEENS5_IJNSA_ILi512EEENSA_ILi384EEENSA_ILi32EEEEEENS_6half_tENS5_IJlSB_lEEESJ_SK_NS4_8TiledMMAINS4_8MMA_AtomIJNS4_4SM904GMMA26MMA_64x192x16_F32F16F16_SSILNSO_5MajorE0ELSQ_0ELNSO_7ScaleInE1ELSR_1EEEEEENS4_6LayoutINS5_IJNSA_ILi2EEESB_SB_EEENS5_IJSB_NSA_ILi0EEESX_EEEEENS5_IJNS4_10UnderscoreES10_S10_EEEEENS4_13SM90_TMA_LOADENS4_14ComposedLayoutINS4_7SwizzleILi2ELi4ELi3EEENS4_18smem_ptr_flag_bitsILi16EEENSU_INS5_IJNSA_ILi8EEESH_EEENS5_IJSH_SB_EEEEEEEvNS4_8identityES13_S1D_vS1E_EENS_8epilogue10collective6detail29Sm90TmaWarpSpecializedAdapterINS1H_15DefaultEpilogueISJ_SK_SK_NS1G_6thread17LinearCombinationISJ_Li1EffLNS1L_9ScaleType4KindE0ELNS_15FloatRoundStyleE2ESJ_EENS1_15EpilogueDefaultEEEEEvvEEEEvNT_6ParamsE --------------------------
	.section	.text._ZN7cutlass13device_kernelINS_4gemm6kernel13GemmUniversalIN4cute5tupleIJiiiiEEENS1_10collective13CollectiveMmaINS1_34MainloopSm90TmaGmmaWarpSpecializedILi4ENS5_IJNS4_1CILi1EEESB_SB_EEENS1_35KernelTmaWarpSpecializedCooperativeEEENS5_IJNSA_ILi512EEENSA_ILi384EEENSA_ILi32EEEEEENS_6half_tENS5_IJlSB_lEEESJ_SK_NS4_8TiledMMAINS4_8MMA_AtomIJNS4_4SM904GMMA26MMA_64x192x16_F32F16F16_SSILNSO_5MajorE0ELSQ_0ELNSO_7ScaleInE1ELSR_1EEEEEENS4_6LayoutINS5_IJNSA_ILi2EEESB_SB_EEENS5_IJSB_NSA_ILi0EEESX_EEEEENS5_IJNS4_10UnderscoreES10_S10_EEEEENS4_13SM90_TMA_LOADENS4_14ComposedLayoutINS4_7SwizzleILi2ELi4ELi3EEENS4_18smem_ptr_flag_bitsILi16EEENSU_INS5_IJNSA_ILi8EEESH_EEENS5_IJSH_SB_EEEEEEEvNS4_8identityES13_S1D_vS1E_EENS_8epilogue10collective6detail29Sm90TmaWarpSpecializedAdapterINS1H_15DefaultEpilogueISJ_SK_SK_NS1G_6thread17LinearCombinationISJ_Li1EffLNS1L_9ScaleType4KindE0ELNS_15FloatRoundStyleE2ESJ_EENS1_15EpilogueDefaultEEEEEvvEEEEvNT_6ParamsE,"ax",@progbits
	.align	128
.text._ZN7cutlass13device_kernelINS_4gemm6kernel13GemmUniversalIN4cute5tupleIJiiiiEEENS1_10collective13CollectiveMmaINS1_34MainloopSm90TmaGmmaWarpSpecializedILi4ENS5_IJNS4_1CILi1EEESB_SB_EEENS1_35KernelTmaWarpSpecializedCooperativeEEENS5_IJNSA_ILi512EEENSA_ILi384EEENSA_ILi32EEEEEENS_6half_tENS5_IJlSB_lEEESJ_SK_NS4_8TiledMMAINS4_8MMA_AtomIJNS4_4SM904GMMA26MMA_64x192x16_F32F16F16_SSILNSO_5MajorE0ELSQ_0ELNSO_7ScaleInE1ELSR_1EEEEEENS4_6LayoutINS5_IJNSA_ILi2EEESB_SB_EEENS5_IJSB_NSA_ILi0EEESX_EEEEENS5_IJNS4_10UnderscoreES10_S10_EEEEENS4_13SM90_TMA_LOADENS4_14ComposedLayoutINS4_7SwizzleILi2ELi4ELi3EEENS4_18smem_ptr_flag_bitsILi16EEENSU_INS5_IJNSA_ILi8EEESH_EEENS5_IJSH_SB_EEEEEEEvNS4_8identityES13_S1D_vS1E_EENS_8epilogue10collective6detail29Sm90TmaWarpSpecializedAdapterINS1H_15DefaultEpilogueISJ_SK_SK_NS1G_6thread17LinearCombinationISJ_Li1EffLNS1L_9ScaleType4KindE0ELNS_15FloatRoundStyleE2ESJ_EENS1_15EpilogueDefaultEEEEEvvEEEEvNT_6ParamsE:
        .type           _ZN7cutlass13device_kernelINS_4gemm6kernel13GemmUniversalIN4cute5tupleIJiiiiEEENS1_10collective13CollectiveMmaINS1_34MainloopSm90TmaGmmaWarpSpecializedILi4ENS5_IJNS4_1CILi1EEESB_SB_EEENS1_35KernelTmaWarpSpecializedCooperativeEEENS5_IJNSA_ILi512EEENSA_ILi384EEENSA_ILi32EEEEEENS_6half_tENS5_IJlSB_lEEESJ_SK_NS4_8TiledMMAINS4_8MMA_AtomIJNS4_4SM904GMMA26MMA_64x192x16_F32F16F16_SSILNSO_5MajorE0ELSQ_0ELNSO_7ScaleInE1ELSR_1EEEEEENS4_6LayoutINS5_IJNSA_ILi2EEESB_SB_EEENS5_IJSB_NSA_ILi0EEESX_EEEEENS5_IJNS4_10UnderscoreES10_S10_EEEEENS4_13SM90_TMA_LOADENS4_14ComposedLayoutINS4_7SwizzleILi2ELi4ELi3EEENS4_18smem_ptr_flag_bitsILi16EEENSU_INS5_IJNSA_ILi8EEESH_EEENS5_IJSH_SB_EEEEEEEvNS4_8identityES13_S1D_vS1E_EENS_8epilogue10collective6detail29Sm90TmaWarpSpecializedAdapterINS1H_15DefaultEpilogueISJ_SK_SK_NS1G_6thread17LinearCombinationISJ_Li1EffLNS1L_9ScaleType4KindE0ELNS_15FloatRoundStyleE2ESJ_EENS1_15EpilogueDefaultEEEEEvvEEEEvNT_6ParamsE,@function
        .size           _ZN7cutlass13device_kernelINS_4gemm6kernel13GemmUniversalIN4cute5tupleIJiiiiEEENS1_10collective13CollectiveMmaINS1_34MainloopSm90TmaGmmaWarpSpecializedILi4ENS5_IJNS4_1CILi1EEESB_SB_EEENS1_35KernelTmaWarpSpecializedCooperativeEEENS5_IJNSA_ILi512EEENSA_ILi384EEENSA_ILi32EEEEEENS_6half_tENS5_IJlSB_lEEESJ_SK_NS4_8TiledMMAINS4_8MMA_AtomIJNS4_4SM904GMMA26MMA_64x192x16_F32F16F16_SSILNSO_5MajorE0ELSQ_0ELNSO_7ScaleInE1ELSR_1EEEEEENS4_6LayoutINS5_IJNSA_ILi2EEESB_SB_EEENS5_IJSB_NSA_ILi0EEESX_EEEEENS5_IJNS4_10UnderscoreES10_S10_EEEEENS4_13SM90_TMA_LOADENS4_14ComposedLayoutINS4_7SwizzleILi2ELi4ELi3EEENS4_18smem_ptr_flag_bitsILi16EEENSU_INS5_IJNSA_ILi8EEESH_EEENS5_IJSH_SB_EEEEEEEvNS4_8identityES13_S1D_vS1E_EENS_8epilogue10collective6detail29Sm90TmaWarpSpecializedAdapterINS1H_15DefaultEpilogueISJ_SK_SK_NS1G_6thread17LinearCombinationISJ_Li1EffLNS1L_9ScaleType4KindE0ELNS_15FloatRoundStyleE2ESJ_EENS1_15EpilogueDefaultEEEEEvvEEEEvNT_6ParamsE,(.L_x_1596 - _ZN7cutlass13device_kernelINS_4gemm6kernel13GemmUniversalIN4cute5tupleIJiiiiEEENS1_10collective13CollectiveMmaINS1_34MainloopSm90TmaGmmaWarpSpecializedILi4ENS5_IJNS4_1CILi1EEESB_SB_EEENS1_35KernelTmaWarpSpecializedCooperativeEEENS5_IJNSA_ILi512EEENSA_ILi384EEENSA_ILi32EEEEEENS_6half_tENS5_IJlSB_lEEESJ_SK_NS4_8TiledMMAINS4_8MMA_AtomIJNS4_4SM904GMMA26MMA_64x192x16_F32F16F16_SSILNSO_5MajorE0ELSQ_0ELNSO_7ScaleInE1ELSR_1EEEEEENS4_6LayoutINS5_IJNSA_ILi2EEESB_SB_EEENS5_IJSB_NSA_ILi0EEESX_EEEEENS5_IJNS4_10UnderscoreES10_S10_EEEEENS4_13SM90_TMA_LOADENS4_14ComposedLayoutINS4_7SwizzleILi2ELi4ELi3EEENS4_18smem_ptr_flag_bitsILi16EEENSU_INS5_IJNSA_ILi8EEESH_EEENS5_IJSH_SB_EEEEEEEvNS4_8identityES13_S1D_vS1E_EENS_8epilogue10collective6detail29Sm90TmaWarpSpecializedAdapterINS1H_15DefaultEpilogueISJ_SK_SK_NS1G_6thread17LinearCombinationISJ_Li1EffLNS1L_9ScaleType4KindE0ELNS_15FloatRoundStyleE2ESJ_EENS1_15EpilogueDefaultEEEEEvvEEEEvNT_6ParamsE)
        .other          _ZN7cutlass13device_kernelINS_4gemm6kernel13GemmUniversalIN4cute5tupleIJiiiiEEENS1_10collective13CollectiveMmaINS1_34MainloopSm90TmaGmmaWarpSpecializedILi4ENS5_IJNS4_1CILi1EEESB_SB_EEENS1_35KernelTmaWarpSpecializedCooperativeEEENS5_IJNSA_ILi512EEENSA_ILi384EEENSA_ILi32EEEEEENS_6half_tENS5_IJlSB_lEEESJ_SK_NS4_8TiledMMAINS4_8MMA_AtomIJNS4_4SM904GMMA26MMA_64x192x16_F32F16F16_SSILNSO_5MajorE0ELSQ_0ELNSO_7ScaleInE1ELSR_1EEEEEENS4_6LayoutINS5_IJNSA_ILi2EEESB_SB_EEENS5_IJSB_NSA_ILi0EEESX_EEEEENS5_IJNS4_10UnderscoreES10_S10_EEEEENS4_13SM90_TMA_LOADENS4_14ComposedLayoutINS4_7SwizzleILi2ELi4ELi3EEENS4_18smem_ptr_flag_bitsILi16EEENSU_INS5_IJNSA_ILi8EEESH_EEENS5_IJSH_SB_EEEEEEEvNS4_8identityES13_S1D_vS1E_EENS_8epilogue10collective6detail29Sm90TmaWarpSpecializedAdapterINS1H_15DefaultEpilogueISJ_SK_SK_NS1G_6thread17LinearCombinationISJ_Li1EffLNS1L_9ScaleType4KindE0ELNS_15FloatRoundStyleE2ESJ_EENS1_15EpilogueDefaultEEEEEvvEEEEvNT_6ParamsE,@"STO_CUDA_ENTRY STV_DEFAULT"
_ZN7cutlass13device_kernelINS_4gemm6kernel13GemmUniversalIN4cute5tupleIJiiiiEEENS1_10collective13CollectiveMmaINS1_34MainloopSm90TmaGmmaWarpSpecializedILi4ENS5_IJNS4_1CILi1EEESB_SB_EEENS1_35KernelTmaWarpSpecializedCooperativeEEENS5_IJNSA_ILi512EEENSA_ILi384EEENSA_ILi32EEEEEENS_6half_tENS5_IJlSB_lEEESJ_SK_NS4_8TiledMMAINS4_8MMA_AtomIJNS4_4SM904GMMA26MMA_64x192x16_F32F16F16_SSILNSO_5MajorE0ELSQ_0ELNSO_7ScaleInE1ELSR_1EEEEEENS4_6LayoutINS5_IJNSA_ILi2EEESB_SB_EEENS5_IJSB_NSA_ILi0EEESX_EEEEENS5_IJNS4_10UnderscoreES10_S10_EEEEENS4_13SM90_TMA_LOADENS4_14ComposedLayoutINS4_7SwizzleILi2ELi4ELi3EEENS4_18smem_ptr_flag_bitsILi16EEENSU_INS5_IJNSA_ILi8EEESH_EEENS5_IJSH_SB_EEEEEEEvNS4_8identityES13_S1D_vS1E_EENS_8epilogue10collective6detail29Sm90TmaWarpSpecializedAdapterINS1H_15DefaultEpilogueISJ_SK_SK_NS1G_6thread17LinearCombinationISJ_Li1EffLNS1L_9ScaleType4KindE0ELNS_15FloatRoundStyleE2ESJ_EENS1_15EpilogueDefaultEEEEEvvEEEEvNT_6ParamsE:
[----:B------:R-:W0:Y:S02]  /*0000*/  LDC R1, c[0x0][0x28] ;  /* 0x00000a00ff017b82 */ /* 0x000e240000000800 */
[----:B0-----:R-:W-:Y:S01]  /*0010*/  VIADD R1, R1, 0xffffe548 ;  /* 0xffffe54801017836 */ /* 0x001fe20000000000 */
[----:B------:R-:W0:Y:S01]  /*0020*/  S2R R2, SR_TID.X ;  /* 0x0000000000027919 */ /* 0x000e220000002100 */
[----:B------:R-:W-:Y:S01]  /*0030*/  ELECT P0, URZ, PT ;  /* 0x00000000003f782f */ /* 0x000fe20003800000 */
[----:B------:R-:W-:Y:S01]  /*0040*/  BSSY B0, `(.L_x_0) ;  /* 0x0000015000007945 */ /* 0x000fe20003800000 */
[--C-:B0-----:R-:W-:Y:S02]  /*0050*/  SHF.R.U32.HI R0, RZ, 0x5, R2.reuse ;  /* 0x00000005ff007819 */ /* 0x101fe40000011602 */
[----:B------:R-:W-:-:S03]  /*0060*/  SHF.R.U32.HI R2, RZ, 0x7, R2 ;  /* 0x00000007ff027819 */ /* 0x000fc60000011602 */
[----:B------:R-:W0:Y:S04]  /*0070*/  SHFL.IDX PT, R3, R0, RZ, 0x1f ;  /* 0x00001fff00037589 */ /* 0x000e2800000e0000 */
[----:B------:R-:W1:Y:S01]  /*0080*/  SHFL.IDX PT, R2, R2, RZ, 0x1f ;  /* 0x00001fff02027589 */ /* 0x000e6200000e0000 */
[----:B0-----:R-:W-:Y:S02]  /*0090*/  R2UR UR10, R3 ;  /* 0x00000000030a72ca */ /* 0x001fe400000e0000 */
[----:B-1----:R-:W-:-:S11]  /*00a0*/  R2UR UR5, R2 ;  /* 0x00000000020572ca */ /* 0x002fd600000e0000 */
[----:B------:R-:W-:Y:S02]  /*00b0*/  USHF.R.S32.HI UR4, URZ, 0x1f, UR10 ;  /* 0x0000001f3f047899 */ /* 0x000fe4000801140a */
[----:B------:R-:W-:Y:S02]  /*00c0*/  ISETP.NE.OR P0, PT, RZ, UR10, !P0 ;  /* 0x0000000aff007c0c */ /* 0x000fe4000c705670 */
[----:B------:R-:W-:-:S04]  /*00d0*/  ULEA.HI UR4, UR4, UR10, URZ, 0x2 ;  /* 0x0000000a04047291 */ /* 0x000fc8000f8f103f */
[----:B------:R-:W-:-:S04]  /*00e0*/  ULOP3.LUT UR4, UR4, 0xfffffffc, URZ, 0xc0, !UPT ;  /* 0xfffffffc04047892 */ /* 0x000fc8000f8ec03f */
[----:B------:R-:W-:-:S03]  /*00f0*/  UIADD3 UR10, UR10, -UR4, URZ ;  /* 0x800000040a0a7290 */ /* 0x000fc6000fffe03f */
[----:B------:R-:W-:Y:S09]  /*0100*/  @P0 BRA `(.L_x_1) ;  /* 0x0000000000200947 */ /* 0x000ff20003800000 */
[----:B------:R-:W-:Y:S02]  /*0110*/  ULDC.64 UR6, c[0x0][0x198] ;  /* 0x0000660000067ab9 */ /* 0x000fe40000000a00 */
[----:B------:R-:W-:Y:S02]  /*0120*/  UIADD3 UR8, UP0, UR6, 0xf0, URZ ;  /* 0x000000f006087890 */ /* 0x000fe4000ff1e03f */
[----:B------:R-:W-:Y:S02]  /*0130*/  UIADD3 UR6, UP1, UR6, 0x1f0, URZ ;  /* 0x000001f006067890 */ /* 0x000fe4000ff3e03f */
[----:B------:R-:W-:Y:S02]  /*0140*/  UIADD3.X UR9, URZ, UR7, URZ, UP0, !UPT ;  /* 0x000000073f097290 */ /* 0x000fe400087fe43f */
[----:B------:R-:W-:-:S07]  /*0150*/  UIADD3.X UR7, URZ, UR7, URZ, UP1, !UPT ;  /* 0x000000073f077290 */ /* 0x000fce0008ffe43f */
[----:B------:R0:W-:Y:S02]  /*0160*/  UTMACCTL.PF [UR8] ;  /* 0x00000000080079b9 */ /* 0x0001e40008040000 */
[----:B------:R0:W-:Y:S02]  /*0170*/  UTMACCTL.PF [UR6] ;  /* 0x00000000060079b9 */ /* 0x0001e40008040000 */
[----:B0-----:R-:W-:Y:S01]  /*0180*/  NOP ;  /* 0x0000000000007918 */ /* 0x001fe20000000000 */
.L_x_1:
[----:B------:R-:W-:Y:S05]  /*0190*/  BSYNC B0 ;  /* 0x0000000000007941 */ /* 0x000fea0003800000 */
.L_x_0:
[----:B------:R-:W0:Y:S01]  /*01a0*/  SHFL.IDX PT, R2, R0, RZ, 0x1f ;  /* 0x00001fff00027589 */ /* 0x000e2200000e0000 */
[----:B------:R-:W-:Y:S01]  /*01b0*/  UISETP.NE.AND UP0, UPT, UR10, 0x3, UPT ;  /* 0x000000030a00788c */ /* 0x000fe2000bf05270 */
[----:B------:R-:W-:Y:S01]  /*01c0*/  ISETP.NE.AND P1, PT, RZ, UR5, PT ;  /* 0x00000005ff007c0c */ /* 0x000fe2000bf25270 */
[----:B------:R-:W-:Y:S02]  /*01d0*/  UIADD3 UR18, UR5, -0x1, URZ ;  /* 0xffffffff05127890 */ /* 0x000fe4000fffe03f */
[----:B------:R-:W-:Y:S02]  /*01e0*/  UISETP.EQ.OR UP0, UPT, UR10, URZ, !UP0 ;  /* 0x0000003f0a00728c */ /* 0x000fe4000c702670 */
[----:B------:R-:W-:Y:S02]  /*01f0*/  UISETP.GE.U32.AND UP1, UPT, UR18, 0x2, UPT ;  /* 0x000000021200788c */ /* 0x000fe4000bf26070 */
[----:B------:R-:W-:-:S04]  /*0200*/  UISETP.EQ.AND UP0, UPT, UR5, URZ, UP0 ;  /* 0x0000003f0500728c */ /* 0x000fc80008702270 */
[----:B------:R-:W-:-:S04]  /*0210*/  USEL UR38, URZ, 0x1, !UP0 ;  /* 0x000000013f267887 */ /* 0x000fc8000c000000 */
[----:B------:R-:W-:Y:S01]  /*0220*/  USEL UR38, UR38, 0x2, UP1 ;  /* 0x0000000226267887 */ /* 0x000fe20008800000 */
[----:B0-----:R-:W-:-:S13]  /*0230*/  ISETP.NE.AND P0, PT, R2, RZ, PT ;  /* 0x000000ff0200720c */ /* 0x001fda0003f05270 */
[----:B------:R-:W-:Y:S05]  /*0240*/  @P0 BRA `(.L_x_2) ;  /* 0x0000000000580947 */ /* 0x000fea0003800000 */
[----:B------:R-:W0:Y:S01]  /*0250*/  S2UR UR8, SR_CgaCtaId ;  /* 0x00000000000879c3 */ /* 0x000e220000008800 */
[----:B------:R-:W-:Y:S01]  /*0260*/  UMOV UR4, 0x400 ;  /* 0x0000040000047882 */ /* 0x000fe20000000000 */
[----:B------:R-:W-:Y:S01]  /*0270*/  UMOV UR5, 0x1 ;  /* 0x0000000100057882 */ /* 0x000fe20000000000 */
[----:B------:R-:W-:Y:S01]  /*0280*/  UMOV UR6, 0x100 ;  /* 0x0000010000067882 */ /* 0x000fe20000000000 */
[----:B------:R-:W-:Y:S01]  /*0290*/  ELECT P0, URZ, PT ;  /* 0x00000000003f782f */ /* 0x000fe20003800000 */
[----:B------:R-:W-:-:S04]  /*02a0*/  UIADD3 UR6, -UR6, 0x100000, URZ ;  /* 0x0010000006067890 */ /* 0x000fc8000fffe13f */
[----:B------:R-:W-:Y:S02]  /*02b0*/  USHF.L.U32 UR7, UR6, 0xb, URZ ;  /* 0x0000000b06077899 */ /* 0x000fe4000800063f */
[----:B------:R-:W-:Y:S02]  /*02c0*/  USHF.L.U32 UR6, UR6, 0x1, URZ ;  /* 0x0000000106067899 */ /* 0x000fe4000800063f */
[----:B0-----:R-:W-:Y:S02]  /*02d0*/  ULEA UR8, UR8, UR4, 0x18 ;  /* 0x0000000408087291 */ /* 0x001fe4000f8ec03f */
[----:B------:R-:W-:-:S04]  /*02e0*/  UIADD3 UR4, -UR5, 0x100000, URZ ;  /* 0x0010000005047890 */ /* 0x000fc8000fffe13f */
[----:B------:R-:W-:Y:S02]  /*02f0*/  USHF.L.U32 UR5, UR4, 0xb, URZ ;  /* 0x0000000b04057899 */ /* 0x000fe4000800063f */
[----:B------:R-:W-:Y:S01]  /*0300*/  USHF.L.U32 UR4, UR4, 0x1, URZ ;  /* 0x0000000104047899 */ /* 0x000fe2000800063f */
[----:B------:R-:W0:Y:S11]  /*0310*/  FENCE.VIEW.ASYNC.S ;  /* 0x00000000000073c6 */ /* 0x000e360000000000 */
[----:B0-----:R0:W1:Y:S01]  /*0320*/  SYNCS.EXCH.64 URZ, [UR8], UR4 ;  /* 0x00000004083f75b2 */ /* 0x0010620008000100 */
[----:B------:R0:W2:Y:S01]  /*0330*/  SYNCS.EXCH.64 URZ, [UR8+0x20], UR6 ;  /* 0x00002006083f75b2 */ /* 0x0000a20008000100 */
[----:B------:R0:W3:Y:S01]  /*0340*/  SYNCS.EXCH.64 URZ, [UR8+0x8], UR4 ;  /* 0x00000804083f75b2 */ /* 0x0000e20008000100 */
[----:B------:R0:W4:Y:S01]  /*0350*/  SYNCS.EXCH.64 URZ, [UR8+0x28], UR6 ;  /* 0x00002806083f75b2 */ /* 0x0001220008000100 */
[----:B------:R0:W0:Y:S01]  /*0360*/  SYNCS.EXCH.64 URZ, [UR8+0x10], UR4 ;  /* 0x00001004083f75b2 */ /* 0x0000220008000100 */
[----:B------:R0:W0:Y:S01]  /*0370*/  SYNCS.EXCH.64 URZ, [UR8+0x30], UR6 ;  /* 0x00003006083f75b2 */ /* 0x0000220008000100 */
[----:B------:R0:W0:Y:S01]  /*0380*/  SYNCS.EXCH.64 URZ, [UR8+0x18], UR4 ;  /* 0x00001804083f75b2 */ /* 0x0000220008000100 */
[----:B------:R0:W0:Y:S01]  /*0390*/  SYNCS.EXCH.64 URZ, [UR8+0x38], UR6 ;  /* 0x00003806083f75b2 */ /* 0x0000220008000100 */
[----:B------:R-:W-:Y:S01]  /*03a0*/  NOP ;  /* 0x0000000000007918 */ /* 0x000fe20000000000 */
.L_x_2:
[----:B------:R-:W5:Y:S01]  /*03b0*/  SHFL.IDX PT, R0, R0, RZ, 0x1f ;  /* 0x00001fff00007589 */ /* 0x000f6200000e0000 */
[----:B------:R-:W-:Y:S01]  /*03c0*/  ELECT P0, URZ, PT ;  /* 0x00000000003f782f */ /* 0x000fe20003800000 */
[----:B------:R-:W1:Y:S01]  /*03d0*/  S2UR UR17, SR_CTAID.Y ;  /* 0x00000000001179c3 */ /* 0x000e620000002600 */
[----:B0-----:R-:W-:Y:S01]  /*03e0*/  ULDC UR5, c[0x0][0x65c] ;  /* 0x0001970000057ab9 */ /* 0x001fe20000000800 */
[----:B------:R-:W-:Y:S01]  /*03f0*/  UMOV UR12, 0x20 ;  /* 0x00000020000c7882 */ /* 0x000fe20000000000 */
[----:B------:R-:W-:Y:S01]  /*0400*/  UISETP.NE.AND UP2, UPT, UR5, 0x1, UPT ;  /* 0x000000010500788c */ /* 0x000fe2000bf45270 */
[----:B------:R-:W-:Y:S01]  /*0410*/  NOP ;  /* 0x0000000000007918 */ /* 0x000fe20000000000 */
[----:B------:R-:W-:Y:S02]  /*0420*/  NOP ;  /* 0x0000000000007918 */ /* 0x000fe40000000000 */
[----:B------:R-:W-:Y:S01]  /*0430*/  UP2UR UR39, UPR, URZ, 0x4 ;  /* 0x000000043f277883 */ /* 0x000fe20008000000 */
[----:B------:R-:W0:Y:S01]  /*0440*/  S2UR UR4, SR_CTAID.X ;  /* 0x00000000000479c3 */ /* 0x000e220000002500 */
[----:B------:R-:W-:-:S02]  /*0450*/  PLOP3.LUT P2, PT, PT, PT, UP2, 0x80, 0x0 ;  /* 0x000000000000781c */ /* 0x000fc40003f4f028 */
[----:B------:R-:W-:Y:S02]  /*0460*/  PLOP3.LUT P4, PT, PT, PT, UP2, 0x80, 0x0 ;  /* 0x000000000000781c */ /* 0x000fe40003f8f028 */
[----:B------:R-:W-:Y:S01]  /*0470*/  PLOP3.LUT P3, PT, PT, PT, UP2, 0x80, 0x0 ;  /* 0x000000000000781c */ /* 0x000fe20003f6f028 */
[----:B------:R-:W-:Y:S01]  /*0480*/  @UP2 ULDC UR14, c[0x0][0x10] ;  /* 0x00000400000e2ab9 */ /* 0x000fe20000000800 */
[----:B------:R-:W-:Y:S01]  /*0490*/  @UP2 UMOV UR9, URZ ;  /* 0x0000003f00092c82 */ /* 0x000fe20008000000 */
[----:B------:R-:W-:Y:S01]  /*04a0*/  @!UP2 ULDC UR11, c[0x0][0xc] ;  /* 0x00000300000baab9 */ /* 0x000fe20000000800 */
[----:B-----5:R-:W-:Y:S01]  /*04b0*/  ISETP.NE.OR P0, PT, R0, RZ, !P0 ;  /* 0x000000ff0000720c */ /* 0x020fe20004705670 */
[----:B-1----:R-:W-:Y:S02]  /*04c0*/  @UP2 UMOV UR7, UR17 ;  /* 0x0000001100072c82 */ /* 0x002fe40008000000 */
[----:B------:R-:W-:Y:S01]  /*04d0*/  @UP2 UMOV UR8, UR7 ;  /* 0x0000000700082c82 */ /* 0x000fe20008000000 */
[----:B------:R-:W-:Y:S01]  /*04e0*/  @!UP2 UMOV UR7, UR17 ;  /* 0x000000110007ac82 */ /* 0x000fe20008000000 */
[----:B0-----:R-:W-:-:S08]  /*04f0*/  @UP2 UIMAD.WIDE.U32 UR14, UR4, UR14, UR8 ;  /* 0x0000000e040e22a5 */ /* 0x001fd0000f8e0008 */
[----:B------:R-:W-:Y:S01]  /*0500*/  VOTEU.ALL UP0, P0 ;  /* 0x00000000003f7886 */ /* 0x000fe20000000000 */
[----:B------:R-:W-:Y:S01]  /*0510*/  VOTEU.ALL UP1, P0 ;  /* 0x00000000003f7886 */ /* 0x000fe20000020000 */
[----:B------:R-:W-:-:S03]  /*0520*/  IMAD.U32 R2, RZ, RZ, UR14 ;  /* 0x0000000eff027e24 */ /* 0x000fc6000f8e00ff */
[----:B------:R-:W0:Y:S01]  /*0530*/  @!UP0 S2UR UR6, SR_CgaCtaId ;  /* 0x00000000000689c3 */ /* 0x000e220000008800 */
[----:B------:R-:W-:Y:S01]  /*0540*/  @!UP0 UMOV UR5, 0x400 ;  /* 0x0000040000058882 */ /* 0x000fe20000000000 */
[----:B------:R-:W-:-:S04]  /*0550*/  @!UP0 UIADD3 UR12, -UR12, 0x100000, URZ ;  /* 0x001000000c0c8890 */ /* 0x000fc8000fffe13f */
[----:B------:R-:W-:Y:S02]  /*0560*/  @!UP0 USHF.L.U32 UR13, UR12, 0xb, URZ ;  /* 0x0000000b0c0d8899 */ /* 0x000fe4000800063f */
[----:B------:R-:W-:Y:S01]  /*0570*/  @!UP0 USHF.L.U32 UR12, UR12, 0x1, URZ ;  /* 0x000000010c0c8899 */ /* 0x000fe2000800063f */
[----:B------:R-:W-:Y:S01]  /*0580*/  IMAD.U32 R3, RZ, RZ, UR15 ;  /* 0x0000000fff037e24 */ /* 0x000fe2000f8e00ff */
[----:B0-----:R-:W-:Y:S01]  /*0590*/  @!UP0 ULEA UR16, UR6, UR5, 0x18 ;  /* 0x0000000506108291 */ /* 0x001fe2000f8ec03f */
[----:B------:R-:W-:Y:S01]  /*05a0*/  VOTEU.ALL UP0, P0 ;  /* 0x00000000003f7886 */ /* 0x000fe20000000000 */
[----:B------:R-:W-:Y:S01]  /*05b0*/  PLOP3.LUT P0, PT, PT, PT, UP2, 0x80, 0x0 ;  /* 0x000000000000781c */ /* 0x000fe20003f0f028 */
[----:B------:R-:W-:Y:S01]  /*05c0*/  UMOV UR5, URZ ;  /* 0x0000003f00057c82 */ /* 0x000fe20008000000 */
[----:B------:R-:W-:Y:S01]  /*05d0*/  @UP2 UMOV UR6, URZ ;  /* 0x0000003f00062c82 */ /* 0x000fe20008000000 */
[----:B------:R-:W-:Y:S02]  /*05e0*/  @!UP2 UIMAD.WIDE.U32 UR8, UR11, UR7, UR4 ;  /* 0x000000070b08a2a5 */ /* 0x000fe4000f8e0004 */
[----:B------:R-:W-:-:S04]  /*05f0*/  @UP2 UIADD3 UR6, UR15, UR6, URZ ;  /* 0x000000060f062290 */ /* 0x000fc8000fffe03f */
[----:B------:R-:W-:Y:S01]  /*0600*/  IMAD.U32 R5, RZ, RZ, UR9 ;  /* 0x00000009ff057e24 */ /* 0x000fe2000f8e00ff */
[----:B------:R-:W0:Y:S02]  /*0610*/  FENCE.VIEW.ASYNC.S ;  /* 0x00000000000073c6 */ /* 0x000e240000000000 */
[----:B0-----:R0:W2:Y:S01]  /*0620*/  @!UP0 SYNCS.EXCH.64 URZ, [UR16+0x50], UR12 ;  /* 0x0000500c103f85b2 */ /* 0x0010a20008000100 */
[----:B------:R-:W-:Y:S02]  /*0630*/  @P2 IMAD.U32 R6, RZ, RZ, UR6 ;  /* 0x00000006ff062e24 */ /* 0x000fe4000f8e00ff */
[----:B------:R-:W-:Y:S02]  /*0640*/  @P0 IMAD.MOV.U32 R7, RZ, RZ, R2 ;  /* 0x000000ffff070224 */ /* 0x000fe400078e0002 */
[----:B------:R-:W-:Y:S02]  /*0650*/  IMAD.U32 R2, RZ, RZ, UR8 ;  /* 0x00000008ff027e24 */ /* 0x000fe4000f8e00ff */
[----:B------:R-:W-:-:S02]  /*0660*/  @!P4 IMAD.MOV.U32 R6, RZ, RZ, R5 ;  /* 0x000000ffff06c224 */ /* 0x000fc400078e0005 */
[----:B------:R-:W-:Y:S02]  /*0670*/  @!P3 IMAD.MOV.U32 R7, RZ, RZ, R2 ;  /* 0x000000ffff07b224 */ /* 0x000fe400078e0002 */
[----:B------:R-:W-:Y:S01]  /*0680*/  IMAD.U32 R3, RZ, RZ, UR9 ;  /* 0x00000009ff037e24 */ /* 0x000fe2000f8e00ff */
[----:B------:R0:W-:Y:S01]  /*0690*/  STL [R1+0x908], R6 ;  /* 0x0009080601007387 */ /* 0x0001e20000100800 */
[----:B------:R-:W-:-:S03]  /*06a0*/  IMAD.U32 R4, RZ, RZ, UR8 ;  /* 0x00000008ff047e24 */ /* 0x000fc6000f8e00ff */
[----:B------:R0:W-:Y:S01]  /*06b0*/  STL [R1+0x90c], R7 ;  /* 0x00090c0701007387 */ /* 0x0001e20000100800 */
[----:B------:R0:W2:Y:S01]  /*06c0*/  @!UP1 SYNCS.EXCH.64 URZ, [UR16+0x58], UR12 ;  /* 0x0000580c103f95b2 */ /* 0x0000a20008000100 */
[----:B------:R-:W-:Y:S01]  /*06d0*/  NOP ;  /* 0x0000000000007918 */ /* 0x000fe20000000000 */
[----:B--234-:R-:W-:Y:S06]  /*06e0*/  BAR.SYNC.DEFER_BLOCKING 0x0 ;  /* 0x0000000000007b1d */ /* 0x01cfec0000010000 */
[----:B------:R-:W-:Y:S05]  /*06f0*/  @!P1 BRA `(.L_x_3) ;  /* 0x000004f4001c9947 */ /* 0x000fea0003800000 */
[----:B------:R-:W-:-:S06]  /*0700*/  UISETP.GT.U32.AND UP0, UPT, UR18, 0x1, UPT ;  /* 0x000000011200788c */ /* 0x000fcc000bf04070 */
[----:B------:R-:W-:-:S13]  /*0710*/  PLOP3.LUT P0, PT, PT, PT, UP0, 0x80, 0x0 ;  /* 0x000000000000781c */ /* 0x000fda0003f0f008 */
[----:B0-----:R-:W-:Y:S05]  /*0720*/  @P0 EXIT ;  /* 0x000000000000094d */ /* 0x001fea0003800000 */
[----:B------:R-:W-:Y:S01]  /*0730*/  ULDC.64 UR8, c[0x0][0x650] ;  /* 0x0001940000087ab9 */ /* 0x000fe20000000a00 */
[----:B------:R-:W-:Y:S01]  /*0740*/  UMOV UR40, 0xffffffff ;  /* 0xffffffff00287882 */ /* 0x000fe20000000000 */
[----:B------:R-:W-:Y:S01]  /*0750*/  ISETP.GE.U32.AND P0, PT, R7, UR8, PT ;  /* 0x0000000807007c0c */ /* 0x000fe2000bf06070 */
[----:B------:R-:W-:Y:S01]  /*0760*/  UMOV UR41, 0xffffffff ;  /* 0xffffffff00297882 */ /* 0x000fe20000000000 */
[----:B------:R-:W-:Y:S01]  /*0770*/  UMOV UR42, 0xffffffff ;  /* 0xffffffff002a7882 */ /* 0x000fe20000000000 */
[----:B------:R-:W-:Y:S02]  /*0780*/  PRMT R0, RZ, 0x7610, R0 ;  /* 0x00007610ff007816 */ /* 0x000fe40000000000 */
[----:B------:R-:W-:-:S13]  /*0790*/  ISETP.GE.U32.AND.EX P0, PT, R6, UR9, PT, P0 ;  /* 0x0000000906007c0c */ /* 0x000fda000bf06100 */
[----:B------:R-:W-:Y:S05]  /*07a0*/  @P0 BRA `(.L_x_4) ;  /* 0x0000000400800947 */ /* 0x000fea0003800000 */
[----:B------:R-:W-:Y:S01]  /*07b0*/  I2FP.F32.U32 R0, UR4 ;  /* 0x0000000400007c45 */ /* 0x000fe20008201000 */
[----:B------:R-:W-:Y:S01]  /*07c0*/  ULDC.64 UR16, c[0x0][0x628] ;  /* 0x00018a0000107ab9 */ /* 0x000fe20000000a00 */
[----:B------:R-:W-:Y:S01]  /*07d0*/  ULDC UR6, c[0x0][0x150] ;  /* 0x0000540000067ab9 */ /* 0x000fe20000000800 */
[----:B------:R-:W-:Y:S01]  /*07e0*/  ISETP.NE.U32.AND P0, PT, RZ, UR16, PT ;  /* 0x00000010ff007c0c */ /* 0x000fe2000bf05070 */
[----:B------:R-:W-:Y:S01]  /*07f0*/  ULDC UR15, c[0x0][0x630] ;  /* 0x00018c00000f7ab9 */ /* 0x000fe20000000800 */
[----:B------:R-:W-:Y:S01]  /*0800*/  FMUL R0, R0, UR6 ;  /* 0x0000000600007c20 */ /* 0x000fe20008400000 */
[----:B------:R-:W-:Y:S01]  /*0810*/  R2UR UR18, R7 ;  /* 0x00000000071272ca */ /* 0x000fe200000e0000 */
[----:B------:R-:W-:Y:S01]  /*0820*/  ULDC UR20, c[0x0][0x154] ;  /* 0x0000550000147ab9 */ /* 0x000fe20000000800 */
[----:B------:R-:W-:Y:S01]  /*0830*/  ISETP.NE.AND.EX P0, PT, RZ, UR17, PT, P0 ;  /* 0x00000011ff007c0c */ /* 0x000fe2000bf05300 */
[----:B------:R0:W1:Y:S01]  /*0840*/  F2I.U32.TRUNC.NTZ R2, R0 ;  /* 0x0000000000027305 */ /* 0x000062000020f000 */
[----:B------:R-:W-:-:S02]  /*0850*/  R2UR UR19, R6 ;  /* 0x00000000061372ca */ /* 0x000fc400000e0000 */
[----:B------:R-:W-:Y:S02]  /*0860*/  R2UR UR8, R7 ;  /* 0x00000000070872ca */ /* 0x000fe400000e0000 */
[----:B------:R-:W-:-:S07]  /*0870*/  R2UR UR9, R6 ;  /* 0x00000000060972ca */ /* 0x000fce00000e0000 */
[----:B0-----:R-:W-:Y:S08]  /*0880*/  @!P0 BRA `(.L_x_5) ;  /* 0x0000000000308947 */ /* 0x001ff00003800000 */
[----:B------:R-:W-:Y:S01]  /*0890*/  R2UR UR8, R7 ;  /* 0x00000000070872ca */ /* 0x000fe200000e0000 */
[----:B------:R-:W-:Y:S01]  /*08a0*/  ULDC UR6, c[0x0][0x634] ;  /* 0x00018d0000067ab9 */ /* 0x000fe20000000800 */
[----:B------:R-:W-:-:S11]  /*08b0*/  R2UR UR14, R6 ;  /* 0x00000000060e72ca */ /* 0x000fd600000e0000 */
[----:B------:R-:W-:-:S04]  /*08c0*/  UIADD3 UR6, UP0, UR8, UR6, URZ ;  /* 0x0000000608067290 */ /* 0x000fc8000ff1e03f */
[----:B------:R-:W-:-:S04]  /*08d0*/  UIADD3.X UR14, URZ, UR14, URZ, UP0, !UPT ;  /* 0x0000000e3f0e7290 */ /* 0x000fc800087fe43f */
[----:B------:R-:W-:-:S04]  /*08e0*/  UIMAD.WIDE.U32 UR8, UR14, UR16, URZ ;  /* 0x000000100e0872a5 */ /* 0x000fc8000f8e003f */
[----:B------:R-:W-:Y:S02]  /*08f0*/  UIMAD.WIDE.U32 UR10, UP0, UR6, UR17, UR8 ;  /* 0x00000011060a72a5 */ /* 0x000fe4000f800008 */
[----:B------:R-:W-:Y:S02]  /*0900*/  UIMAD.WIDE.U32 UR8, UR6, UR16, URZ ;  /* 0x00000010060872a5 */ /* 0x000fe4000f8e003f */
[----:B------:R-:W-:Y:S02]  /*0910*/  UIADD3.X UR13, URZ, URZ, URZ, UP0, !UPT ;  /* 0x0000003f3f0d7290 */ /* 0x000fe400087fe43f */
[----:B------:R-:W-:Y:S01]  /*0920*/  UIADD3 URZ, UP0, UR9, UR10, URZ ;  /* 0x0000000a093f7290 */ /* 0x000fe2000ff1e03f */
[----:B------:R-:W-:-:S03]  /*0930*/  UMOV UR12, UR11 ;  /* 0x0000000b000c7c82 */ /* 0x000fc60008000000 */
[----:B------:R-:W-:-:S12]  /*0940*/  UIMAD.WIDE.U32.X UR8, UR14, UR17, UR12, UP0 ;  /* 0x000000110e0872a5 */ /* 0x000fd800080e040c */
.L_x_5:
[----:B------:R-:W-:Y:S01]  /*0950*/  USHF.R.U64 UR42, UR8, UR15, UR9 ;  /* 0x0000000f082a7299 */ /* 0x000fe20008001209 */
[----:B------:R-:W-:Y:S01]  /*0960*/  I2FP.F32.U32 R0, UR7 ;  /* 0x0000000700007c45 */ /* 0x000fe20008201000 */
[----:B------:R-:W-:Y:S01]  /*0970*/  USHF.R.U32.HI UR5, URZ, UR15, UR9 ;  /* 0x0000000f3f057299 */ /* 0x000fe20008011609 */
[----:B-1----:R-:W-:Y:S01]  /*0980*/  R2UR UR12, R2 ;  /* 0x00000000020c72ca */ /* 0x002fe200000e0000 */
[----:B------:R-:W-:Y:S02]  /*0990*/  UIADD3 UR6, UP0, URZ, -UR42, URZ ;  /* 0x8000002a3f067290 */ /* 0x000fe4000ff1e03f */
[----:B------:R-:W-:Y:S01]  /*09a0*/  FMUL R0, R0, UR20 ;  /* 0x0000001400007c20 */ /* 0x000fe20008400000 */
[----:B------:R-:W-:Y:S01]  /*09b0*/  ULDC.64 UR8, c[0x0][0x620] ;  /* 0x0001880000087ab9 */ /* 0x000fe20000000a00 */
[----:B------:R-:W-:Y:S01]  /*09c0*/  UIADD3.X UR5, URZ, ~UR5, URZ, UP0, !UPT ;  /* 0x800000053f057290 */ /* 0x000fe200087fe43f */
[----:B------:R-:W-:Y:S01]  /*09d0*/  UMOV UR10, UR18 ;  /* 0x00000012000a7c82 */ /* 0x000fe20008000000 */
[----:B------:R-:W-:-:S02]  /*09e0*/  UMOV UR11, UR19 ;  /* 0x00000013000b7c82 */ /* 0x000fc40008000000 */
[----:B------:R-:W-:Y:S01]  /*09f0*/  UIMAD UR5, UR5, UR8, URZ ;  /* 0x00000008050572a4 */ /* 0x000fe2000f8e023f */
[----:B------:R-:W0:Y:S01]  /*0a00*/  F2I.U32.TRUNC.NTZ R0, R0 ;  /* 0x0000000000007305 */ /* 0x000e22000020f000 */
[----:B------:R-:W-:Y:S02]  /*0a10*/  UIMAD.WIDE.U32 UR10, UR6, UR8, UR10 ;  /* 0x00000008060a72a5 */ /* 0x000fe4000f8e000a */
[----:B------:R-:W-:Y:S01]  /*0a20*/  UIMAD UR6, UR6, UR9, UR5 ;  /* 0x00000009060672a4 */ /* 0x000fe2000f8e0205 */
[----:B------:R-:W-:Y:S01]  /*0a30*/  ULDC UR21, c[0x0][0x658] ;  /* 0x0001960000157ab9 */ /* 0x000fe20000000800 */
[----:B------:R-:W-:Y:S02]  /*0a40*/  UMOV UR19, 0xffffffff ;  /* 0xffffffff00137882 */ /* 0x000fe40000000000 */
[----:B------:R-:W-:Y:S01]  /*0a50*/  UIADD3 UR6, UR11, UR6, URZ ;  /* 0x000000060b067290 */ /* 0x000fe2000fffe03f */
[----:B------:R-:W-:Y:S01]  /*0a60*/  ULDC UR15, c[0x0][0x618] ;  /* 0x00018600000f7ab9 */ /* 0x000fe20000000800 */
[----:B------:R-:W-:Y:S01]  /*0a70*/  ULDC.64 UR8, c[0x0][0x640] ;  /* 0x0001900000087ab9 */ /* 0x000fe20000000a00 */
[----:B------:R-:W-:Y:S01]  /*0a80*/  USHF.L.U32 UR11, UR19, UR21, URZ ;  /* 0x00000015130b7299 */ /* 0x000fe2000800063f */
[----:B------:R-:W-:Y:S01]  /*0a90*/  ISETP.NE.U32.AND P0, PT, RZ, UR8, PT ;  /* 0x00000008ff007c0c */ /* 0x000fe2000bf05070 */
[----:B------:R-:W-:-:S02]  /*0aa0*/  USHF.R.U64 UR19, UR10, UR15, UR6 ;  /* 0x0000000f0a137299 */ /* 0x000fc40008001206 */
[----:B------:R-:W-:Y:S01]  /*0ab0*/  USHF.R.U32.HI UR10, URZ, UR15, UR6 ;  /* 0x0000000f3f0a7299 */ /* 0x000fe20008011606 */
[----:B0-----:R-:W-:Y:S01]  /*0ac0*/  R2UR UR14, R0 ;  /* 0x00000000000e72ca */ /* 0x001fe200000e0000 */
[----:B------:R-:W-:Y:S01]  /*0ad0*/  ULDC UR17, c[0x0][0x608] ;  /* 0x0001820000117ab9 */ /* 0x000fe20000000800 */
[----:B------:R-:W-:Y:S01]  /*0ae0*/  ISETP.NE.AND.EX P0, PT, RZ, UR9, PT, P0 ;  /* 0x00000009ff007c0c */ /* 0x000fe2000bf05300 */
[----:B------:R-:W-:Y:S02]  /*0af0*/  USHF.R.U64 UR23, UR19, UR17, UR10 ;  /* 0x0000001113177299 */ /* 0x000fe4000800120a */
[----:B------:R-:W-:Y:S01]  /*0b00*/  USHF.R.U32.HI UR10, URZ, UR17, UR10 ;  /* 0x000000113f0a7299 */ /* 0x000fe2000801160a */
[----:B------:R-:W-:Y:S01]  /*0b10*/  UMOV UR16, 0x1 ;  /* 0x0000000100107882 */ /* 0x000fe20000000000 */
[----:B------:R-:W-:Y:S02]  /*0b20*/  UIADD3 UR12, -UR12, URZ, URZ ;  /* 0x0000003f0c0c7290 */ /* 0x000fe4000fffe13f */
[----:B------:R-:W-:-:S02]  /*0b30*/  USHF.R.U64 UR24, UR23, UR21, UR10 ;  /* 0x0000001517187299 */ /* 0x000fc4000800120a */
[----:B------:R-:W-:Y:S01]  /*0b40*/  USHF.L.U32 UR6, UR16, UR21, URZ ;  /* 0x0000001510067299 */ /* 0x000fe2000800063f */
[----:B------:R-:W-:Y:S01]  /*0b50*/  ULDC UR13, c[0x0][0x144] ;  /* 0x00005100000d7ab9 */ /* 0x000fe20000000800 */
[----:B------:R-:W-:Y:S01]  /*0b60*/  ULDC UR5, c[0x0][0x600] ;  /* 0x0001800000057ab9 */ /* 0x000fe20000000800 */
[----:B------:R-:W-:Y:S02]  /*0b70*/  ULOP3.LUT UR16, URZ, UR11, URZ, 0x33, !UPT ;  /* 0x0000000b3f107292 */ /* 0x000fe4000f8e333f */
[----:B------:R-:W-:Y:S02]  /*0b80*/  USHF.R.U32.HI UR11, URZ, UR21, UR10 ;  /* 0x000000153f0b7299 */ /* 0x000fe4000801160a */
[----:B------:R-:W-:Y:S02]  /*0b90*/  UIADD3 UR18, UR5, -0x1, URZ ;  /* 0xffffffff05127890 */ /* 0x000fe4000fffe03f */
[----:B------:R-:W-:Y:S02]  /*0ba0*/  UIADD3 UR20, -UR14, URZ, URZ ;  /* 0x0000003f0e147290 */ /* 0x000fe4000fffe13f */
[----:B------:R-:W-:Y:S01]  /*0bb0*/  UIMAD UR4, UR13, UR12, UR4 ;  /* 0x0000000c0d0472a4 */ /* 0x000fe2000f8e0204 */
[----:B------:R-:W-:Y:S01]  /*0bc0*/  ULDC UR25, c[0x0][0x148] ;  /* 0x0000520000197ab9 */ /* 0x000fe20000000800 */
[----:B------:R-:W-:Y:S01]  /*0bd0*/  ULDC UR21, c[0x0][0x648] ;  /* 0x0001920000157ab9 */ /* 0x000fe20000000800 */
[----:B------:R-:W-:Y:S01]  /*0be0*/  ULDC UR22, c[0x0][0x638] ;  /* 0x00018e0000167ab9 */ /* 0x000fe20000000800 */
[----:B------:R-:W-:Y:S01]  /*0bf0*/  UMOV UR10, UR24 ;  /* 0x00000018000a7c82 */ /* 0x000fe20008000000 */
[----:B------:R-:W-:Y:S07]  /*0c00*/  @!P0 BRA `(.L_x_6) ;  /* 0x0000000000308947 */ /* 0x000fee0003800000 */
[----:B------:R-:W-:Y:S02]  /*0c10*/  ULDC UR14, c[0x0][0x64c] ;  /* 0x00019300000e7ab9 */ /* 0x000fe40000000800 */
        /* <DEDUP_REMOVED lines=8> */
[----:B------:R-:W-:-:S07]  /*0ca0*/  UIMAD.WIDE.U32.X UR8, UR17, UR9, UR14, UP0 ;  /* 0x00000009110872a5 */ /* 0x000fce00080e040e */
[----:B------:R-:W-:Y:S01]  /*0cb0*/  UMOV UR10, UR8 ;  /* 0x00000008000a7c82 */ /* 0x000fe20008000000 */
[----:B------:R-:W-:-:S05]  /*0cc0*/  UMOV UR11, UR9 ;  /* 0x00000009000b7c82 */ /* 0x000fca0008000000 */
.L_x_6:
[----:B------:R-:W-:Y:S01]  /*0cd0*/  UISETP.NE.AND UP0, UPT, UR39, URZ, UPT ;  /* 0x0000003f2700728c */ /* 0x000fe2000bf05270 */
[----:B------:R-:W-:Y:S01]  /*0ce0*/  IMAD.MOV.U32 R0, RZ, RZ, 0x1 ;  /* 0x00000001ff007424 */ /* 0x000fe200078e00ff */
[----:B------:R-:W-:Y:S02]  /*0cf0*/  USHF.R.U64 UR8, UR10, UR21, UR11 ;  /* 0x000000150a087299 */ /* 0x000fe4000800120b */
[----:B------:R-:W-:Y:S02]  /*0d00*/  ULOP3.LUT UR16, UR23, UR16, URZ, 0xc0, !UPT ;  /* 0x0000001017107292 */ /* 0x000fe4000f8ec03f */
[----:B------:R-:W-:Y:S02]  /*0d10*/  ULOP3.LUT UR18, UR19, UR18, URZ, 0xc0, !UPT ;  /* 0x0000001213127292 */ /* 0x000fe4000f8ec03f */
[----:B------:R-:W-:-:S03]  /*0d20*/  UIMAD UR16, UR6, UR8, UR16 ;  /* 0x00000008061072a4 */ /* 0x000fc6000f8e0210 */
[----:B------:R-:W-:Y:S02]  /*0d30*/  @UP0 UIMAD UR4, UR25, UR20, UR7 ;  /* 0x00000014190402a4 */ /* 0x000fe4000f8e0207 */
[----:B------:R-:W-:-:S04]  /*0d40*/  UIADD3 UR7, -UR8, URZ, URZ ;  /* 0x0000003f08077290 */ /* 0x000fc8000fffe13f */
[----:B------:R-:W-:-:S03]  /*0d50*/  UIMAD UR6, UR7, UR22, UR24 ;  /* 0x00000016070672a4 */ /* 0x000fc6000f8e0218 */
[----:B------:R-:W-:Y:S01]  /*0d60*/  ULDC UR7, c[0x0][0x610] ;  /* 0x0001840000077ab9 */ /* 0x000fe20000000800 */
[----:B------:R-:W-:Y:S02]  /*0d70*/  UIMAD UR6, UR6, UR5, UR18 ;  /* 0x00000005060672a4 */ /* 0x000fe4000f8e0212 */
[----:B------:R-:W-:-:S04]  /*0d80*/  UIMAD UR4, UR16, UR7, UR4 ;  /* 0x00000007100472a4 */ /* 0x000fc8000f8e0204 */
[----:B------:R-:W-:Y:S02]  /*0d90*/  USEL UR41, UR6, UR4, !UP0 ;  /* 0x0000000406297287 */ /* 0x000fe4000c000000 */
[----:B------:R-:W-:-:S12]  /*0da0*/  USEL UR40, UR4, UR6, !UP0 ;  /* 0x0000000604287287 */ /* 0x000fd8000c000000 */
.L_x_4:
[----:B------:R-:W-:-:S08]  /*0db0*/  NOP ;  /* 0x0000000000007918 */ /* 0x000fd00000000000 */
[----:B------:R-:W0:Y:S02]  /*0dc0*/  USETMAXREG.TRY_ALLOC.CTAPOOL UP0, 0xf0 ;  /* 0x000000f0000079c8 */ /* 0x000e240008000600 */
[----:B0-----:R-:W-:-:S13]  /*0dd0*/  PLOP3.LUT P0, PT, PT, PT, UP0, 0x80, 0x0 ;  /* 0x000000000000781c */ /* 0x001fda0003f0f008 */
[----:B------:R-:W-:Y:S05]  /*0de0*/  @!P0 BRA `(.L_x_4) ;  /* 0xfffffffc00f08947 */ /* 0x000fea000383ffff */
[----:B------:R-:W-:Y:S01]  /*0df0*/  ULDC.64 UR4, c[0x0][0x598] ;  /* 0x0001660000047ab9 */ /* 0x000fe20000000a00 */
[----:B------:R-:W-:Y:S01]  /*0e00*/  ULDC.64 UR46, c[0x0][0x208] ;  /* 0x00008200002e7ab9 */ /* 0x000fe20000000a00 */
[----:B------:R-:W-:-:S04]  /*0e10*/  ISETP.NE.U32.AND P0, PT, RZ, UR4, PT ;  /* 0x00000004ff007c0c */ /* 0x000fc8000bf05070 */
[----:B------:R-:W-:-:S13]  /*0e20*/  ISETP.NE.AND.EX P0, PT, RZ, UR5, PT, P0 ;  /* 0x00000005ff007c0c */ /* 0x000fda000bf05300 */
[----:B------:R-:W-:Y:S05]  /*0e30*/  @!P0 BRA `(.L_x_7) ;  /* 0x00000000001c8947 */ /* 0x000fea0003800000 */
[----:B------:R-:W0:Y:S02]  /*0e40*/  LDC.64 R2, c[0x0][0x598] ;  /* 0x00016600ff027b82 */ /* 0x000e240000000a00 */
[----:B0-----:R-:W2:Y:S02]  /*0e50*/  LDG.E.64 R2, desc[UR46][R2.64] ;  /* 0x0000002e02027981 */ /* 0x001ea4000c1e1b00 */
[----:B--2---:R-:W-:-:S04]  /*0e60*/  ISETP.NE.U32.AND P0, PT, R2, RZ, PT ;  /* 0x000000ff0200720c */ /* 0x004fc80003f05070 */
[----:B------:R-:W-:-:S13]  /*0e70*/  ISETP.NE.AND.EX P0, PT, R3, RZ, PT, P0 ;  /* 0x000000ff0300720c */ /* 0x000fda0003f05300 */
[----:B------:R-:W-:Y:S05]  /*0e80*/  @!P0 BRA `(.L_x_7) ;  /* 0x0000000000088947 */ /* 0x000fea0003800000 */
[----:B------:R0:W5:Y:S01]  /*0e90*/  LD.E R2, desc[UR46][R2.64] ;  /* 0x0000002e02027980 */ /* 0x000162000c101900 */
[----:B------:R-:W-:Y:S05]  /*0ea0*/  BRA `(.L_x_8) ;  /* 0x0000000000247947 */ /* 0x000fea0003800000 */
.L_x_7:
[----:B------:R-:W-:Y:S02]  /*0eb0*/  ULDC.64 UR4, c[0x0][0x588] ;  /* 0x0001620000047ab9 */ /* 0x000fe40000000a00 */
[----:B------:R-:W-:-:S04]  /*0ec0*/  ISETP.NE.U32.AND P0, PT, RZ, UR4, PT ;  /* 0x00000004ff007c0c */ /* 0x000fc8000bf05070 */
[----:B------:R-:W-:-:S13]  /*0ed0*/  ISETP.NE.AND.EX P0, PT, RZ, UR5, PT, P0 ;  /* 0x00000005ff007c0c */ /* 0x000fda000bf05300 */
[----:B------:R-:W-:Y:S05]  /*0ee0*/  @!P0 BRA `(.L_x_9) ;  /* 0x00000000000c8947 */ /* 0x000fea0003800000 */
[----:B------:R-:W0:Y:S02]  /*0ef0*/  LDC.64 R2, c[0x0][0x588] ;  /* 0x00016200ff027b82 */ /* 0x000e240000000a00 */
[----:B0-----:R1:W5:Y:S01]  /*0f00*/  LDG.E R2, desc[UR46][R2.64] ;  /* 0x0000002e02027981 */ /* 0x001362000c1e1900 */
[----:B------:R-:W-:Y:S05]  /*0f10*/  BRA `(.L_x_8) ;  /* 0x0000000000087947 */ /* 0x000fea0003800000 */
.L_x_9:
[----:B------:R-:W-:Y:S02]  /*0f20*/  ULDC UR4, c[0x0][0x580] ;  /* 0x0001600000047ab9 */ /* 0x000fe40000000800 */
[----:B------:R-:W-:-:S07]  /*0f30*/  IMAD.U32 R2, RZ, RZ, UR4 ;  /* 0x00000004ff027e24 */ /* 0x000fce000f8e00ff */
.L_x_8:
[----:B------:R-:W-:Y:S02]  /*0f40*/  ULDC.64 UR4, c[0x0][0x5a0] ;  /* 0x0001680000047ab9 */ /* 0x000fe40000000a00 */
[----:B------:R-:W-:-:S04]  /*0f50*/  ISETP.NE.U32.AND P0, PT, RZ, UR4, PT ;  /* 0x00000004ff007c0c */ /* 0x000fc8000bf05070 */
[----:B------:R-:W-:-:S13]  /*0f60*/  ISETP.NE.AND.EX P0, PT, RZ, UR5, PT, P0 ;  /* 0x00000005ff007c0c */ /* 0x000fda000bf05300 */
[----:B------:R-:W-:Y:S05]  /*0f70*/  @!P0 BRA `(.L_x_10) ;  /* 0x00000000001c8947 */ /* 0x000fea0003800000 */
[----:B------:R-:W2:Y:S02]  /*0f80*/  LDC.64 R4, c[0x0][0x5a0] ;  /* 0x00016800ff047b82 */ /* 0x000ea40000000a00 */
[----:B--2---:R-:W2:Y:S02]  /*0f90*/  LDG.E.64 R4, desc[UR46][R4.64] ;  /* 0x0000002e04047981 */ /* 0x004ea4000c1e1b00 */
[----:B--2---:R-:W-:-:S04]  /*0fa0*/  ISETP.NE.U32.AND P0, PT, R4, RZ, PT ;  /* 0x000000ff0400720c */ /* 0x004fc80003f05070 */
[----:B------:R-:W-:-:S13]  /*0fb0*/  ISETP.NE.AND.EX P0, PT, R5, RZ, PT, P0 ;  /* 0x000000ff0500720c */ /* 0x000fda0003f05300 */
[----:B------:R-:W-:Y:S05]  /*0fc0*/  @!P0 BRA `(.L_x_10) ;  /* 0x0000000000088947 */ /* 0x000fea0003800000 */
[----:B------:R2:W5:Y:S01]  /*0fd0*/  LD.E R16, desc[UR46][R4.64] ;  /* 0x0000002e04107980 */ /* 0x000562000c101900 */
[----:B------:R-:W-:Y:S05]  /*0fe0*/  BRA `(.L_x_11) ;  /* 0x0000000000247947 */ /* 0x000fea0003800000 */
.L_x_10:
[----:B------:R-:W-:Y:S02]  /*0ff0*/  ULDC.64 UR4, c[0x0][0x590] ;  /* 0x0001640000047ab9 */ /* 0x000fe40000000a00 */
[----:B------:R-:W-:-:S04]  /*1000*/  ISETP.NE.U32.AND P0, PT, RZ, UR4, PT ;  /* 0x00000004ff007c0c */ /* 0x000fc8000bf05070 */
[----:B------:R-:W-:-:S13]  /*1010*/  ISETP.NE.AND.EX P0, PT, RZ, UR5, PT, P0 ;  /* 0x00000005ff007c0c */ /* 0x000fda000bf05300 */
[----:B------:R-:W-:Y:S05]  /*1020*/  @!P0 BRA `(.L_x_12) ;  /* 0x00000000000c8947 */ /* 0x000fea0003800000 */
[----:B------:R-:W2:Y:S02]  /*1030*/  LDC.64 R16, c[0x0][0x590] ;  /* 0x00016400ff107b82 */ /* 0x000ea40000000a00 */
[----:B--2---:R3:W5:Y:S01]  /*1040*/  LDG.E R16, desc[UR46][R16.64] ;  /* 0x0000002e10107981 */ /* 0x004762000c1e1900 */
[----:B------:R-:W-:Y:S05]  /*1050*/  BRA `(.L_x_11) ;  /* 0x0000000000087947 */ /* 0x000fea0003800000 */
.L_x_12:
[----:B------:R-:W-:Y:S02]  /*1060*/  ULDC UR4, c[0x0][0x584] ;  /* 0x0001610000047ab9 */ /* 0x000fe40000000800 */
[----:B------:R-:W-:-:S07]  /*1070*/  MOV R16, UR4 ;  /* 0x0000000400107c02 */ /* 0x000fce0008000f00 */
.L_x_11:
[----:B------:R-:W-:-:S13]  /*1080*/  LOP3.LUT P0, RZ, R0, 0xff, RZ, 0xc0, !PT ;  /* 0x000000ff00ff7812 */ /* 0x000fda000780c0ff */
[----:B------:R-:W-:Y:S05]  /*1090*/  @!P0 EXIT ;  /* 0x000000000000894d */ /* 0x000fea0003800000 */
[----:B------:R-:W-:Y:S01]  /*10a0*/  ULDC UR4, c[0x0][0x28c] ;  /* 0x0000a30000047ab9 */ /* 0x000fe20000000800 */
[----:B------:R-:W-:Y:S01]  /*10b0*/  UMOV UR36, URZ ;  /* 0x0000003f00247c82 */ /* 0x000fe20008000000 */
[----:B------:R-:W-:Y:S01]  /*10c0*/  UIADD3 UR4, UR4, 0x1f, URZ ;  /* 0x0000001f04047890 */ /* 0x000fe2000fffe03f */
[----:B------:R-:W-:-:S03]  /*10d0*/  UMOV UR37, URZ ;  /* 0x0000003f00257c82 */ /* 0x000fc60008000000 */
[----:B------:R-:W-:-:S04]  /*10e0*/  USHF.R.S32.HI UR5, URZ, 0x1f, UR4 ;  /* 0x0000001f3f057899 */ /* 0x000fc80008011404 */
[----:B------:R-:W-:-:S04]  /*10f0*/  ULEA.HI UR5, UR5, UR4, URZ, 0x5 ;  /* 0x0000000405057291 */ /* 0x000fc8000f8f283f */
[----:B------:R-:W-:-:S12]  /*1100*/  USHF.R.S32.HI UR43, URZ, 0x5, UR5 ;  /* 0x000000053f2b7899 */ /* 0x000fd80008011405 */
.L_x_1560:
[----:B----4-:R-:W4:Y:S01]  /*1110*/  S2R R0, SR_TID.X ;  /* 0x0000000000007919 */ /* 0x010f220000002100 */
[----:B------:R-:W0:Y:S01]  /*1120*/  S2UR UR6, SR_CgaCtaId ;  /* 0x00000000000679c3 */ /* 0x000e220000008800 */
[----:B------:R-:W-:Y:S02]  /*1130*/  UMOV UR44, 0x400 ;  /* 0x00000400002c7882 */ /* 0x000fe40000000000 */
[----:B0-----:R-:W-:Y:S01]  /*1140*/  ULEA UR44, UR6, UR44, 0x18 ;  /* 0x0000002c062c7291 */ /* 0x001fe2000f8ec03f */
[----:B----4-:R-:W-:-:S04]  /*1150*/  LOP3.LUT R0, R0, 0x80, RZ, 0xc0, !PT ;  /* 0x0000008000007812 */ /* 0x010fc800078ec0ff */
[----:B------:R-:W-:-:S06]  /*1160*/  SHF.R.U32.HI R0, RZ, 0x7, R0 ;  /* 0x00000007ff007819 */ /* 0x000fcc0000011600 */
[----:B------:R-:W0:Y:S02]  /*1170*/  SHFL.IDX PT, R0, R0, RZ, 0x1f ;  /* 0x00001fff00007589 */ /* 0x000e2400000e0000 */
[----:B0-----:R-:W-:-:S13]  /*1180*/  R2UR UR4, R0 ;  /* 0x00000000000472ca */ /* 0x001fda00000e0000 */
[----:B------:R-:W-:-:S04]  /*1190*/  ULEA.HI UR5, UR4, UR4, URZ, 0x1 ;  /* 0x0000000404057291 */ /* 0x000fc8000f8f083f */
[----:B------:R-:W-:-:S04]  /*11a0*/  ULOP3.LUT UR5, UR5, 0xffffe, URZ, 0xc0, !UPT ;  /* 0x000ffffe05057892 */ /* 0x000fc8000f8ec03f */
[----:B------:R-:W-:-:S03]  /*11b0*/  UIADD3 UR5, UR4, -UR5, URZ ;  /* 0x8000000504057290 */ /* 0x000fc6000fffe03f */
[----:B------:R-:W-:Y:S01]  /*11c0*/  ULDC UR4, c[0x0][0x28c] ;  /* 0x0000a30000047ab9 */ /* 0x000fe20000000800 */
[----:B------:R-:W-:Y:S01]  /*11d0*/  ULEA UR5, UR5, UR44, 0xc ;  /* 0x0000002c05057291 */ /* 0x000fe2000f8e603f */
[----:B------:R-:W-:-:S03]  /*11e0*/  ISETP.LT.AND P0, PT, RZ, UR4, PT ;  /* 0x00000004ff007c0c */ /* 0x000fc6000bf01270 */
[----:B------:R-:W-:-:S04]  /*11f0*/  UIADD3 UR5, UR5, 0x100, URZ ;  /* 0x0000010005057890 */ /* 0x000fc8000fffe03f */
[----:B------:R-:W-:-:S04]  /*1200*/  USHF.R.U32.HI UR5, URZ, 0x4, UR5 ;  /* 0x000000043f057899 */ /* 0x000fc80008011605 */
[----:B------:R-:W-:Y:S02]  /*1210*/  ULOP3.LUT UR45, UR5, 0x3fff, URZ, 0xc0, !UPT ;  /* 0x00003fff052d7892 */ /* 0x000fe4000f8ec03f */
[----:B---3-5:R-:W-:Y:S10]  /*1220*/  @P0 BRA `(.L_x_13) ;  /* 0x0000000000400947 */ /* 0x028ff40003800000 */
[----:B------:R-:W-:Y:S01]  /*1230*/  MOV R0, 0x0 ;  /* 0x0000000000007802 */ /* 0x000fe20000000f00 */
[----:B------:R-:W-:Y:S01]  /*1240*/  ULDC.64 UR4, c[0x4][0x68] ;  /* 0x01001a0000047ab9 */ /* 0x000fe20000000a00 */
[----:B------:R-:W-:Y:S01]  /*1250*/  ULDC.64 UR6, c[0x4][0x8] ;  /* 0x0100020000067ab9 */ /* 0x000fe20000000a00 */
[----:B--2---:R-:W-:Y:S01]  /*1260*/  IMAD.U32 R4, RZ, RZ, UR4 ;  /* 0x00000004ff047e24 */ /* 0x004fe2000f8e00ff */
[----:B------:R0:W2:Y:S01]  /*1270*/  LDC.64 R14, c[0x4][R0] ;  /* 0x01000000000e7b82 */ /* 0x0000a20000000a00 */
[----:B------:R-:W-:Y:S01]  /*1280*/  IMAD.U32 R5, RZ, RZ, UR5 ;  /* 0x00000005ff057e24 */ /* 0x000fe2000f8e00ff */
[----:B------:R-:W-:Y:S01]  /*1290*/  ULDC.64 UR4, c[0x4][0x70] ;  /* 0x01001c0000047ab9 */ /* 0x000fe20000000a00 */
[----:B------:R-:W-:Y:S02]  /*12a0*/  IMAD.U32 R10, RZ, RZ, UR6 ;  /* 0x00000006ff0a7e24 */ /* 0x000fe4000f8e00ff */
[----:B------:R-:W-:Y:S02]  /*12b0*/  IMAD.U32 R6, RZ, RZ, UR4 ;  /* 0x00000004ff067e24 */ /* 0x000fe4000f8e00ff */
[----:B------:R-:W-:-:S02]  /*12c0*/  IMAD.U32 R7, RZ, RZ, UR5 ;  /* 0x00000005ff077e24 */ /* 0x000fc4000f8e00ff */
[----:B------:R-:W-:Y:S02]  /*12d0*/  IMAD.U32 R11, RZ, RZ, UR7 ;  /* 0x00000007ff0b7e24 */ /* 0x000fe4000f8e00ff */
[----:B------:R-:W-:Y:S02]  /*12e0*/  IMAD.MOV.U32 R8, RZ, RZ, 0x1e1 ;  /* 0x000001e1ff087424 */ /* 0x000fe400078e00ff */
[----:B------:R-:W-:Y:S02]  /*12f0*/  IMAD.MOV.U32 R12, RZ, RZ, 0x1 ;  /* 0x00000001ff0c7424 */ /* 0x000fe400078e00ff */
[----:B0-----:R-:W-:-:S07]  /*1300*/  IMAD.MOV.U32 R13, RZ, RZ, RZ ;  /* 0x000000ffff0d7224 */ /* 0x001fce00078e00ff */
[----:B------:R-:W-:-:S07]  /*1310*/  LEPC R20, `(.L_x_13) ;  /* 0x000000001014794e */ /* 0x000fce0000000000 */
[----:B-123-5:R-:W-:Y:S05]  /*1320*/  CALL.ABS.NOINC R14 ;  /* 0x000000000e007343 */ /* 0x02efea0003c00000 */
.L_x_13:
[----:B------:R-:W-:-:S06]  /*1330*/  ULOP3.LUT UR4, UR38, 0x1, URZ, 0xfc, !UPT ;  /* 0x0000000126047892 */ /* 0x000fcc000f8efc3f */
[----:B------:R-:W-:-:S05]  /*1340*/  IMAD.U32 R0, RZ, RZ, UR4 ;  /* 0x00000004ff007e24 */ /* 0x000fca000f8e00ff */
[----:B------:R-:W-:-:S13]  /*1350*/  ISETP.NE.AND P0, PT, R0, 0x3, PT ;  /* 0x000000030000780c */ /* 0x000fda0003f05270 */
[----:B------:R-:W-:Y:S05]  /*1360*/  @!P0 BRA `(.L_x_14) ;  /* 0x0000000000048947 */ /* 0x000fea0003800000 */
[----:B------:R-:W-:Y:S01]  /*1370*/  BPT.TRAP 0x1 ;  /* 0x000000040000795c */ /* 0x000fe20000300000 */
.L_x_14:
[----:B-1----:R-:W-:Y:S02]  /*1380*/  IMAD.U32 R3, RZ, RZ, UR37 ;  /* 0x00000025ff037e24 */ /* 0x002fe4000f8e00ff */
[----:B------:R-:W-:-:S03]  /*1390*/  IMAD.U32 R0, RZ, RZ, UR36 ;  /* 0x00000024ff007e24 */ /* 0x000fc6000f8e00ff */
[----:B------:R-:W-:Y:S02]  /*13a0*/  LEA R3, R3, UR44, 0x3 ;  /* 0x0000002c03037c11 */ /* 0x000fe4000f8e18ff */
[----:B------:R-:W-:-:S04]  /*13b0*/  SHF.L.U32 R0, R0, 0x1f, RZ ;  /* 0x0000001f00007819 */ /* 0x000fc800000006ff */
[----:B------:R0:W1:Y:S01]  /*13c0*/  SYNCS.PHASECHK.TRANS64.TRYWAIT P1, [R3+URZ], R0 ;  /* 0x00000000030075a7 */ /* 0x000062000802017f */
[----:B------:R-:W-:Y:S05]  /*13d0*/  @!P0 BRA `(.L_x_15) ;  /* 0x0000000000048947 */ /* 0x000fea0003800000 */
[----:B------:R-:W-:Y:S01]  /*13e0*/  BPT.TRAP 0x1 ;  /* 0x000000040000795c */ /* 0x000fe20000300000 */
.L_x_15:
[----:B-1----:R-:W-:Y:S05]  /*13f0*/  @P1 BRA `(.L_x_16) ;  /* 0x0000000000081947 */ /* 0x002fea0003800000 */
[----:B------:R-:W1:Y:S02]  /*1400*/  SYNCS.PHASECHK.TRANS64.TRYWAIT P1, [R3+URZ], R0 ;  /* 0x00000000030075a7 */ /* 0x000e64000802017f */
[----:B-1----:R-:W-:Y:S05]  /*1410*/  @!P1 BRA `(.L_x_17) ;  /* 0x000004fc00d49947 */ /* 0x002fea0003800000 */
.L_x_16:
[----:B------:R-:W-:-:S04]  /*1420*/  UISETP.LT.AND UP0, UPT, UR43, 0x1, UPT ;  /* 0x000000012b00788c */ /* 0x000fc8000bf01270 */
[----:B------:R-:W-:-:S06]  /*1430*/  USEL UR4, UR43, 0x1, UP0 ;  /* 0x000000012b047887 */ /* 0x000fcc0008000000 */
[----:B--2---:R-:W-:Y:S01]  /*1440*/  IMAD.U32 R5, RZ, RZ, UR4 ;  /* 0x00000004ff057e24 */ /* 0x004fe2000f8e00ff */
[----:B------:R-:W-:Y:S05]  /*1450*/  WARPSYNC.ALL ;  /* 0x0000000000007948 */ /* 0x000fea0003800000 */
[----:B------:R-:W-:-:S04]  /*1460*/  IADD3 R5, -R5, UR43, RZ ;  /* 0x0000002b05057c10 */ /* 0x000fc8000fffe1ff */
[----:B------:R-:W-:Y:S01]  /*1470*/  ISETP.GE.AND P1, PT, R5, 0x1, PT ;  /* 0x000000010500780c */ /* 0x000fe20003f26270 */
[----:B------:R-:W-:Y:S01]  /*1480*/  UIADD3 UR4, UR44, 0x20100, URZ ;  /* 0x000201002c047890 */ /* 0x000fe2000fffe03f */
[----:B------:R-:W-:Y:S01]  /*1490*/  WARPGROUP.ARRIVE ;  /* 0x00000000000079c5 */ /* 0x000fe20000000000 */
[----:B------:R-:W-:Y:S01]  /*14a0*/  UMOV UR13, 0x80000020 ;  /* 0x80000020000d7882 */ /* 0x000fe20000000000 */
[----:B------:R-:W-:Y:S01]  /*14b0*/  UMOV UR15, 0x80000020 ;  /* 0x80000020000f7882 */ /* 0x000fe20000000000 */
[----:B------:R-:W-:Y:S01]  /*14c0*/  USHF.R.U32.HI UR4, URZ, 0x4, UR4 ;  /* 0x000000043f047899 */ /* 0x000fe20008011604 */
[----:B------:R2:W-:Y:S01]  /*14d0*/  STL [R1+0xa50], R18 ;  /* 0x000a501201007387 */ /* 0x0005e20000100800 */
[----:B------:R-:W-:Y:S01]  /*14e0*/  UMOV UR9, UR13 ;  /* 0x0000000d00097c82 */ /* 0x000fe20008000000 */
[----:B------:R-:W-:Y:S01]  /*14f0*/  UMOV UR11, 0x80000020 ;  /* 0x80000020000b7882 */ /* 0x000fe20000000000 */
[----:B------:R-:W-:Y:S01]  /*1500*/  ULOP3.LUT UR5, UR4, 0x3fff, URZ, 0xc0, !UPT ;  /* 0x00003fff04057892 */ /* 0x000fe2000f8ec03f */
[----:B------:R3:W-:Y:S01]  /*1510*/  STL [R1+0xa4c], R17 ;  /* 0x000a4c1101007387 */ /* 0x0007e20000100800 */
[----:B------:R-:W-:-:S02]  /*1520*/  ULOP3.LUT UR4, UR45, 0x10000, URZ, 0xfc, !UPT ;  /* 0x000100002d047892 */ /* 0x000fc4000f8efc3f */
[----:B------:R-:W-:Y:S01]  /*1530*/  ULOP3.LUT UR5, UR5, 0x10000, URZ, 0xfc, !UPT ;  /* 0x0001000005057892 */ /* 0x000fe2000f8efc3f */
[----:B-----5:R4:W-:Y:S01]  /*1540*/  STL [R1+0xa48], R16 ;  /* 0x000a481001007387 */ /* 0x0209e20000100800 */
[----:B------:R-:W-:Y:S02]  /*1550*/  ULEA UR6, UR37, UR4, 0xb ;  /* 0x0000000425067291 */ /* 0x000fe4000f8e583f */
[----:B------:R-:W-:Y:S01]  /*1560*/  UIMAD UR7, UR37, 0x600, UR5 ;  /* 0x00000600250778a4 */ /* 0x000fe2000f8e0205 */
[----:B------:R0:W-:Y:S03]  /*1570*/  STL [R1+0xa44], R5 ;  /* 0x000a440501007387 */ /* 0x0001e60000100800 */
[----:B------:R-:W-:Y:S01]  /*1580*/  UIADD3 UR10, UR7, 0x300, URZ ;  /* 0x00000300070a7890 */ /* 0x000fe2000fffe03f */
[----:B------:R1:W-:Y:S01]  /*1590*/  STL [R1+0xa40], R2 ;  /* 0x000a400201007387 */ /* 0x0003e20000100800 */
[----:B------:R-:W-:Y:S01]  /*15a0*/  UMOV UR12, UR6 ;  /* 0x00000006000c7c82 */ /* 0x000fe20008000000 */
[----:B------:R-:W-:Y:S01]  /*15b0*/  UMOV UR14, UR7 ;  /* 0x00000007000e7c82 */ /* 0x000fe20008000000 */
[----:B------:R-:W-:Y:S01]  /*15c0*/  UMOV UR8, UR12 ;  /* 0x0000000c00087c82 */ /* 0x000fe20008000000 */
[----:B------:R-:W-:Y:S03]  /*15d0*/  HGMMA.64x192x16.F32 R100, gdesc[UR12], RZ, !UPT, gsb0 ;  /* 0x02e000000c6479f0 */ /* 0x000fe6000c0008ff */
[----:B------:R-:W-:-:S02]  /*15e0*/  WARPGROUP.DEPBAR.LE gsb0, 0x0 ;  /* 0x00008000000079c5 */ /* 0x000fc40000010000 */
[----:B------:R-:W-:Y:S01]  /*15f0*/  IMAD.MOV.U32 R76, RZ, RZ, R120 ;  /* 0x000000ffff4c7224 */ /* 0x000fe200078e0078 */
[----:B------:R-:W-:Y:S01]  /*1600*/  MOV R68, R128 ;  /* 0x0000008000447202 */ /* 0x000fe20000000f00 */
        /* <DEDUP_REMOVED lines=12> */
[----:B------:R-:W-:-:S02]  /*16d0*/  IMAD.MOV.U32 R69, RZ, RZ, R127 ;  /* 0x000000ffff457224 */ /* 0x000fc400078e007f */
[----:B------:R-:W-:Y:S02]  /*16e0*/  IMAD.MOV.U32 R67, RZ, RZ, R129 ;  /* 0x000000ffff437224 */ /* 0x000fe400078e0081 */
[----:B------:R-:W-:Y:S02]  /*16f0*/  IMAD.MOV.U32 R66, RZ, RZ, R130 ;  /* 0x000000ffff427224 */ /* 0x000fe400078e0082 */
[----:B------:R-:W-:Y:S02]  /*1700*/  IMAD.MOV.U32 R65, RZ, RZ, R131 ;  /* 0x000000ffff417224 */ /* 0x000fe400078e0083 */
[----:B------:R-:W-:Y:S02]  /*1710*/  IMAD.MOV.U32 R64, RZ, RZ, R132 ;  /* 0x000000ffff407224 */ /* 0x000fe400078e0084 */
[----:B------:R-:W-:Y:S02]  /*1720*/  IMAD.MOV.U32 R63, RZ, RZ, R133 ;  /* 0x000000ffff3f7224 */ /* 0x000fe400078e0085 */
        /* <DEDUP_REMOVED lines=41> */
[----:B--2---:R-:W-:Y:S02]  /*19c0*/  IMAD.MOV.U32 R18, RZ, RZ, R178 ;  /* 0x000000ffff127224 */ /* 0x004fe400078e00b2 */
[----:B---3--:R-:W-:-:S02]  /*19d0*/  IMAD.MOV.U32 R17, RZ, RZ, R179 ;  /* 0x000000ffff117224 */ /* 0x008fc400078e00b3 */
[----:B----4-:R-:W-:Y:S02]  /*19e0*/  IMAD.MOV.U32 R16, RZ, RZ, R180 ;  /* 0x000000ffff107224 */ /* 0x010fe400078e00b4 */
        /* <DEDUP_REMOVED lines=9> */
[----:B0-----:R-:W-:Y:S02]  /*1a80*/  IMAD.MOV.U32 R5, RZ, RZ, R191 ;  /* 0x000000ffff057224 */ /* 0x001fe400078e00bf */
[----:B------:R-:W-:-:S02]  /*1a90*/  IMAD.MOV.U32 R4, RZ, RZ, R192 ;  /* 0x000000ffff047224 */ /* 0x000fc400078e00c0 */
[----:B-1----:R-:W-:Y:S02]  /*1aa0*/  IMAD.MOV.U32 R3, RZ, RZ, R193 ;  /* 0x000000ffff037224 */ /* 0x002fe400078e00c1 */
[----:B------:R-:W-:Y:S02]  /*1ab0*/  IMAD.MOV.U32 R2, RZ, RZ, R194 ;  /* 0x000000ffff027224 */ /* 0x000fe400078e00c2 */
[----:B------:R-:W-:Y:S02]  /*1ac0*/  IMAD.MOV.U32 R0, RZ, RZ, R195 ;  /* 0x000000ffff007224 */ /* 0x000fe400078e00c3 */
[----:B------:R-:W-:Y:S01]  /*1ad0*/  WARPGROUP.ARRIVE ;  /* 0x00000000000079c5 */ /* 0x000fe20000000000 */
[----:B------:R-:W-:Y:S02]  /*1ae0*/  IMAD.MOV.U32 R77, RZ, RZ, R119 ;  /* 0x000000ffff4d7224 */ /* 0x000fe400078e0077 */
[----:B------:R-:W-:Y:S01]  /*1af0*/  STL [R1+0x14d4], R0 ;  /* 0x0014d40001007387 */ /* 0x000fe20000100800 */
[----:B------:R-:W-:-:S02]  /*1b00*/  IMAD.MOV.U32 R78, RZ, RZ, R118 ;  /* 0x000000ffff4e7224 */ /* 0x000fc400078e0076 */
[----:B------:R-:W-:Y:S01]  /*1b10*/  HGMMA.64x192x16.F32 R120, gdesc[UR8], RZ, !UPT, gsb0 ;  /* 0x02e00000087879f0 */ /* 0x000fe2000c0008ff */
[----:B------:R-:W-:Y:S01]  /*1b20*/  STL [R1+0x14d0], R2 ;  /* 0x0014d00201007387 */ /* 0x000fe20000100800 */
[----:B------:R-:W-:Y:S01]  /*1b30*/  IMAD.MOV.U32 R79, RZ, RZ, R117 ;  /* 0x000000ffff4f7224 */ /* 0x000fe200078e0075 */
[----:B------:R-:W-:Y:S01]  /*1b40*/  UIADD3 UR8, UR6, 0x200, URZ ;  /* 0x0000020006087890 */ /* 0x000fe2000fffe03f */
[----:B------:R-:W-:Y:S01]  /*1b50*/  IMAD.MOV.U32 R80, RZ, RZ, R116 ;  /* 0x000000ffff507224 */ /* 0x000fe200078e0074 */
[----:B------:R-:W-:Y:S01]  /*1b60*/  STL [R1+0x14cc], R3 ;  /* 0x0014cc0301007387 */ /* 0x000fe20000100800 */
[----:B------:R-:W-:Y:S01]  /*1b70*/  IMAD.MOV.U32 R81, RZ, RZ, R115 ;  /* 0x000000ffff517224 */ /* 0x000fe200078e0073 */
[----:B------:R-:W-:Y:S01]  /*1b80*/  UMOV UR9, 0x80000020 ;  /* 0x8000002000097882 */ /* 0x000fe20000000000 */
[----:B------:R-:W-:Y:S01]  /*1b90*/  IMAD.MOV.U32 R83, RZ, RZ, R113 ;  /* 0x000000ffff537224 */ /* 0x000fe200078e0071 */
[----:B------:R-:W-:Y:S01]  /*1ba0*/  STL [R1+0x14c8], R4 ;  /* 0x0014c80401007387 */ /* 0x000fe20000100800 */
[----:B------:R-:W-:Y:S01]  /*1bb0*/  IMAD.MOV.U32 R84, RZ, RZ, R112 ;  /* 0x000000ffff547224 */ /* 0x000fe200078e0070 */
[----:B------:R-:W-:Y:S01]  /*1bc0*/  UMOV UR12, UR8 ;  /* 0x00000008000c7c82 */ /* 0x000fe20008000000 */
[----:B------:R-:W-:Y:S01]  /*1bd0*/  IMAD.MOV.U32 R85, RZ, RZ, R111 ;  /* 0x000000ffff557224 */ /* 0x000fe200078e006f */
[----:B------:R-:W-:Y:S01]  /*1be0*/  STL [R1+0x14c4], R5 ;  /* 0x0014c40501007387 */ /* 0x000fe20000100800 */
[----:B------:R-:W-:Y:S01]  /*1bf0*/  IMAD.MOV.U32 R86, RZ, RZ, R110 ;  /* 0x000000ffff567224 */ /* 0x000fe200078e006e */
[----:B------:R-:W-:Y:S01]  /*1c00*/  UMOV UR13, UR9 ;  /* 0x00000009000d7c82 */ /* 0x000fe20008000000 */
[----:B------:R-:W-:Y:S01]  /*1c10*/  IMAD.MOV.U32 R87, RZ, RZ, R109 ;  /* 0x000000ffff577224 */ /* 0x000fe200078e006d */
[----:B------:R-:W-:Y:S01]  /*1c20*/  STL [R1+0x14c0], R6 ;  /* 0x0014c00601007387 */ /* 0x000fe20000100800 */
[----:B------:R-:W-:-:S02]  /*1c30*/  IMAD.MOV.U32 R88, RZ, RZ, R108 ;  /* 0x000000ffff587224 */ /* 0x000fc400078e006c */
[----:B------:R-:W-:Y:S01]  /*1c40*/  IMAD.MOV.U32 R89, RZ, RZ, R107 ;  /* 0x000000ffff597224 */ /* 0x000fe200078e006b */
[----:B------:R-:W-:Y:S01]  /*1c50*/  STL [R1+0x14bc], R7 ;  /* 0x0014bc0701007387 */ /* 0x000fe20000100800 */
[----:B------:R-:W-:Y:S02]  /*1c60*/  IMAD.MOV.U32 R90, RZ, RZ, R106 ;  /* 0x000000ffff5a7224 */ /* 0x000fe400078e006a */
[----:B------:R-:W-:Y:S01]  /*1c70*/  IMAD.MOV.U32 R91, RZ, RZ, R105 ;  /* 0x000000ffff5b7224 */ /* 0x000fe200078e0069 */
[----:B------:R-:W-:Y:S01]  /*1c80*/  STL [R1+0x14b8], R8 ;  /* 0x0014b80801007387 */ /* 0x000fe20000100800 */
[----:B------:R-:W-:Y:S02]  /*1c90*/  IMAD.MOV.U32 R92, RZ, RZ, R104 ;  /* 0x000000ffff5c7224 */ /* 0x000fe400078e0068 */
[----:B------:R-:W-:Y:S01]  /*1ca0*/  IMAD.MOV.U32 R93, RZ, RZ, R103 ;  /* 0x000000ffff5d7224 */ /* 0x000fe200078e0067 */
[----:B------:R-:W-:Y:S01]  /*1cb0*/  STL [R1+0x14b4], R9 ;  /* 0x0014b40901007387 */ /* 0x000fe20000100800 */
[----:B------:R-:W-:-:S02]  /*1cc0*/  IMAD.MOV.U32 R94, RZ, RZ, R102 ;  /* 0x000000ffff5e7224 */ /* 0x000fc400078e0066 */
[----:B------:R-:W-:Y:S01]  /*1cd0*/  IMAD.MOV.U32 R95, RZ, RZ, R101 ;  /* 0x000000ffff5f7224 */ /* 0x000fe200078e0065 */
[----:B------:R-:W-:Y:S04]  /*1ce0*/  STL [R1+0x14b0], R10 ;  /* 0x0014b00a01007387 */ /* 0x000fe80000100800 */
        /* <DEDUP_REMOVED lines=40> */
[----:B------:R-:W-:Y:S01]  /*1f70*/  STL [R1+0x140c], R51 ;  /* 0x00140c3301007387 */ /* 0x000fe20000100800 */
[----:B------:R-:W-:-:S02]  /*1f80*/  WARPGROUP.DEPBAR.LE gsb0, 0x0 ;  /* 0x00008000000079c5 */ /* 0x000fc40000010000 */
[----:B------:R-:W-:Y:S01]  /*1f90*/  IMAD.MOV.U32 R235, RZ, RZ, R173 ;  /* 0x000000ffffeb7224 */ /* 0x000fe200078e00ad */
[----:B------:R-:W-:Y:S01]  /*1fa0*/  STL [R1+0x1408], R52 ;  /* 0x0014083401007387 */ /* 0x000fe20000100800 */
[----:B------:R-:W-:Y:S01]  /*1fb0*/  IMAD.MOV.U32 R234, RZ, RZ, R174 ;  /* 0x000000ffffea7224 */ /* 0x000fe200078e00ae */
[----:B------:R-:W-:Y:S01]  /*1fc0*/  MOV R233, R175 ;  /* 0x000000af00e97202 */ /* 0x000fe20000000f00 */
        /* <DEDUP_REMOVED lines=58> */
[----:B------:R-:W-:-:S03]  /*2370*/  IMAD.MOV.U32 R97, RZ, RZ, R215 ;  /* 0x000000ffff617224 */ /* 0x000fc600078e00d7 */
        /* <DEDUP_REMOVED lines=25> */
[----:B------:R-:W-:Y:S04]  /*2510*/  STL.64 [R1+0x180], R120 ;  /* 0x0001807801007387 */ /* 0x000fe80000100a00 */
        /* <DEDUP_REMOVED lines=25> */
[----:B------:R0:W-:Y:S04]  /*26b0*/  STL [R1+0x250], R172 ;  /* 0x000250ac01007387 */ /* 0x0001e80000100800 */
[----:B------:R1:W-:Y:S04]  /*26c0*/  STL [R1+0x1580], R97 ;  /* 0x0015806101007387 */ /* 0x0003e80000100800 */
[----:B------:R2:W-:Y:S01]  /*26d0*/  STL [R1+0x157c], R98 ;  /* 0x00157c6201007387 */ /* 0x0005e20000100800 */
[----:B0-----:R-:W-:-:S03]  /*26e0*/  WARPGROUP.ARRIVE ;  /* 0x00000000000079c5 */ /* 0x001fc60000000000 */
[----:B------:R-:W-:Y:S03]  /*26f0*/  STL [R1+0x1578], R99 ;  /* 0x0015786301007387 */ /* 0x000fe60000100800 */
[----:B------:R-:W-:Y:S01]  /*2700*/  HGMMA.64x192x16.F32 R120, gdesc[UR8], RZ, !UPT, gsb0 ;  /* 0x02e00000087879f0 */ /* 0x000fe2000c0008ff */
[----:B------:R-:W-:Y:S04]  /*2710*/  STL [R1+0x1574], R100 ;  /* 0x0015746401007387 */ /* 0x000fe80000100800 */
[----:B------:R-:W-:Y:S04]  /*2720*/  STL [R1+0x1570], R101 ;  /* 0x0015706501007387 */ /* 0x000fe80000100800 */
[----:B------:R-:W-:Y:S04]  /*2730*/  STL [R1+0x156c], R102 ;  /* 0x00156c6601007387 */ /* 0x000fe80000100800 */
[----:B------:R-:W-:Y:S04]  /*2740*/  STL [R1+0x1568], R103 ;  /* 0x0015686701007387 */ /* 0x000fe80000100800 */
[----:B------:R-:W-:Y:S04]  /*2750*/  STL [R1+0x1564], R104 ;  /* 0x0015646801007387 */ /* 0x000fe80000100800 */
[----:B------:R-:W-:Y:S04]  /*2760*/  STL [R1+0x1560], R105 ;  /* 0x0015606901007387 */ /* 0x000fe80000100800 */
[----:B------:R0:W-:Y:S04]  /*2770*/  STL [R1+0x155c], R106 ;  /* 0x00155c6a01007387 */ /* 0x0001e80000100800 */
        /* <DEDUP_REMOVED lines=26> */
[----:B------:R4:W-:Y:S04]  /*2920*/  STL [R1+0x14f0], R229 ;  /* 0x0014f0e501007387 */ /* 0x0009e80000100800 */
[----:B------:R4:W-:Y:S04]  /*2930*/  STL [R1+0x14ec], R230 ;  /* 0x0014ece601007387 */ /* 0x0009e80000100800 */
[----:B------:R4:W-:Y:S04]  /*2940*/  STL [R1+0x14e8], R231 ;  /* 0x0014e8e701007387 */ /* 0x0009e80000100800 */
[----:B------:R4:W-:Y:S04]  /*2950*/  STL [R1+0x14e4], R232 ;  /* 0x0014e4e801007387 */ /* 0x0009e80000100800 */
[----:B------:R4:W-:Y:S04]  /*2960*/  STL [R1+0x14e0], R233 ;  /* 0x0014e0e901007387 */ /* 0x0009e80000100800 */
[----:B------:R4:W-:Y:S04]  /*2970*/  STL [R1+0x14dc], R234 ;  /* 0x0014dcea01007387 */ /* 0x0009e80000100800 */
[----:B------:R4:W-:Y:S01]  /*2980*/  STL [R1+0x14d8], R235 ;  /* 0x0014d8eb01007387 */ /* 0x0009e20000100800 */
        /* <DEDUP_REMOVED lines=97> */
[----:B------:R-:W-:-:S03]  /*2fa0*/  WARPGROUP.ARRIVE ;  /* 0x00000000000079c5 */ /* 0x000fc60000000000 */
[----:B------:R-:W-:Y:S03]  /*2fb0*/  STL [R1+0x1700], R96 ;  /* 0x0017006001007387 */ /* 0x000fe60000100800 */
[----:B------:R-:W-:Y:S01]  /*2fc0*/  HGMMA.64x192x16.F32 R120, gdesc[UR12], RZ, !UPT, gsb0 ;  /* 0x02e000000c7879f0 */ /* 0x000fe2000c0008ff */
[----:B------:R-:W-:Y:S01]  /*2fd0*/  STL [R1+0x16fc], R95 ;  /* 0x0016fc5f01007387 */ /* 0x000fe20000100800 */
[----:B------:R-:W-:Y:S01]  /*2fe0*/  UIADD3 UR12, UR6, 0x400, URZ ;  /* 0x00000400060c7890 */ /* 0x000fe2000fffe03f */
[----:B------:R-:W-:Y:S02]  /*2ff0*/  UMOV UR13, 0x80000020 ;  /* 0x80000020000d7882 */ /* 0x000fe40000000000 */
[----:B------:R-:W-:Y:S01]  /*3000*/  STL [R1+0x16f8], R94 ;  /* 0x0016f85e01007387 */ /* 0x000fe20000100800 */
[----:B------:R-:W-:-:S03]  /*3010*/  UMOV UR9, UR13 ;  /* 0x0000000d00097c82 */ /* 0x000fc60008000000 */
[----:B------:R-:W-:Y:S01]  /*3020*/  STL [R1+0x16f4], R93 ;  /* 0x0016f45d01007387 */ /* 0x000fe20000100800 */
[----:B------:R-:W-:-:S03]  /*3030*/  UMOV UR8, UR12 ;  /* 0x0000000c00087c82 */ /* 0x000fc60008000000 */
        /* <DEDUP_REMOVED lines=48> */
[----:B-1----:R-:W-:Y:S01]  /*3340*/  IMAD.MOV.U32 R97, RZ, RZ, R173 ;  /* 0x000000ffff617224 */ /* 0x002fe200078e00ad */
[----:B------:R-:W-:Y:S01]  /*3350*/  STL [R1+0x1634], R45 ;  /* 0x0016342d01007387 */ /* 0x000fe20000100800 */
[----:B--2---:R-:W-:Y:S01]  /*3360*/  IMAD.MOV.U32 R98, RZ, RZ, R174 ;  /* 0x000000ffff627224 */ /* 0x004fe200078e00ae */
[----:B0-----:R-:W-:Y:S01]  /*3370*/  MOV R106, R182 ;  /* 0x000000b6006a7202 */ /* 0x001fe20000000f00 */
[----:B------:R-:W-:Y:S01]  /*3380*/  IMAD.MOV.U32 R99, RZ, RZ, R175 ;  /* 0x000000ffff637224 */ /* 0x000fe200078e00af */
[----:B------:R-:W-:Y:S01]  /*3390*/  STL [R1+0x1630], R44 ;  /* 0x0016302c01007387 */ /* 0x000fe20000100800 */
[----:B------:R-:W-:Y:S01]  /*33a0*/  IMAD.MOV.U32 R100, RZ, RZ, R176 ;  /* 0x000000ffff647224 */ /* 0x000fe200078e00b0 */
[----:B---3--:R-:W-:Y:S01]  /*33b0*/  MOV R119, R195 ;  /* 0x000000c300777202 */ /* 0x008fe20000000f00 */
[----:B------:R-:W-:Y:S01]  /*33c0*/  IMAD.MOV.U32 R101, RZ, RZ, R177 ;  /* 0x000000ffff657224 */ /* 0x000fe200078e00b1 */
[----:B------:R-:W-:Y:S01]  /*33d0*/  STL [R1+0x162c], R43 ;  /* 0x00162c2b01007387 */ /* 0x000fe20000100800 */
[----:B------:R-:W-:Y:S01]  /*33e0*/  IMAD.MOV.U32 R102, RZ, RZ, R178 ;  /* 0x000000ffff667224 */ /* 0x000fe200078e00b2 */
[----:B----4-:R-:W-:Y:S01]  /*33f0*/  MOV R228, R208 ;  /* 0x000000d000e47202 */ /* 0x010fe20000000f00 */
        /* <DEDUP_REMOVED lines=102> */
[----:B------:R0:W-:Y:S02]  /*3a60*/  STL [R1+0x6d0], R172 ;  /* 0x0006d0ac01007387 */ /* 0x0001e40000100800 */
[----:B0-----:R-:W-:-:S06]  /*3a70*/  WARPGROUP.ARRIVE ;  /* 0x00000000000079c5 */ /* 0x001fcc0000000000 */
[----:B------:R-:W-:Y:S03]  /*3a80*/  HGMMA.64x192x16.F32 R120, gdesc[UR12], RZ, !UPT, gsb0 ;  /* 0x02e000000c7879f0 */ /* 0x000fe6000c0008ff */
[----:B------:R-:W-:Y:S02]  /*3a90*/  WARPGROUP.DEPBAR.LE gsb0, 0x0 ;  /* 0x00008000000079c5 */ /* 0x000fe40000010000 */
        /* <DEDUP_REMOVED lines=96> */
[----:B------:R-:W-:-:S06]  /*40a0*/  WARPGROUP.ARRIVE ;  /* 0x00000000000079c5 */ /* 0x000fcc0000000000 */
[----:B------:R-:W-:Y:S03]  /*40b0*/  HGMMA.64x192x16.F32 R120, gdesc[UR8], RZ, !UPT, gsb0 ;  /* 0x02e00000087879f0 */ /* 0x000fe6000c0008ff */
[----:B------:R-:W-:Y:S02]  /*40c0*/  WARPGROUP.DEPBAR.LE gsb0, 0x0 ;  /* 0x00008000000079c5 */ /* 0x000fe40000010000 */
        /* <DEDUP_REMOVED lines=44> */
[----:B------:R0:W-:Y:S04]  /*4390*/  STL.64 [R1+0xa70], R126 ;  /* 0x000a707e01007387 */ /* 0x0001e80000100a00 */
[----:B------:R1:W-:Y:S04]  /*43a0*/  STL.64 [R1+0xa68], R124 ;  /* 0x000a687c01007387 */ /* 0x0003e80000100a00 */
[----:B------:R2:W-:Y:S04]  /*43b0*/  STL.64 [R1+0xa60], R122 ;  /* 0x000a607a01007387 */ /* 0x0005e80000100a00 */
[----:B------:R3:W-:Y:S01]  /*43c0*/  STL.64 [R1+0xa58], R120 ;  /* 0x000a587801007387 */ /* 0x0007e20000100a00 */
[----:B0-----:R-:W-:-:S02]  /*43d0*/  IMAD.MOV.U32 R126, RZ, RZ, R90 ;  /* 0x000000ffff7e7224 */ /* 0x001fc400078e005a */
[----:B-1----:R-:W-:Y:S02]  /*43e0*/  IMAD.MOV.U32 R124, RZ, RZ, R92 ;  /* 0x000000ffff7c7224 */ /* 0x002fe400078e005c */
[----:B--2---:R-:W-:Y:S01]  /*43f0*/  IMAD.MOV.U32 R122, RZ, RZ, R94 ;  /* 0x000000ffff7a7224 */ /* 0x004fe200078e005e */
[----:B---3--:R-:W-:Y:S01]  /*4400*/  MOV R120, R96 ;  /* 0x0000006000787202 */ /* 0x008fe20000000f00 */
[----:B------:R-:W-:Y:S01]  /*4410*/  IMAD.MOV.U32 R121, RZ, RZ, R95 ;  /* 0x000000ffff797224 */ /* 0x000fe200078e005f */
[----:B------:R-:W2:Y:S01]  /*4420*/  LDL.LU R96, [R1+0x1700] ;  /* 0x0017000001607983 */ /* 0x000ea20000300800 */
[----:B------:R-:W-:-:S03]  /*4430*/  IMAD.MOV.U32 R123, RZ, RZ, R93 ;  /* 0x000000ffff7b7224 */ /* 0x000fc600078e005d */
[----:B------:R-:W3:Y:S01]  /*4440*/  LDL.LU R95, [R1+0x16fc] ;  /* 0x0016fc00015f7983 */ /* 0x000ee20000300800 */
[----:B------:R-:W-:-:S03]  /*4450*/  IMAD.MOV.U32 R125, RZ, RZ, R91 ;  /* 0x000000ffff7d7224 */ /* 0x000fc600078e005b */
[----:B------:R-:W4:Y:S01]  /*4460*/  LDL.LU R94, [R1+0x16f8] ;  /* 0x0016f800015e7983 */ /* 0x000f220000300800 */
[----:B------:R-:W-:-:S03]  /*4470*/  IMAD.MOV.U32 R127, RZ, RZ, R89 ;  /* 0x000000ffff7f7224 */ /* 0x000fc600078e0059 */
        /* <DEDUP_REMOVED lines=11> */
[----:B------:R-:W-:-:S03]  /*4530*/  MOV R133, R83 ;  /* 0x0000005300857202 */ /* 0x000fc60000000f00 */
        /* <DEDUP_REMOVED lines=25> */
[----:B------:R-:W-:-:S03]  /*46d0*/  MOV R146, R70 ;  /* 0x0000004600927202 */ /* 0x000fc60000000f00 */
        /* <DEDUP_REMOVED lines=25> */
[----:B------:R-:W-:-:S03]  /*4870*/  MOV R159, R57 ;  /* 0x00000039009f7202 */ /* 0x000fc60000000f00 */
        /* <DEDUP_REMOVED lines=112> */
[----:B------:R-:W3:Y:S04]  /*4f80*/  LDL.LU R5, [R1+0x1594] ;  /* 0x0015940001057983 */ /* 0x000ee80000300800 */
[----:B------:R-:W2:Y:S04]  /*4f90*/  LDL.LU R4, [R1+0x1590] ;  /* 0x0015900001047983 */ /* 0x000ea80000300800 */
[----:B------:R-:W2:Y:S04]  /*4fa0*/  LDL.LU R3, [R1+0x158c] ;  /* 0x00158c0001037983 */ /* 0x000ea80000300800 */
[----:B------:R-:W2:Y:S04]  /*4fb0*/  LDL.LU R2, [R1+0x1588] ;  /* 0x0015880001027983 */ /* 0x000ea80000300800 */
[----:B------:R-:W2:Y:S04]  /*4fc0*/  LDL.LU R0, [R1+0x1584] ;  /* 0x0015840001007983 */ /* 0x000ea80000300800 */
        /* <DEDUP_REMOVED lines=48> */
[----:B0-----:R-:W4:Y:S04]  /*52d0*/  LDL.LU R120, [R1+0x600] ;  /* 0x0006000001787983 */ /* 0x001f280000300800 */
[----:B------:R-:W4:Y:S04]  /*52e0*/  LDL.LU R121, [R1+0x604] ;  /* 0x0006040001797983 */ /* 0x000f280000300800 */
[----:B------:R-:W3:Y:S04]  /*52f0*/  LDL.LU R122, [R1+0x608] ;  /* 0x00060800017a7983 */ /* 0x000ee80000300800 */
[----:B------:R-:W3:Y:S04]  /*5300*/  LDL.LU R123, [R1+0x60c] ;  /* 0x00060c00017b7983 */ /* 0x000ee80000300800 */
[----:B------:R-:W2:Y:S04]  /*5310*/  LDL.LU R124, [R1+0x610] ;  /* 0x00061000017c7983 */ /* 0x000ea80000300800 */
[----:B------:R-:W2:Y:S04]  /*5320*/  LDL.LU R125, [R1+0x614] ;  /* 0x00061400017d7983 */ /* 0x000ea80000300800 */
[----:B------:R-:W4:Y:S04]  /*5330*/  LDL.LU R126, [R1+0x618] ;  /* 0x00061800017e7983 */ /* 0x000f280000300800 */
        /* <DEDUP_REMOVED lines=45> */
[----:B------:R-:W2:Y:S01]  /*5610*/  LDL.LU R172, [R1+0x6d0] ;  /* 0x0006d00001ac7983 */ /* 0x000ea20000300800 */
[----:B------:R-:W-:-:S02]  /*5620*/  IMAD.MOV.U32 R173, RZ, RZ, R97 ;  /* 0x000000ffffad7224 */ /* 0x000fc400078e0061 */
[----:B------:R-:W-:Y:S01]  /*5630*/  IMAD.MOV.U32 R174, RZ, RZ, R98 ;  /* 0x000000ffffae7224 */ /* 0x000fe200078e0062 */
[----:B------:R-:W4:Y:S01]  /*5640*/  LDL.LU R97, [R1+0x1580] ;  /* 0x0015800001617983 */ /* 0x000f220000300800 */
[----:B------:R-:W-:Y:S02]  /*5650*/  IMAD.MOV.U32 R175, RZ, RZ, R99 ;  /* 0x000000ffffaf7224 */ /* 0x000fe400078e0063 */
[----:B------:R-:W-:Y:S01]  /*5660*/  IMAD.MOV.U32 R176, RZ, RZ, R100 ;  /* 0x000000ffffb07224 */ /* 0x000fe200078e0064 */
[----:B------:R-:W4:Y:S01]  /*5670*/  LDL.LU R98, [R1+0x157c] ;  /* 0x00157c0001627983 */ /* 0x000f220000300800 */
[----:B------:R-:W-:-:S03]  /*5680*/  IMAD.MOV.U32 R177, RZ, RZ, R101 ;  /* 0x000000ffffb17224 */ /* 0x000fc600078e0065 */
[----:B------:R-:W4:Y:S01]  /*5690*/  LDL.LU R99, [R1+0x1578] ;  /* 0x0015780001637983 */ /* 0x000f220000300800 */
[----:B------:R-:W-:-:S03]  /*56a0*/  IMAD.MOV.U32 R178, RZ, RZ, R102 ;  /* 0x000000ffffb27224 */ /* 0x000fc600078e0066 */
[----:B------:R-:W4:Y:S01]  /*56b0*/  LDL.LU R100, [R1+0x1574] ;  /* 0x0015740001647983 */ /* 0x000f220000300800 */
[----:B------:R-:W-:-:S03]  /*56c0*/  IMAD.MOV.U32 R179, RZ, RZ, R103 ;  /* 0x000000ffffb37224 */ /* 0x000fc600078e0067 */
[----:B------:R-:W4:Y:S01]  /*56d0*/  LDL.LU R101, [R1+0x1570] ;  /* 0x0015700001657983 */ /* 0x000f220000300800 */
[----:B------:R-:W-:Y:S01]  /*56e0*/  IMAD.MOV.U32 R180, RZ, RZ, R104 ;  /* 0x000000ffffb47224 */ /* 0x000fe200078e0068 */
[----:B------:R-:W-:Y:S02]  /*56f0*/  MOV R181, R105 ;  /* 0x0000006900b57202 */ /* 0x000fe40000000f00 */
[----:B------:R-:W4:Y:S01]  /*5700*/  LDL.LU R102, [R1+0x156c] ;  /* 0x00156c0001667983 */ /* 0x000f220000300800 */
[----:B------:R-:W-:-:S03]  /*5710*/  IMAD.MOV.U32 R182, RZ, RZ, R106 ;  /* 0x000000ffffb67224 */ /* 0x000fc600078e006a */
        /* <DEDUP_REMOVED lines=23> */
[----:B------:R-:W-:-:S03]  /*5890*/  MOV R194, R118 ;  /* 0x0000007600c27202 */ /* 0x000fc60000000f00 */
        /* <DEDUP_REMOVED lines=37> */
[----:B------:R-:W-:Y:S02]  /*5af0*/  IMAD.MOV.U32 R214, RZ, RZ, R234 ;  /* 0x000000ffffd67224 */ /* 0x000fe400078e00ea */
[----:B------:R-:W-:Y:S01]  /*5b00*/  IMAD.MOV.U32 R215, RZ, RZ, R235 ;  /* 0x000000ffffd77224 */ /* 0x000fe200078e00eb */
[----:B------:R-:W4:Y:S01]  /*5b10*/  LDL.LU R230, [R1+0x14ec] ;  /* 0x0014ec0001e67983 */ /* 0x000f220000300800 */
[----:B------:R-:W-:-:S03]  /*5b20*/  IMAD.MOV.U32 R213, RZ, RZ, R233 ;  /* 0x000000ffffd57224 */ /* 0x000fc600078e00e9 */
[----:B------:R-:W4:Y:S04]  /*5b30*/  LDL.LU R231, [R1+0x14e8] ;  /* 0x0014e80001e77983 */ /* 0x000f280000300800 */
[----:B------:R-:W4:Y:S04]  /*5b40*/  LDL.LU R232, [R1+0x14e4] ;  /* 0x0014e40001e87983 */ /* 0x000f280000300800 */
[----:B------:R-:W4:Y:S04]  /*5b50*/  LDL.LU R233, [R1+0x14e0] ;  /* 0x0014e00001e97983 */ /* 0x000f280000300800 */
[----:B------:R-:W4:Y:S04]  /*5b60*/  LDL.LU R234, [R1+0x14dc] ;  /* 0x0014dc0001ea7983 */ /* 0x000f280000300800 */
[----:B------:R-:W4:Y:S04]  /*5b70*/  LDL.LU R235, [R1+0x14d8] ;  /* 0x0014d80001eb7983 */ /* 0x000f280000300800 */
        /* <DEDUP_REMOVED lines=21> */
[----:B--2---:R-:W-:Y:S04]  /*5cd0*/  STL.64 [R1+0xe28], R172 ;  /* 0x000e28ac01007387 */ /* 0x004fe80000100a00 */
[----:B---3--:R-:W-:Y:S04]  /*5ce0*/  STL.64 [R1+0xe20], R170 ;  /* 0x000e20aa01007387 */ /* 0x008fe80000100a00 */
[----:B----4-:R-:W-:Y:S04]  /*5cf0*/  STL.64 [R1+0xe18], R168 ;  /* 0x000e18a801007387 */ /* 0x010fe80000100a00 */
        /* <DEDUP_REMOVED lines=24> */
[----:B0-----:R-:W-:Y:S01]  /*5e80*/  IMAD.MOV.U32 R126, RZ, RZ, R7 ;  /* 0x000000ffff7e7224 */ /* 0x001fe200078e0007 */
[----:B-1----:R-:W-:Y:S01]  /*5e90*/  MOV R124, R5 ;  /* 0x00000005007c7202 */ /* 0x002fe20000000f00 */
[----:B------:R-:W-:-:S02]  /*5ea0*/  IMAD.MOV.U32 R125, RZ, RZ, R6 ;  /* 0x000000ffff7d7224 */ /* 0x000fc400078e0006 */
[----:B--2---:R-:W-:Y:S02]  /*5eb0*/  IMAD.MOV.U32 R122, RZ, RZ, R3 ;  /* 0x000000ffff7a7224 */ /* 0x004fe400078e0003 */
[----:B---3--:R-:W-:Y:S02]  /*5ec0*/  IMAD.MOV.U32 R120, RZ, RZ, R0 ;  /* 0x000000ffff787224 */ /* 0x008fe400078e0000 */
[----:B------:R-:W2:Y:S01]  /*5ed0*/  LDL.LU R0, [R1+0x14d4] ;  /* 0x0014d40001007983 */ /* 0x000ea20000300800 */
[----:B------:R-:W-:Y:S02]  /*5ee0*/  IMAD.MOV.U32 R121, RZ, RZ, R2 ;  /* 0x000000ffff797224 */ /* 0x000fe400078e0002 */
[----:B------:R-:W-:Y:S01]  /*5ef0*/  IMAD.MOV.U32 R123, RZ, RZ, R4 ;  /* 0x000000ffff7b7224 */ /* 0x000fe200078e0004 */
[----:B------:R-:W3:Y:S04]  /*5f00*/  LDL.LU R2, [R1+0x14d0] ;  /* 0x0014d00001027983 */ /* 0x000ee80000300800 */
        /* <DEDUP_REMOVED lines=14> */
[----:B------:R-:W2:Y:S01]  /*5ff0*/  LDL.LU R10, [R1+0x14b0] ;  /* 0x0014b000010a7983 */ /* 0x000ea20000300800 */
        /* <DEDUP_REMOVED lines=25> */
[----:B------:R-:W3:Y:S01]  /*6190*/  LDL.LU R23, [R1+0x147c] ;  /* 0x00147c0001177983 */ /* 0x000ee20000300800 */
        /* <DEDUP_REMOVED lines=136> */
[----:B------:R-:W4:Y:S04]  /*6a20*/  LDL.LU R91, [R1+0x136c] ;  /* 0x00136c00015b7983 */ /* 0x000f280000300800 */
        /* <DEDUP_REMOVED lines=105> */
[----:B------:R-:W4:Y:S01]  /*70c0*/  LDL.LU R172, [R1+0x250] ;  /* 0x0002500001ac7983 */ /* 0x000f220000300800 */
[----:B------:R-:W-:Y:S01]  /*70d0*/  IMAD.MOV.U32 R214, RZ, RZ, R98 ;  /* 0x000000ffffd67224 */ /* 0x000fe200078e0062 */
[----:B------:R-:W-:Y:S01]  /*70e0*/  MOV R211, R101 ;  /* 0x0000006500d37202 */ /* 0x000fe20000000f00 */
[----:B------:R-:W-:Y:S01]  /*70f0*/  IMAD.MOV.U32 R215, RZ, RZ, R97 ;  /* 0x000000ffffd77224 */ /* 0x000fe200078e0061 */
[----:B------:R-:W-:Y:S01]  /*7100*/  MOV R198, R114 ;  /* 0x0000007200c67202 */ /* 0x000fe20000000f00 */
[----:B------:R-:W-:Y:S01]  /*7110*/  IMAD.MOV.U32 R212, RZ, RZ, R100 ;  /* 0x000000ffffd47224 */ /* 0x000fe200078e0064 */
[----:B------:R-:W-:Y:S01]  /*7120*/  MOV R185, R223 ;  /* 0x000000df00b97202 */ /* 0x000fe20000000f00 */
[----:B------:R-:W-:Y:S01]  /*7130*/  IMAD.MOV.U32 R213, RZ, RZ, R99 ;  /* 0x000000ffffd57224 */ /* 0x000fe200078e0063 */
[----:B------:R-:W-:Y:S01]  /*7140*/  STL.64 [R1+0x11d0], R214 ;  /* 0x0011d0d601007387 */ /* 0x000fe20000100a00 */
[----:B------:R-:W-:Y:S01]  /*7150*/  IMAD.MOV.U32 R210, RZ, RZ, R102 ;  /* 0x000000ffffd27224 */ /* 0x000fe200078e0066 */
[----:B------:R-:W-:Y:S01]  /*7160*/  UIADD3 UR8, UR6, 0x600, URZ ;  /* 0x0000060006087890 */ /* 0x000fe2000fffe03f */
[----:B------:R-:W-:Y:S01]  /*7170*/  IMAD.MOV.U32 R208, RZ, RZ, R104 ;  /* 0x000000ffffd07224 */ /* 0x000fe200078e0068 */
[----:B------:R-:W-:Y:S01]  /*7180*/  STL.64 [R1+0x11c8], R212 ;  /* 0x0011c8d401007387 */ /* 0x000fe20000100a00 */
[----:B------:R-:W-:Y:S01]  /*7190*/  IMAD.MOV.U32 R209, RZ, RZ, R103 ;  /* 0x000000ffffd17224 */ /* 0x000fe200078e0067 */
[----:B------:R-:W-:Y:S01]  /*71a0*/  UMOV UR9, 0x80000020 ;  /* 0x8000002000097882 */ /* 0x000fe20000000000 */
[----:B------:R-:W-:Y:S01]  /*71b0*/  IMAD.MOV.U32 R206, RZ, RZ, R106 ;  /* 0x000000ffffce7224 */ /* 0x000fe200078e006a */
[----:B------:R-:W-:Y:S01]  /*71c0*/  STL.64 [R1+0x11c0], R210 ;  /* 0x0011c0d201007387 */ /* 0x000fe20000100a00 */
[----:B------:R-:W-:-:S02]  /*71d0*/  IMAD.MOV.U32 R207, RZ, RZ, R105 ;  /* 0x000000ffffcf7224 */ /* 0x000fc400078e0069 */
[----:B------:R-:W-:Y:S01]  /*71e0*/  IMAD.MOV.U32 R204, RZ, RZ, R108 ;  /* 0x000000ffffcc7224 */ /* 0x000fe200078e006c */
[----:B------:R-:W-:Y:S01]  /*71f0*/  STL.64 [R1+0x11b8], R208 ;  /* 0x0011b8d001007387 */ /* 0x000fe20000100a00 */
[----:B------:R-:W-:Y:S02]  /*7200*/  IMAD.MOV.U32 R205, RZ, RZ, R107 ;  /* 0x000000ffffcd7224 */ /* 0x000fe400078e006b */
[----:B------:R-:W-:Y:S01]  /*7210*/  IMAD.MOV.U32 R202, RZ, RZ, R110 ;  /* 0x000000ffffca7224 */ /* 0x000fe200078e006e */
[----:B------:R2:W-:Y:S01]  /*7220*/  STL.64 [R1+0x11b0], R206 ;  /* 0x0011b0ce01007387 */ /* 0x0005e20000100a00 */
[----:B------:R-:W-:Y:S02]  /*7230*/  IMAD.MOV.U32 R203, RZ, RZ, R109 ;  /* 0x000000ffffcb7224 */ /* 0x000fe400078e006d */
[----:B------:R-:W-:Y:S01]  /*7240*/  IMAD.MOV.U32 R200, RZ, RZ, R112 ;  /* 0x000000ffffc87224 */ /* 0x000fe200078e0070 */
[----:B------:R-:W-:Y:S01]  /*7250*/  STL.64 [R1+0x11a8], R204 ;  /* 0x0011a8cc01007387 */ /* 0x000fe20000100a00 */
[----:B------:R-:W-:-:S02]  /*7260*/  IMAD.MOV.U32 R201, RZ, RZ, R111 ;  /* 0x000000ffffc97224 */ /* 0x000fc400078e006f */
[----:B------:R-:W-:Y:S01]  /*7270*/  IMAD.MOV.U32 R199, RZ, RZ, R113 ;  /* 0x000000ffffc77224 */ /* 0x000fe200078e0071 */
[----:B------:R-:W-:Y:S01]  /*7280*/  STL.64 [R1+0x11a0], R202 ;  /* 0x0011a0ca01007387 */ /* 0x000fe20000100a00 */
[----:B------:R-:W-:Y:S02]  /*7290*/  IMAD.MOV.U32 R196, RZ, RZ, R116 ;  /* 0x000000ffffc47224 */ /* 0x000fe400078e0074 */
[----:B------:R-:W-:Y:S01]  /*72a0*/  IMAD.MOV.U32 R197, RZ, RZ, R115 ;  /* 0x000000ffffc57224 */ /* 0x000fe200078e0073 */
[----:B------:R-:W-:Y:S01]  /*72b0*/  STL.64 [R1+0x1198], R200 ;  /* 0x001198c801007387 */ /* 0x000fe20000100a00 */
[----:B------:R-:W-:Y:S01]  /*72c0*/  IMAD.MOV.U32 R194, RZ, RZ, R118 ;  /* 0x000000ffffc27224 */ /* 0x000fe200078e0076 */
[----:B--2---:R-:W-:Y:S01]  /*72d0*/  MOV R206, R10 ;  /* 0x0000000a00ce7202 */ /* 0x004fe20000000f00 */
        /* <DEDUP_REMOVED lines=8> */
[----:B------:R-:W-:Y:S02]  /*7360*/  IMAD.MOV.U32 R188, RZ, RZ, R220 ;  /* 0x000000ffffbc7224 */ /* 0x000fe400078e00dc */
[----:B------:R-:W-:Y:S01]  /*7370*/  IMAD.MOV.U32 R189, RZ, RZ, R219 ;  /* 0x000000ffffbd7224 */ /* 0x000fe200078e00db */
[----:B------:R3:W-:Y:S01]  /*7380*/  STL.64 [R1+0x1178], R192 ;  /* 0x001178c001007387 */ /* 0x0007e20000100a00 */
        /* <DEDUP_REMOVED lines=8> */
[----:B------:R-:W-:Y:S01]  /*7410*/  STL.64 [R1+0x1160], R186 ;  /* 0x001160ba01007387 */ /* 0x000fe20000100a00 */
[----:B------:R-:W-:Y:S01]  /*7420*/  IMAD.MOV.U32 R181, RZ, RZ, R227 ;  /* 0x000000ffffb57224 */ /* 0x000fe200078e00e3 */
[----:B---3--:R-:W-:Y:S01]  /*7430*/  MOV R193, R23 ;  /* 0x0000001700c17202 */ /* 0x008fe20000000f00 */
[----:B------:R-:W-:Y:S01]  /*7440*/  IMAD.MOV.U32 R178, RZ, RZ, R230 ;  /* 0x000000ffffb27224 */ /* 0x000fe200078e00e6 */
[----:B------:R4:W-:Y:S01]  /*7450*/  STL.64 [R1+0x1158], R184 ;  /* 0x001158b801007387 */ /* 0x0009e20000100a00 */
[----:B------:R-:W-:-:S02]  /*7460*/  IMAD.MOV.U32 R179, RZ, RZ, R229 ;  /* 0x000000ffffb37224 */ /* 0x000fc400078e00e5 */
[----:B------:R-:W-:Y:S01]  /*7470*/  IMAD.MOV.U32 R176, RZ, RZ, R232 ;  /* 0x000000ffffb07224 */ /* 0x000fe200078e00e8 */
[----:B------:R0:W-:Y:S01]  /*7480*/  STL.64 [R1+0x1150], R182 ;  /* 0x001150b601007387 */ /* 0x0001e20000100a00 */
[----:B------:R-:W-:Y:S02]  /*7490*/  IMAD.MOV.U32 R177, RZ, RZ, R231 ;  /* 0x000000ffffb17224 */ /* 0x000fe400078e00e7 */
[----:B------:R-:W-:Y:S01]  /*74a0*/  IMAD.MOV.U32 R174, RZ, RZ, R234 ;  /* 0x000000ffffae7224 */ /* 0x000fe200078e00ea */
[----:B------:R1:W-:Y:S01]  /*74b0*/  STL.64 [R1+0x1148], R180 ;  /* 0x001148b401007387 */ /* 0x0003e20000100a00 */
[----:B------:R-:W-:Y:S02]  /*74c0*/  IMAD.MOV.U32 R175, RZ, RZ, R233 ;  /* 0x000000ffffaf7224 */ /* 0x000fe400078e00e9 */
[----:B------:R-:W-:Y:S01]  /*74d0*/  IMAD.MOV.U32 R173, RZ, RZ, R235 ;  /* 0x000000ffffad7224 */ /* 0x000fe200078e00eb */
[----:B------:R2:W-:Y:S01]  /*74e0*/  STL.64 [R1+0x1140], R178 ;  /* 0x001140b201007387 */ /* 0x0005e20000100a00 */
[----:B----4-:R-:W-:-:S02]  /*74f0*/  IMAD.MOV.U32 R184, RZ, RZ, R32 ;  /* 0x000000ffffb87224 */ /* 0x010fc400078e0020 */
[----:B------:R-:W-:Y:S01]  /*7500*/  IMAD.MOV.U32 R185, RZ, RZ, R31 ;  /* 0x000000ffffb97224 */ /* 0x000fe200078e001f */
[----:B------:R3:W-:Y:S01]  /*7510*/  STL.64 [R1+0x1138], R176 ;  /* 0x001138b001007387 */ /* 0x0007e20000100a00 */
[----:B0-----:R-:W-:Y:S02]  /*7520*/  IMAD.MOV.U32 R182, RZ, RZ, R34 ;  /* 0x000000ffffb67224 */ /* 0x001fe400078e0022 */
[----:B------:R-:W-:Y:S01]  /*7530*/  IMAD.MOV.U32 R183, RZ, RZ, R33 ;  /* 0x000000ffffb77224 */ /* 0x000fe200078e0021 */
[----:B------:R0:W-:Y:S01]  /*7540*/  STL.64 [R1+0x1130], R174 ;  /* 0x001130ae01007387 */ /* 0x0001e20000100a00 */
[----:B-1----:R-:W-:Y:S01]  /*7550*/  MOV R180, R36 ;  /* 0x0000002400b47202 */ /* 0x002fe20000000f00 */
[----:B------:R-:W-:Y:S02]  /*7560*/  IMAD.MOV.U32 R181, RZ, RZ, R35 ;  /* 0x000000ffffb57224 */ /* 0x000fe400078e0023 */
[----:B--2---:R-:W-:Y:S02]  /*7570*/  IMAD.MOV.U32 R178, RZ, RZ, R38 ;  /* 0x000000ffffb27224 */ /* 0x004fe400078e0026 */
[----:B------:R-:W-:-:S02]  /*7580*/  IMAD.MOV.U32 R179, RZ, RZ, R37 ;  /* 0x000000ffffb37224 */ /* 0x000fc400078e0025 */
[----:B---3--:R-:W-:Y:S02]  /*7590*/  IMAD.MOV.U32 R176, RZ, RZ, R40 ;  /* 0x000000ffffb07224 */ /* 0x008fe400078e0028 */
[----:B------:R-:W-:Y:S02]  /*75a0*/  IMAD.MOV.U32 R177, RZ, RZ, R39 ;  /* 0x000000ffffb17224 */ /* 0x000fe400078e0027 */
[----:B0-----:R-:W-:Y:S02]  /*75b0*/  IMAD.MOV.U32 R174, RZ, RZ, R42 ;  /* 0x000000ffffae7224 */ /* 0x001fe400078e002a */
        /* <DEDUP_REMOVED lines=28> */
[----:B------:R-:W-:Y:S01]  /*7780*/  IMAD.MOV.U32 R195, RZ, RZ, R21 ;  /* 0x000000ffffc37224 */ /* 0x000fe200078e0015 */
[----:B------:R0:W-:Y:S04]  /*7790*/  STL.64 [R1+0x1128], R172 ;  /* 0x001128ac01007387 */ /* 0x0001e80000100a00 */
[----:B------:R1:W-:Y:S04]  /*77a0*/  STL.64 [R1+0x1120], R170 ;  /* 0x001120aa01007387 */ /* 0x0003e80000100a00 */
[----:B------:R2:W-:Y:S04]  /*77b0*/  STL.64 [R1+0x1118], R168 ;  /* 0x001118a801007387 */ /* 0x0005e80000100a00 */
[----:B------:R3:W-:Y:S01]  /*77c0*/  STL.64 [R1+0x1110], R166 ;  /* 0x001110a601007387 */ /* 0x0007e20000100a00 */
[----:B0-----:R-:W-:-:S02]  /*77d0*/  IMAD.MOV.U32 R172, RZ, RZ, R44 ;  /* 0x000000ffffac7224 */ /* 0x001fc400078e002c */
[----:B------:R-:W-:Y:S01]  /*77e0*/  IMAD.MOV.U32 R173, RZ, RZ, R43 ;  /* 0x000000ffffad7224 */ /* 0x000fe200078e002b */
[----:B------:R0:W-:Y:S01]  /*77f0*/  STL.64 [R1+0x1108], R164 ;  /* 0x001108a401007387 */ /* 0x0001e20000100a00 */
[----:B-1----:R-:W-:Y:S02]  /*7800*/  IMAD.MOV.U32 R170, RZ, RZ, R46 ;  /* 0x000000ffffaa7224 */ /* 0x002fe400078e002e */
[----:B------:R-:W-:Y:S01]  /*7810*/  IMAD.MOV.U32 R171, RZ, RZ, R45 ;  /* 0x000000ffffab7224 */ /* 0x000fe200078e002d */
[----:B------:R1:W-:Y:S01]  /*7820*/  STL.64 [R1+0x1100], R162 ;  /* 0x001100a201007387 */ /* 0x0003e20000100a00 */
[----:B--2---:R-:W-:Y:S02]  /*7830*/  IMAD.MOV.U32 R168, RZ, RZ, R48 ;  /* 0x000000ffffa87224 */ /* 0x004fe400078e0030 */
[----:B------:R-:W-:Y:S01]  /*7840*/  IMAD.MOV.U32 R169, RZ, RZ, R47 ;  /* 0x000000ffffa97224 */ /* 0x000fe200078e002f */
[----:B------:R2:W-:Y:S01]  /*7850*/  STL.64 [R1+0x10f8], R160 ;  /* 0x0010f8a001007387 */ /* 0x0005e20000100a00 */
[----:B---3--:R-:W-:Y:S01]  /*7860*/  IMAD.MOV.U32 R166, RZ, RZ, R50 ;  /* 0x000000ffffa67224 */ /* 0x008fe200078e0032 */
[----:B------:R-:W-:-:S02]  /*7870*/  MOV R167, R49 ;  /* 0x0000003100a77202 */ /* 0x000fc40000000f00 */
[----:B------:R3:W-:Y:S01]  /*7880*/  STL.64 [R1+0x10f0], R158 ;  /* 0x0010f09e01007387 */ /* 0x0007e20000100a00 */
[----:B0-----:R-:W-:Y:S02]  /*7890*/  IMAD.MOV.U32 R164, RZ, RZ, R52 ;  /* 0x000000ffffa47224 */ /* 0x001fe400078e0034 */
        /* <DEDUP_REMOVED lines=8> */
[----:B---3--:R-:W-:-:S02]  /*7920*/  IMAD.MOV.U32 R158, RZ, RZ, R58 ;  /* 0x000000ffff9e7224 */ /* 0x008fc400078e003a */
[----:B------:R-:W-:Y:S01]  /*7930*/  IMAD.MOV.U32 R159, RZ, RZ, R57 ;  /* 0x000000ffff9f7224 */ /* 0x000fe200078e0039 */
[----:B------:R3:W-:Y:S01]  /*7940*/  STL.64 [R1+0x10d0], R150 ;  /* 0x0010d09601007387 */ /* 0x0007e20000100a00 */
[----:B0-----:R-:W-:Y:S02]  /*7950*/  IMAD.MOV.U32 R156, RZ, RZ, R60 ;  /* 0x000000ffff9c7224 */ /* 0x001fe400078e003c */
[----:B------:R-:W-:Y:S01]  /*7960*/  IMAD.MOV.U32 R157, RZ, RZ, R59 ;  /* 0x000000ffff9d7224 */ /* 0x000fe200078e003b */
[----:B------:R0:W-:Y:S01]  /*7970*/  STL.64 [R1+0x10c8], R148 ;  /* 0x0010c89401007387 */ /* 0x0001e20000100a00 */
[----:B-1----:R-:W-:Y:S01]  /*7980*/  MOV R154, R62 ;  /* 0x0000003e009a7202 */ /* 0x002fe20000000f00 */
[----:B------:R-:W-:Y:S02]  /*7990*/  IMAD.MOV.U32 R155, RZ, RZ, R61 ;  /* 0x000000ffff9b7224 */ /* 0x000fe400078e003d */
[----:B------:R1:W-:Y:S01]  /*79a0*/  STL.64 [R1+0x10c0], R146 ;  /* 0x0010c09201007387 */ /* 0x0003e20000100a00 */
[----:B--2---:R-:W-:-:S02]  /*79b0*/  IMAD.MOV.U32 R152, RZ, RZ, R64 ;  /* 0x000000ffff987224 */ /* 0x004fc400078e0040 */
[----:B------:R-:W-:Y:S01]  /*79c0*/  IMAD.MOV.U32 R153, RZ, RZ, R63 ;  /* 0x000000ffff997224 */ /* 0x000fe200078e003f */
[----:B------:R2:W-:Y:S01]  /*79d0*/  STL.64 [R1+0x10b8], R144 ;  /* 0x0010b89001007387 */ /* 0x0005e20000100a00 */
[----:B---3--:R-:W-:Y:S02]  /*79e0*/  IMAD.MOV.U32 R150, RZ, RZ, R66 ;  /* 0x000000ffff967224 */ /* 0x008fe400078e0042 */
[----:B------:R-:W-:Y:S01]  /*79f0*/  IMAD.MOV.U32 R151, RZ, RZ, R65 ;  /* 0x000000ffff977224 */ /* 0x000fe200078e0041 */
[----:B------:R3:W-:Y:S01]  /*7a00*/  STL.64 [R1+0x10b0], R142 ;  /* 0x0010b08e01007387 */ /* 0x0007e20000100a00 */
[----:B0-----:R-:W-:Y:S02]  /*7a10*/  IMAD.MOV.U32 R148, RZ, RZ, R68 ;  /* 0x000000ffff947224 */ /* 0x001fe400078e0044 */
[----:B------:R-:W-:Y:S01]  /*7a20*/  IMAD.MOV.U32 R149, RZ, RZ, R67 ;  /* 0x000000ffff957224 */ /* 0x000fe200078e0043 */
[----:B------:R0:W-:Y:S01]  /*7a30*/  STL.64 [R1+0x10a8], R140 ;  /* 0x0010a88c01007387 */ /* 0x0001e20000100a00 */
[----:B-1----:R-:W-:-:S02]  /*7a40*/  IMAD.MOV.U32 R146, RZ, RZ, R70 ;  /* 0x000000ffff927224 */ /* 0x002fc400078e0046 */
[----:B------:R-:W-:Y:S01]  /*7a50*/  IMAD.MOV.U32 R147, RZ, RZ, R69 ;  /* 0x000000ffff937224 */ /* 0x000fe200078e0045 */
[----:B------:R1:W-:Y:S01]  /*7a60*/  STL.64 [R1+0x10a0], R138 ;  /* 0x0010a08a01007387 */ /* 0x0003e20000100a00 */
[----:B--2---:R-:W-:Y:S02]  /*7a70*/  IMAD.MOV.U32 R144, RZ, RZ, R72 ;  /* 0x000000ffff907224 */ /* 0x004fe400078e0048 */
[----:B------:R-:W-:Y:S01]  /*7a80*/  IMAD.MOV.U32 R145, RZ, RZ, R71 ;  /* 0x000000ffff917224 */ /* 0x000fe200078e0047 */
[----:B------:R2:W-:Y:S01]  /*7a90*/  STL.64 [R1+0x1098], R136 ;  /* 0x0010988801007387 */ /* 0x0005e20000100a00 */
[----:B---3--:R-:W-:Y:S02]  /*7aa0*/  IMAD.MOV.U32 R142, RZ, RZ, R74 ;  /* 0x000000ffff8e7224 */ /* 0x008fe400078e004a */
[----:B------:R-:W-:Y:S01]  /*7ab0*/  IMAD.MOV.U32 R143, RZ, RZ, R73 ;  /* 0x000000ffff8f7224 */ /* 0x000fe200078e0049 */
[----:B------:R3:W-:Y:S01]  /*7ac0*/  STL.64 [R1+0x1090], R134 ;  /* 0x0010908601007387 */ /* 0x0007e20000100a00 */
[----:B0-----:R-:W-:Y:S01]  /*7ad0*/  IMAD.MOV.U32 R140, RZ, RZ, R76 ;  /* 0x000000ffff8c7224 */ /* 0x001fe200078e004c */
[----:B------:R-:W-:-:S02]  /*7ae0*/  MOV R141, R75 ;  /* 0x0000004b008d7202 */ /* 0x000fc40000000f00 */
[----:B------:R0:W-:Y:S01]  /*7af0*/  STL.64 [R1+0x1088], R132 ;  /* 0x0010888401007387 */ /* 0x0001e20000100a00 */
[----:B-1----:R-:W-:Y:S02]  /*7b00*/  IMAD.MOV.U32 R138, RZ, RZ, R78 ;  /* 0x000000ffff8a7224 */ /* 0x002fe400078e004e */
        /* <DEDUP_REMOVED lines=8> */
[----:B0-----:R-:W-:-:S02]  /*7b90*/  IMAD.MOV.U32 R132, RZ, RZ, R84 ;  /* 0x000000ffff847224 */ /* 0x001fc400078e0054 */
[----:B------:R-:W-:Y:S01]  /*7ba0*/  IMAD.MOV.U32 R133, RZ, RZ, R83 ;  /* 0x000000ffff857224 */ /* 0x000fe200078e0053 */
[----:B------:R0:W-:Y:S01]  /*7bb0*/  STL.64 [R1+0x1068], R124 ;  /* 0x0010687c01007387 */ /* 0x0001e20000100a00 */
[----:B-1----:R-:W-:Y:S02]  /*7bc0*/  IMAD.MOV.U32 R130, RZ, RZ, R86 ;  /* 0x000000ffff827224 */ /* 0x002fe400078e0056 */
[----:B------:R-:W-:Y:S01]  /*7bd0*/  IMAD.MOV.U32 R131, RZ, RZ, R85 ;  /* 0x000000ffff837224 */ /* 0x000fe200078e0055 */
[----:B------:R1:W-:Y:S01]  /*7be0*/  STL.64 [R1+0x1060], R122 ;  /* 0x0010607a01007387 */ /* 0x0003e20000100a00 */
[----:B--2---:R-:W-:Y:S01]  /*7bf0*/  MOV R128, R88 ;  /* 0x0000005800807202 */ /* 0x004fe20000000f00 */
[----:B------:R-:W-:Y:S02]  /*7c00*/  IMAD.MOV.U32 R129, RZ, RZ, R87 ;  /* 0x000000ffff817224 */ /* 0x000fe400078e0057 */
[----:B------:R2:W-:Y:S01]  /*7c10*/  STL.64 [R1+0x1058], R120 ;  /* 0x0010587801007387 */ /* 0x0005e20000100a00 */
[----:B---3--:R-:W-:-:S02]  /*7c20*/  IMAD.MOV.U32 R126, RZ, RZ, R90 ;  /* 0x000000ffff7e7224 */ /* 0x008fc400078e005a */
[----:B------:R-:W-:Y:S01]  /*7c30*/  IMAD.MOV.U32 R127, RZ, RZ, R89 ;  /* 0x000000ffff7f7224 */ /* 0x000fe200078e0059 */
[----:B------:R-:W-:Y:S01]  /*7c40*/  STL.64 [R1+0x1350], R214 ;  /* 0x001350d601007387 */ /* 0x000fe20000100a00 */
[----:B0-----:R-:W-:Y:S02]  /*7c50*/  IMAD.MOV.U32 R124, RZ, RZ, R92 ;  /* 0x000000ffff7c7224 */ /* 0x001fe400078e005c */
[----:B------:R-:W-:Y:S01]  /*7c60*/  IMAD.MOV.U32 R125, RZ, RZ, R91 ;  /* 0x000000ffff7d7224 */ /* 0x000fe200078e005b */
[----:B------:R-:W-:Y:S01]  /*7c70*/  STL.64 [R1+0x1348], R212 ;  /* 0x001348d401007387 */ /* 0x000fe20000100a00 */
[----:B-1----:R-:W-:Y:S02]  /*7c80*/  IMAD.MOV.U32 R122, RZ, RZ, R94 ;  /* 0x000000ffff7a7224 */ /* 0x002fe400078e005e */
[----:B------:R-:W-:Y:S01]  /*7c90*/  IMAD.MOV.U32 R123, RZ, RZ, R93 ;  /* 0x000000ffff7b7224 */ /* 0x000fe200078e005d */
[----:B------:R-:W-:Y:S01]  /*7ca0*/  STL.64 [R1+0x1340], R210 ;  /* 0x001340d201007387 */ /* 0x000fe20000100a00 */
[----:B--2---:R-:W-:-:S02]  /*7cb0*/  IMAD.MOV.U32 R120, RZ, RZ, R96 ;  /* 0x000000ffff787224 */ /* 0x004fc400078e0060 */
[----:B------:R-:W-:Y:S01]  /*7cc0*/  IMAD.MOV.U32 R121, RZ, RZ, R95 ;  /* 0x000000ffff797224 */ /* 0x000fe200078e005f */
[----:B------:R-:W-:Y:S01]  /*7cd0*/  STL.64 [R1+0x1338], R208 ;  /* 0x001338d001007387 */ /* 0x000fe20000100a00 */
[----:B------:R-:W-:-:S03]  /*7ce0*/  WARPGROUP.ARRIVE ;  /* 0x00000000000079c5 */ /* 0x000fc60000000000 */
[----:B------:R-:W-:Y:S03]  /*7cf0*/  STL.64 [R1+0x1330], R206 ;  /* 0x001330ce01007387 */ /* 0x000fe60000100a00 */
[----:B------:R-:W-:Y:S01]  /*7d00*/  HGMMA.64x192x16.F32 R24, gdesc[UR8], RZ, !UPT, gsb0 ;  /* 0x02e00000081879f0 */ /* 0x000fe2000c0008ff */
[----:B------:R-:W-:Y:S01]  /*7d10*/  STL.64 [R1+0x1328], R204 ;  /* 0x001328cc01007387 */ /* 0x000fe20000100a00 */
[----:B------:R-:W-:Y:S01]  /*7d20*/  UMOV UR10, UR14 ;  /* 0x0000000e000a7c82 */ /* 0x000fe20008000000 */
[----:B------:R-:W-:Y:S02]  /*7d30*/  UMOV UR11, UR15 ;  /* 0x0000000f000b7c82 */ /* 0x000fe40008000000 */
        /* <DEDUP_REMOVED lines=41> */
[----:B------:R0:W-:Y:S01]  /*7fd0*/  STL.64 [R1+0x11d8], R120 ;  /* 0x0011d87801007387 */ /* 0x0001e20000100a00 */
[----:B------:R-:W-:-:S02]  /*7fe0*/  WARPGROUP.DEPBAR.LE gsb0, 0x0 ;  /* 0x00008000000079c5 */ /* 0x000fc40000010000 */
[----:B0-----:R-:W-:-:S06]  /*7ff0*/  WARPGROUP.ARRIVE ;  /* 0x00000000000079c5 */ /* 0x001fcc0000000000 */
[----:B------:R-:W-:Y:S03]  /*8000*/  HGMMA.64x192x16.F32 R120, gdesc[UR8], RZ, !UPT, gsb0 ;  /* 0x02e00000087879f0 */ /* 0x000fe6000c0008ff */
[----:B------:R-:W-:Y:S02]  /*8010*/  WARPGROUP.DEPBAR.LE gsb0, 0x0 ;  /* 0x00008000000079c5 */ /* 0x000fe40000010000 */
[----:B------:R-:W-:Y:S01]  /*8020*/  STL.64 [R1+0x300], R120 ;  /* 0x0003007801007387 */ /* 0x000fe20000100a00 */
[----:B------:R-:W-:Y:S01]  /*8030*/  IMAD.MOV.U32 R3, RZ, RZ, R214 ;  /* 0x000000ffff037224 */ /* 0x000fe200078e00d6 */
[----:B------:R-:W-:Y:S01]  /*8040*/  MOV R0, R215 ;  /* 0x000000d700007202 */ /* 0x000fe20000000f00 */
[----:B------:R-:W-:Y:S01]  /*8050*/  IMAD.MOV.U32 R6, RZ, RZ, R212 ;  /* 0x000000ffff067224 */ /* 0x000fe200078e00d4 */
        /* <DEDUP_REMOVED lines=58> */
[----:B------:R-:W-:-:S03]  /*8400*/  IMAD.MOV.U32 R18, RZ, RZ, R173 ;  /* 0x000000ffff127224 */ /* 0x000fc600078e00ad */
[----:B------:R-:W-:Y:S04]  /*8410*/  STL.64 [R1+0x3a0], R160 ;  /* 0x0003a0a001007387 */ /* 0x000fe80000100a00 */
[----:B------:R-:W-:Y:S04]  /*8420*/  STL.64 [R1+0x3a8], R162 ;  /* 0x0003a8a201007387 */ /* 0x000fe80000100a00 */
[----:B------:R-:W-:Y:S04]  /*8430*/  STL.64 [R1+0x3b0], R164 ;  /* 0x0003b0a401007387 */ /* 0x000fe80000100a00 */
[----:B------:R-:W-:Y:S04]  /*8440*/  STL.64 [R1+0x3b8], R166 ;  /* 0x0003b8a601007387 */ /* 0x000fe80000100a00 */
[----:B------:R-:W-:Y:S04]  /*8450*/  STL.64 [R1+0x3c0], R168 ;  /* 0x0003c0a801007387 */ /* 0x000fe80000100a00 */
[----:B------:R-:W-:Y:S04]  /*8460*/  STL.64 [R1+0x3c8], R170 ;  /* 0x0003c8aa01007387 */ /* 0x000fe80000100a00 */
[----:B------:R0:W-:Y:S04]  /*8470*/  STL [R1+0x3d0], R172 ;  /* 0x0003d0ac01007387 */ /* 0x0001e80000100800 */
[----:B------:R-:W2:Y:S04]  /*8480*/  LDL.LU.64 R214, [R1+0x1350] ;  /* 0x0013500001d67983 */ /* 0x000ea80000300a00 */
        /* <DEDUP_REMOVED lines=20> */
[----:B0-----:R-:W2:Y:S04]  /*85d0*/  LDL.LU.64 R172, [R1+0x12a8] ;  /* 0x0012a80001ac7983 */ /* 0x001ea80000300a00 */
        /* <DEDUP_REMOVED lines=25> */
[----:B------:R-:W2:Y:S01]  /*8770*/  LDL.LU.64 R120, [R1+0x11d8] ;  /* 0x0011d80001787983 */ /* 0x000ea20000300a00 */
[----:B------:R-:W-:-:S02]  /*8780*/  UIADD3 UR12, UR6, 0x2, URZ ;  /* 0x00000002060c7890 */ /* 0x000fc4000fffe03f */
[----:B------:R-:W-:Y:S01]  /*8790*/  UIADD3 UR14, UR7, 0x2, URZ ;  /* 0x00000002070e7890 */ /* 0x000fe2000fffe03f */
[----:B------:R-:W-:Y:S01]  /*87a0*/  UMOV UR13, 0x80000020 ;  /* 0x80000020000d7882 */ /* 0x000fe20000000000 */
[----:B------:R-:W-:Y:S01]  /*87b0*/  UMOV UR15, 0x80000020 ;  /* 0x80000020000f7882 */ /* 0x000fe20000000000 */
[----:B--2---:R-:W-:-:S06]  /*87c0*/  WARPGROUP.ARRIVE ;  /* 0x00000000000079c5 */ /* 0x004fcc0000000000 */
[----:B------:R-:W-:Y:S03]  /*87d0*/  HGMMA.64x192x16.F32 R120, gdesc[UR12], R120, gsb0 ;  /* 0x02e000000c7879f0 */ /* 0x000fe60008000878 */
        /* <DEDUP_REMOVED lines=97> */
[----:B------:R-:W-:Y:S01]  /*8df0*/  UIADD3 UR10, UR7, 0x302, URZ ;  /* 0x00000302070a7890 */ /* 0x000fe2000fffe03f */
[----:B------:R-:W-:Y:S01]  /*8e00*/  UMOV UR8, UR12 ;  /* 0x0000000c00087c82 */ /* 0x000fe20008000000 */
[----:B------:R-:W-:Y:S01]  /*8e10*/  UMOV UR9, UR13 ;  /* 0x0000000d00097c82 */ /* 0x000fe20008000000 */
        /* <DEDUP_REMOVED lines=101> */
[----:B------:R-:W-:Y:S01]  /*9470*/  UMOV UR9, 0x80000020 ;  /* 0x8000002000097882 */ /* 0x000fe20000000000 */
[----:B--2---:R-:W-:-:S07]  /*9480*/  WARPGROUP.ARRIVE ;  /* 0x00000000000079c5 */ /* 0x004fce0000000000 */
[----:B------:R-:W-:Y:S03]  /*9490*/  HGMMA.64x192x16.F32 R120, gdesc[UR8], R120, gsb0 ;  /* 0x02e00000087879f0 */ /* 0x000fe60008000878 */
[----:B------:R-:W-:Y:S02]  /*94a0*/  WARPGROUP.DEPBAR.LE gsb0, 0x0 ;  /* 0x00008000000079c5 */ /* 0x000fe40000010000 */
[----:B------:R-:W-:Y:S04]  /*94b0*/  STL.64 [R1], R120 ;  /* 0x0000007801007387 */ /* 0x000fe80000100a00 */
        /* <DEDUP_REMOVED lines=95> */
[----:B------:R-:W-:Y:S01]  /*9ab0*/  UMOV UR12, UR8 ;  /* 0x00000008000c7c82 */ /* 0x000fe20008000000 */
[----:B------:R-:W-:Y:S01]  /*9ac0*/  UMOV UR13, UR9 ;  /* 0x00000009000d7c82 */ /* 0x000fe20008000000 */
        /* <DEDUP_REMOVED lines=243> */
[----:B0-----:R-:W2:Y:S04]  /*aa00*/  LDL.LU R140, [R1+0x300] ;  /* 0x00030000018c7983 */ /* 0x001ea80000300800 */
[----:B------:R-:W2:Y:S04]  /*aa10*/  LDL.LU R141, [R1+0x304] ;  /* 0x00030400018d7983 */ /* 0x000ea80000300800 */
        /* <DEDUP_REMOVED lines=50> */
[----:B------:R-:W2:Y:S01]  /*ad40*/  LDL.LU R192, [R1+0x3d0] ;  /* 0x0003d00001c07983 */ /* 0x000ea20000300800 */
[----:B------:R-:W-:Y:S01]  /*ad50*/  UIADD3 UR8, UR6, 0x602, URZ ;  /* 0x0000060206087890 */ /* 0x000fe2000fffe03f */
[----:B------:R-:W-:Y:S01]  /*ad60*/  WARPGROUP.ARRIVE ;  /* 0x00000000000079c5 */ /* 0x000fe20000000000 */
[----:B------:R-:W-:Y:S01]  /*ad70*/  UMOV UR9, 0x80000020 ;  /* 0x8000002000097882 */ /* 0x000fe20000000000 */
[----:B------:R-:W-:Y:S01]  /*ad80*/  IMAD.MOV.U32 R198, RZ, RZ, R235 ;  /* 0x000000ffffc67224 */ /* 0x000fe200078e00eb */
[----:B------:R-:W-:Y:S01]  /*ad90*/  MOV R205, R228 ;  /* 0x000000e400cd7202 */ /* 0x000fe20000000f00 */
[----:B------:R-:W-:-:S02]  /*ada0*/  IMAD.MOV.U32 R199, RZ, RZ, R234 ;  /* 0x000000ffffc77224 */ /* 0x000fc400078e00ea */
[----:B------:R-:W-:Y:S02]  /*adb0*/  IMAD.MOV.U32 R200, RZ, RZ, R233 ;  /* 0x000000ffffc87224 */ /* 0x000fe400078e00e9 */
[----:B------:R-:W-:Y:S01]  /*adc0*/  HGMMA.64x192x16.F32 R24, gdesc[UR8], R24, gsb0 ;  /* 0x02e00000081879f0 */ /* 0x000fe20008000818 */
[----:B------:R-:W-:Y:S01]  /*add0*/  IMAD.MOV.U32 R201, RZ, RZ, R232 ;  /* 0x000000ffffc97224 */ /* 0x000fe200078e00e8 */
[----:B------:R-:W-:Y:S01]  /*ade0*/  MOV R233, R4 ;  /* 0x0000000400e97202 */ /* 0x000fe20000000f00 */
        /* <DEDUP_REMOVED lines=10> */
[----:B------:R-:W-:Y:S01]  /*ae90*/  IMAD.MOV.U32 R213, RZ, RZ, R220 ;  /* 0x000000ffffd57224 */ /* 0x000fe200078e00dc */
[----:B------:R-:W-:Y:S01]  /*aea0*/  MOV R220, R21 ;  /* 0x0000001500dc7202 */ /* 0x000fe20000000f00 */
        /* <DEDUP_REMOVED lines=9> */
[----:B------:R-:W-:Y:S01]  /*af40*/  IMAD.MOV.U32 R235, RZ, RZ, R0 ;  /* 0x000000ffffeb7224 */ /* 0x000fe200078e0000 */
[----:B------:R-:W-:Y:S01]  /*af50*/  UMOV UR10, UR14 ;  /* 0x0000000e000a7c82 */ /* 0x000fe20008000000 */
[----:B------:R-:W-:Y:S01]  /*af60*/  IMAD.MOV.U32 R218, RZ, RZ, R23 ;  /* 0x000000ffffda7224 */ /* 0x000fe200078e0017 */
[----:B------:R-:W-:Y:S01]  /*af70*/  UMOV UR11, UR15 ;  /* 0x0000000f000b7c82 */ /* 0x000fe20008000000 */
[----:B------:R-:W-:Y:S01]  /*af80*/  IMAD.MOV.U32 R219, RZ, RZ, R22 ;  /* 0x000000ffffdb7224 */ /* 0x000fe200078e0016 */
[----:B------:R0:W5:Y:S01]  /*af90*/  LDL.LU R18, [R1+0xa50] ;  /* 0x000a500001127983 */ /* 0x0001620000300800 */
[----:B------:R-:W-:-:S02]  /*afa0*/  IMAD.MOV.U32 R221, RZ, RZ, R20 ;  /* 0x000000ffffdd7224 */ /* 0x000fc400078e0014 */
[----:B------:R-:W-:Y:S01]  /*afb0*/  IMAD.MOV.U32 R222, RZ, RZ, R19 ;  /* 0x000000ffffde7224 */ /* 0x000fe200078e0013 */
[----:B------:R0:W5:Y:S01]  /*afc0*/  LDL.LU R17, [R1+0xa4c] ;  /* 0x000a4c0001117983 */ /* 0x0001620000300800 */
[----:B------:R-:W-:Y:S02]  /*afd0*/  IMAD.MOV.U32 R223, RZ, RZ, R15 ;  /* 0x000000ffffdf7224 */ /* 0x000fe400078e000f */
[----:B------:R-:W-:Y:S01]  /*afe0*/  IMAD.MOV.U32 R224, RZ, RZ, R14 ;  /* 0x000000ffffe07224 */ /* 0x000fe200078e000e */
[----:B------:R0:W5:Y:S01]  /*aff0*/  LDL.LU R16, [R1+0xa48] ;  /* 0x000a480001107983 */ /* 0x0001620000300800 */
[----:B------:R-:W-:Y:S02]  /*b000*/  IMAD.MOV.U32 R225, RZ, RZ, R13 ;  /* 0x000000ffffe17224 */ /* 0x000fe400078e000d */
[----:B------:R-:W-:Y:S01]  /*b010*/  IMAD.MOV.U32 R226, RZ, RZ, R12 ;  /* 0x000000ffffe27224 */ /* 0x000fe200078e000c */
[----:B------:R0:W5:Y:S01]  /*b020*/  LDL.LU R5, [R1+0xa44] ;  /* 0x000a440001057983 */ /* 0x0001620000300800 */
[----:B------:R-:W-:-:S02]  /*b030*/  IMAD.MOV.U32 R227, RZ, RZ, R11 ;  /* 0x000000ffffe37224 */ /* 0x000fc400078e000b */
[----:B------:R-:W-:Y:S01]  /*b040*/  IMAD.MOV.U32 R229, RZ, RZ, R9 ;  /* 0x000000ffffe57224 */ /* 0x000fe200078e0009 */
[----:B------:R0:W5:Y:S01]  /*b050*/  LDL.LU R2, [R1+0xa40] ;  /* 0x000a400001027983 */ /* 0x0001620000300800 */
[----:B------:R-:W-:Y:S02]  /*b060*/  IMAD.MOV.U32 R230, RZ, RZ, R8 ;  /* 0x000000ffffe67224 */ /* 0x000fe400078e0008 */
[----:B------:R-:W-:Y:S02]  /*b070*/  IMAD.MOV.U32 R231, RZ, RZ, R7 ;  /* 0x000000ffffe77224 */ /* 0x000fe400078e0007 */
[----:B------:R-:W-:Y:S01]  /*b080*/  IMAD.MOV.U32 R232, RZ, RZ, R6 ;  /* 0x000000ffffe87224 */ /* 0x000fe200078e0006 */
[----:B------:R-:W-:-:S05]  /*b090*/  WARPGROUP.DEPBAR.LE gsb0, 0x0 ;  /* 0x00008000000079c5 */ /* 0x000fca0000010000 */
        /* <DEDUP_REMOVED lines=51> */
[----:B-1----:R0:W5:Y:S04]  /*b3d0*/  LDL.LU.64 R214, [R1+0xa38] ;  /* 0x000a380001d67983 */ /* 0x0021680000300a00 */
[----:B------:R0:W5:Y:S04]  /*b3e0*/  LDL.LU.64 R212, [R1+0xa30] ;  /* 0x000a300001d47983 */ /* 0x0001680000300a00 */
        /* <DEDUP_REMOVED lines=35> */
[----:B------:R0:W5:Y:S01]  /*b620*/  LDL.LU.64 R140, [R1+0x910] ;  /* 0x00091000018c7983 */ /* 0x0001620000300a00 */
[----:B------:R-:W-:Y:S05]  /*b630*/  @!P1 BRA `(.L_x_18) ;  /* 0x000000c4006c9947 */ /* 0x000fea0003800000 */
[----:B------:R-:W-:Y:S01]  /*b640*/  UIADD3 UR7, UR37, 0x1, URZ ;  /* 0x0000000125077890 */ /* 0x000fe2000fffe03f */
[----:B-----5:R-:W-:-:S03]  /*b650*/  IMAD.MOV.U32 R0, RZ, RZ, R5 ;  /* 0x000000ffff007224 */ /* 0x020fc600078e0005 */
[----:B------:R-:W-:-:S04]  /*b660*/  UISETP.NE.AND UP0, UPT, UR7, 0x4, UPT ;  /* 0x000000040700788c */ /* 0x000fc8000bf05270 */
[----:B------:R-:W-:Y:S02]  /*b670*/  USEL UR6, URZ, 0x1, UP0 ;  /* 0x000000013f067887 */ /* 0x000fe40008000000 */
[----:B------:R-:W-:Y:S02]  /*b680*/  USEL UR7, UR7, URZ, UP0 ;  /* 0x0000003f07077287 */ /* 0x000fe40008000000 */
[----:B------:R-:W-:-:S06]  /*b690*/  ULOP3.LUT UR6, UR36, UR6, URZ, 0x3c, !UPT ;  /* 0x0000000624067292 */ /* 0x000fcc000f8e3c3f */
[----:B------:R-:W-:Y:S01]  /*b6a0*/  IMAD.U32 R3, RZ, RZ, UR6 ;  /* 0x00000006ff037e24 */ /* 0x000fe2000f8e00ff */
[----:B------:R-:W-:-:S06]  /*b6b0*/  UMOV UR6, UR37 ;  /* 0x0000002500067c82 */ /* 0x000fcc0008000000 */
.L_x_25:
[----:B------:R-:W-:Y:S05]  /*b6c0*/  @!P0 BRA `(.L_x_19) ;  /* 0x0000000000048947 */ /* 0x000fea0003800000 */
[----:B------:R-:W-:Y:S01]  /*b6d0*/  BPT.TRAP 0x1 ;  /* 0x000000040000795c */ /* 0x000fe20000300000 */
.L_x_19:
[----:B------:R-:W-:Y:S01]  /*b6e0*/  ULEA UR8, UR7, UR44, 0x3 ;  /* 0x0000002c07087291 */ /* 0x000fe2000f8e183f */
[----:B------:R-:W-:-:S08]  /*b6f0*/  SHF.L.U32 R4, R3, 0x1f, RZ ;  /* 0x0000001f03047819 */ /* 0x000fd000000006ff */
[----:B------:R1:W2:Y:S01]  /*b700*/  SYNCS.PHASECHK.TRANS64.TRYWAIT P1, [UR8], R4 ;  /* 0x00000004ff0075a7 */ /* 0x0002a20008020148 */
[----:B------:R-:W-:Y:S05]  /*b710*/  @!P0 BRA `(.L_x_20) ;  /* 0x0000000000048947 */ /* 0x000fea0003800000 */
[----:B------:R-:W-:Y:S01]  /*b720*/  BPT.TRAP 0x1 ;  /* 0x000000040000795c */ /* 0x000fe20000300000 */
.L_x_20:
[----:B--2---:R-:W-:Y:S05]  /*b730*/  @P1 BRA `(.L_x_21) ;  /* 0x0000000000081947 */ /* 0x004fea0003800000 */
[----:B------:R-:W2:Y:S02]  /*b740*/  SYNCS.PHASECHK.TRANS64.TRYWAIT P1, [UR8], R4 ;  /* 0x00000004ff0075a7 */ /* 0x000ea40008020148 */
[----:B--2---:R-:W-:Y:S05]  /*b750*/  @!P1 BRA `(.L_x_22) ;  /* 0x0000045c00189947 */ /* 0x004fea0003800000 */
.L_x_21:
        /* <DEDUP_REMOVED lines=48> */
[----:B---3--:R-:W3:Y:S04]  /*ba60*/  LDL.LU.64 R120, [R1+0x780] ;  /* 0x0007800001787983 */ /* 0x008ee80000300a00 */
[----:B------:R-:W3:Y:S04]  /*ba70*/  LDL.LU.64 R122, [R1+0x788] ;  /* 0x00078800017a7983 */ /* 0x000ee80000300a00 */
        /* <DEDUP_REMOVED lines=45> */
[----:B------:R-:W3:Y:S01]  /*bd50*/  LDL.LU.64 R214, [R1+0x8f8] ;  /* 0x0008f80001d67983 */ /* 0x000ee20000300a00 */
[----:B------:R-:W-:-:S02]  /*bd60*/  ULEA UR16, UR7, UR4, 0xb ;  /* 0x0000000407107291 */ /* 0x000fc4000f8e583f */
[----:B------:R-:W-:Y:S01]  /*bd70*/  UIMAD UR17, UR7, 0x600, UR5 ;  /* 0x00000600071178a4 */ /* 0x000fe2000f8e0205 */
[----:B------:R-:W-:Y:S01]  /*bd80*/  STL [R1+0x14dc], R24 ;  /* 0x0014dc1801007387 */ /* 0x000fe20000100800 */
[----:B------:R-:W-:Y:S01]  /*bd90*/  UMOV UR9, 0x80000020 ;  /* 0x8000002000097882 */ /* 0x000fe20000000000 */
[----:B------:R-:W-:Y:S02]  /*bda0*/  UMOV UR11, 0x80000020 ;  /* 0x80000020000b7882 */ /* 0x000fe40000000000 */
[----:B------:R-:W-:Y:S01]  /*bdb0*/  UMOV UR8, UR16 ;  /* 0x0000001000087c82 */ /* 0x000fe20008000000 */
        /* <DEDUP_REMOVED lines=74> */
[----:B---3--:R-:W-:-:S03]  /*c260*/  WARPGROUP.ARRIVE ;  /* 0x00000000000079c5 */ /* 0x008fc60000000000 */
[----:B------:R-:W-:Y:S04]  /*c270*/  STL [R1+0x13b4], R98 ;  /* 0x0013b46201007387 */ /* 0x000fe80000100800 */
[----:B------:R-:W-:Y:S01]  /*c280*/  STL [R1+0x13b0], R99 ;  /* 0x0013b06301007387 */ /* 0x000fe20000100800 */
[----:B------:R-:W-:Y:S03]  /*c290*/  HGMMA.64x192x16.F32 R120, gdesc[UR8], R120, gsb0 ;  /* 0x02e00000087879f0 */ /* 0x000fe60008000878 */
        /* <DEDUP_REMOVED lines=26> */
[----:B------:R2:W-:Y:S01]  /*c440*/  STL [R1+0xa40], R0 ;  /* 0x000a400001007387 */ /* 0x0005e20000100800 */
[----:B------:R-:W-:-:S03]  /*c450*/  WARPGROUP.DEPBAR.LE gsb0, 0x0 ;  /* 0x00008000000079c5 */ /* 0x000fc60000010000 */
[----:B------:R2:W-:Y:S01]  /*c460*/  STL.64 [R1+0x780], R120 ;  /* 0x0007807801007387 */ /* 0x0005e20000100a00 */
[----:B0-----:R-:W-:Y:S01]  /*c470*/  IMAD.MOV.U32 R235, RZ, RZ, R173 ;  /* 0x000000ffffeb7224 */ /* 0x001fe200078e00ad */
[----:B------:R-:W-:Y:S01]  /*c480*/  MOV R227, R181 ;  /* 0x000000b500e37202 */ /* 0x000fe20000000f00 */
[----:B------:R-:W-:Y:S01]  /*c490*/  IMAD.MOV.U32 R234, RZ, RZ, R174 ;  /* 0x000000ffffea7224 */ /* 0x000fe200078e00ae */
[----:B------:R0:W-:Y:S01]  /*c4a0*/  STL.64 [R1+0x788], R122 ;  /* 0x0007887a01007387 */ /* 0x0001e20000100a00 */
[----:B------:R-:W-:Y:S01]  /*c4b0*/  IMAD.MOV.U32 R233, RZ, RZ, R175 ;  /* 0x000000ffffe97224 */ /* 0x000fe200078e00af */
[----:B------:R-:W-:Y:S01]  /*c4c0*/  MOV R22, R194 ;  /* 0x000000c200167202 */ /* 0x000fe20000000f00 */
[----:B------:R-:W-:Y:S01]  /*c4d0*/  IMAD.MOV.U32 R232, RZ, RZ, R176 ;  /* 0x000000ffffe87224 */ /* 0x000fe200078e00b0 */
[----:B------:R0:W-:Y:S01]  /*c4e0*/  STL.64 [R1+0x790], R124 ;  /* 0x0007907c01007387 */ /* 0x0001e20000100a00 */
[----:B------:R-:W-:Y:S01]  /*c4f0*/  IMAD.MOV.U32 R231, RZ, RZ, R177 ;  /* 0x000000ffffe77224 */ /* 0x000fe200078e00b1 */
[----:B------:R-:W-:Y:S01]  /*c500*/  MOV R9, R207 ;  /* 0x000000cf00097202 */ /* 0x000fe20000000f00 */
        /* <DEDUP_REMOVED lines=27> */
[----:B---3--:R-:W-:Y:S01]  /*c6c0*/  IMAD.MOV.U32 R18, RZ, RZ, R198 ;  /* 0x000000ffff127224 */ /* 0x008fe200078e00c6 */
[----:B------:R3:W-:Y:S01]  /*c6d0*/  STL.64 [R1+0x7e0], R144 ;  /* 0x0007e09001007387 */ /* 0x0007e20000100a00 */
[----:B----4-:R-:W-:-:S02]  /*c6e0*/  IMAD.MOV.U32 R17, RZ, RZ, R199 ;  /* 0x000000ffff117224 */ /* 0x010fc400078e00c7 */
[----:B-1----:R-:W-:Y:S01]  /*c6f0*/  IMAD.MOV.U32 R16, RZ, RZ, R200 ;  /* 0x000000ffff107224 */ /* 0x002fe200078e00c8 */
        /* <DEDUP_REMOVED lines=13> */
[----:B--2---:R-:W-:Y:S02]  /*c7d0*/  IMAD.MOV.U32 R6, RZ, RZ, R210 ;  /* 0x000000ffff067224 */ /* 0x004fe400078e00d2 */
[----:B------:R-:W-:Y:S01]  /*c7e0*/  IMAD.MOV.U32 R5, RZ, RZ, R211 ;  /* 0x000000ffff057224 */ /* 0x000fe200078e00d3 */
[----:B------:R2:W-:Y:S01]  /*c7f0*/  STL.64 [R1+0x810], R156 ;  /* 0x0008109c01007387 */ /* 0x0005e20000100a00 */
[----:B------:R-:W-:-:S02]  /*c800*/  IMAD.MOV.U32 R4, RZ, RZ, R212 ;  /* 0x000000ffff047224 */ /* 0x000fc400078e00d4 */
[----:B------:R-:W-:Y:S01]  /*c810*/  IMAD.MOV.U32 R3, RZ, RZ, R213 ;  /* 0x000000ffff037224 */ /* 0x000fe200078e00d5 */
[----:B------:R2:W-:Y:S01]  /*c820*/  STL.64 [R1+0x818], R158 ;  /* 0x0008189e01007387 */ /* 0x0005e20000100a00 */
[----:B------:R-:W-:Y:S02]  /*c830*/  IMAD.MOV.U32 R2, RZ, RZ, R214 ;  /* 0x000000ffff027224 */ /* 0x000fe400078e00d6 */
[----:B------:R-:W-:Y:S01]  /*c840*/  IMAD.MOV.U32 R0, RZ, RZ, R215 ;  /* 0x000000ffff007224 */ /* 0x000fe200078e00d7 */
[----:B------:R2:W-:Y:S04]  /*c850*/  STL.64 [R1+0x820], R160 ;  /* 0x000820a001007387 */ /* 0x0005e80000100a00 */
[----:B------:R2:W-:Y:S04]  /*c860*/  STL.64 [R1+0x828], R162 ;  /* 0x000828a201007387 */ /* 0x0005e80000100a00 */
[----:B------:R2:W-:Y:S04]  /*c870*/  STL.64 [R1+0x830], R164 ;  /* 0x000830a401007387 */ /* 0x0005e80000100a00 */
[----:B------:R2:W-:Y:S04]  /*c880*/  STL.64 [R1+0x838], R166 ;  /* 0x000838a601007387 */ /* 0x0005e80000100a00 */
[----:B------:R2:W-:Y:S04]  /*c890*/  STL.64 [R1+0x840], R168 ;  /* 0x000840a801007387 */ /* 0x0005e80000100a00 */
[----:B------:R2:W-:Y:S04]  /*c8a0*/  STL.64 [R1+0x848], R170 ;  /* 0x000848aa01007387 */ /* 0x0005e80000100a00 */
[----:B------:R2:W-:Y:S04]  /*c8b0*/  STL [R1+0x850], R172 ;  /* 0x000850ac01007387 */ /* 0x0005e80000100800 */
        /* <DEDUP_REMOVED lines=12> */
[----:B---3--:R-:W3:Y:S04]  /*c980*/  LDL.LU.64 R144, [R1+0x1e0] ;  /* 0x0001e00001907983 */ /* 0x008ee80000300a00 */
[----:B-1----:R-:W3:Y:S04]  /*c990*/  LDL.LU.64 R146, [R1+0x1e8] ;  /* 0x0001e80001927983 */ /* 0x002ee80000300a00 */
[----:B----4-:R-:W3:Y:S04]  /*c9a0*/  LDL.LU.64 R148, [R1+0x1f0] ;  /* 0x0001f00001947983 */ /* 0x010ee80000300a00 */
[----:B------:R-:W3:Y:S04]  /*c9b0*/  LDL.LU.64 R150, [R1+0x1f8] ;  /* 0x0001f80001967983 */ /* 0x000ee80000300a00 */
[----:B------:R-:W3:Y:S04]  /*c9c0*/  LDL.LU.64 R152, [R1+0x200] ;  /* 0x0002000001987983 */ /* 0x000ee80000300a00 */
[----:B------:R-:W3:Y:S04]  /*c9d0*/  LDL.LU.64 R154, [R1+0x208] ;  /* 0x00020800019a7983 */ /* 0x000ee80000300a00 */
[----:B--2---:R-:W3:Y:S04]  /*c9e0*/  LDL.LU.64 R156, [R1+0x210] ;  /* 0x00021000019c7983 */ /* 0x004ee80000300a00 */
        /* <DEDUP_REMOVED lines=29> */
[----:B------:R-:W-:Y:S01]  /*cbc0*/  UIADD3 UR14, UR17, 0x300, URZ ;  /* 0x00000300110e7890 */ /* 0x000fe2000fffe03f */
[----:B------:R-:W-:Y:S01]  /*cbd0*/  UMOV UR12, UR8 ;  /* 0x00000008000c7c82 */ /* 0x000fe20008000000 */
[----:B------:R-:W-:Y:S01]  /*cbe0*/  UMOV UR13, UR9 ;  /* 0x00000009000d7c82 */ /* 0x000fe20008000000 */
[----:B------:R-:W-:Y:S01]  /*cbf0*/  UMOV UR15, 0x80000020 ;  /* 0x80000020000f7882 */ /* 0x000fe20000000000 */
        /* <DEDUP_REMOVED lines=43> */
[----:B---3--:R-:W-:-:S06]  /*ceb0*/  WARPGROUP.ARRIVE ;  /* 0x00000000000079c5 */ /* 0x008fcc0000000000 */
[----:B------:R-:W-:Y:S03]  /*cec0*/  HGMMA.64x192x16.F32 R120, gdesc[UR12], R120, gsb0 ;  /* 0x02e000000c7879f0 */ /* 0x000fe60008000878 */
[----:B------:R-:W-:Y:S02]  /*ced0*/  WARPGROUP.DEPBAR.LE gsb0, 0x0 ;  /* 0x00008000000079c5 */ /* 0x000fe40000010000 */
[----:B------:R-:W-:Y:S01]  /*cee0*/  IMAD.MOV.U32 R24, RZ, RZ, R120 ;  /* 0x000000ffff187224 */ /* 0x000fe200078e0078 */
[----:B------:R-:W-:Y:S01]  /*cef0*/  MOV R28, R124 ;  /* 0x0000007c001c7202 */ /* 0x000fe20000000f00 */
[----:B------:R-:W-:Y:S01]  /*cf00*/  IMAD.MOV.U32 R25, RZ, RZ, R121 ;  /* 0x000000ffff197224 */ /* 0x000fe200078e0079 */
[----:B------:R-:W-:Y:S01]  /*cf10*/  MOV R41, R137 ;  /* 0x0000008900297202 */ /* 0x000fe20000000f00 */
[----:B------:R-:W-:Y:S01]  /*cf20*/  IMAD.MOV.U32 R26, RZ, RZ, R122 ;  /* 0x000000ffff1a7224 */ /* 0x000fe200078e007a */
[----:B------:R-:W2:Y:S01]  /*cf30*/  LDL.LU.64 R120, [R1] ;  /* 0x0000000001787983 */ /* 0x000ea20000300a00 */
[----:B------:R-:W-:Y:S01]  /*cf40*/  IMAD.MOV.U32 R27, RZ, RZ, R123 ;  /* 0x000000ffff1b7224 */ /* 0x000fe200078e007b */
[----:B------:R-:W-:Y:S01]  /*cf50*/  MOV R54, R150 ;  /* 0x0000009600367202 */ /* 0x000fe20000000f00 */
[----:B------:R-:W-:Y:S01]  /*cf60*/  IMAD.MOV.U32 R29, RZ, RZ, R125 ;  /* 0x000000ffff1d7224 */ /* 0x000fe200078e007d */
[----:B------:R-:W2:Y:S01]  /*cf70*/  LDL.LU.64 R122, [R1+0x8] ;  /* 0x00000800017a7983 */ /* 0x000ea20000300a00 */
        /* <DEDUP_REMOVED lines=20> */
[----:B------:R-:W-:-:S02]  /*d0c0*/  IMAD.MOV.U32 R40, RZ, RZ, R136 ;  /* 0x000000ffff287224 */ /* 0x000fc400078e0088 */
[----:B------:R-:W-:Y:S01]  /*d0d0*/  IMAD.MOV.U32 R42, RZ, RZ, R138 ;  /* 0x000000ffff2a7224 */ /* 0x000fe200078e008a */
[----:B------:R-:W2:Y:S01]  /*d0e0*/  LDL.LU.64 R134, [R1+0x38] ;  /* 0x0000380001867983 */ /* 0x000ea20000300a00 */
[----:B------:R-:W-:Y:S02]  /*d0f0*/  IMAD.MOV.U32 R43, RZ, RZ, R139 ;  /* 0x000000ffff2b7224 */ /* 0x000fe400078e008b */
[----:B------:R-:W-:Y:S01]  /*d100*/  IMAD.MOV.U32 R44, RZ, RZ, R140 ;  /* 0x000000ffff2c7224 */ /* 0x000fe200078e008c */
[----:B------:R-:W2:Y:S01]  /*d110*/  LDL.LU.64 R136, [R1+0x40] ;  /* 0x0000400001887983 */ /* 0x000ea20000300a00 */
[----:B------:R-:W-:Y:S02]  /*d120*/  IMAD.MOV.U32 R45, RZ, RZ, R141 ;  /* 0x000000ffff2d7224 */ /* 0x000fe400078e008d */
        /* <DEDUP_REMOVED lines=101> */
[----:B------:R-:W-:-:S03]  /*d780*/  IMAD.MOV.U32 R118, RZ, RZ, R214 ;  /* 0x000000ffff767224 */ /* 0x000fc600078e00d6 */
[----:B------:R-:W2:Y:S04]  /*d790*/  LDL.LU.64 R206, [R1+0x158] ;  /* 0x0001580001ce7983 */ /* 0x000ea80000300a00 */
[----:B------:R-:W2:Y:S04]  /*d7a0*/  LDL.LU.64 R208, [R1+0x160] ;  /* 0x0001600001d07983 */ /* 0x000ea80000300a00 */
[----:B------:R-:W2:Y:S04]  /*d7b0*/  LDL.LU.64 R210, [R1+0x168] ;  /* 0x0001680001d27983 */ /* 0x000ea80000300a00 */
[----:B------:R-:W2:Y:S04]  /*d7c0*/  LDL.LU.64 R212, [R1+0x170] ;  /* 0x0001700001d47983 */ /* 0x000ea80000300a00 */
[----:B------:R-:W2:Y:S01]  /*d7d0*/  LDL.LU.64 R214, [R1+0x178] ;  /* 0x0001780001d67983 */ /* 0x000ea20000300a00 */
[----:B------:R-:W-:Y:S01]  /*d7e0*/  UIADD3 UR12, UR16, 0x200, URZ ;  /* 0x00000200100c7890 */ /* 0x000fe2000fffe03f */
[----:B------:R-:W-:-:S02]  /*d7f0*/  UMOV UR13, 0x80000020 ;  /* 0x80000020000d7882 */ /* 0x000fc40000000000 */
        /* <DEDUP_REMOVED lines=50> */
[----:B--2---:R-:W-:-:S06]  /*db20*/  WARPGROUP.ARRIVE ;  /* 0x00000000000079c5 */ /* 0x004fcc0000000000 */
[----:B------:R-:W-:Y:S01]  /*db30*/  HGMMA.64x192x16.F32 R120, gdesc[UR12], R120, gsb0 ;  /* 0x02e000000c7879f0 */ /* 0x000fe20008000878 */
        /* <DEDUP_REMOVED lines=46> */
[----:B------:R-:W-:-:S03]  /*de20*/  WARPGROUP.DEPBAR.LE gsb0, 0x0 ;  /* 0x00008000000079c5 */ /* 0x000fc60000010000 */
[----:B------:R0:W-:Y:S04]  /*de30*/  STL.64 [R1], R120 ;  /* 0x0000007801007387 */ /* 0x0001e80000100a00 */
        /* <DEDUP_REMOVED lines=25> */
[----:B------:R4:W-:Y:S04]  /*dfd0*/  STL [R1+0xd0], R172 ;  /* 0x0000d0ac01007387 */ /* 0x0009e80000100800 */
[----:B0-----:R-:W4:Y:S04]  /*dfe0*/  LDL.LU.64 R120, [R1+0x480] ;  /* 0x0004800001787983 */ /* 0x001f280000300a00 */
[----:B-1----:R-:W4:Y:S04]  /*dff0*/  LDL.LU.64 R122, [R1+0x488] ;  /* 0x00048800017a7983 */ /* 0x002f280000300a00 */
[----:B--2---:R-:W2:Y:S04]  /*e000*/  LDL.LU.64 R124, [R1+0x490] ;  /* 0x00049000017c7983 */ /* 0x004ea80000300a00 */
[----:B---3--:R-:W3:Y:S04]  /*e010*/  LDL.LU.64 R126, [R1+0x498] ;  /* 0x00049800017e7983 */ /* 0x008ee80000300a00 */
[----:B----4-:R-:W4:Y:S04]  /*e020*/  LDL.LU.64 R128, [R1+0x4a0] ;  /* 0x0004a00001807983 */ /* 0x010f280000300a00 */
[----:B------:R-:W2:Y:S04]  /*e030*/  LDL.LU.64 R130, [R1+0x4a8] ;  /* 0x0004a80001827983 */ /* 0x000ea80000300a00 */
[----:B------:R-:W3:Y:S04]  /*e040*/  LDL.LU.64 R132, [R1+0x4b0] ;  /* 0x0004b00001847983 */ /* 0x000ee80000300a00 */
[----:B------:R-:W4:Y:S04]  /*e050*/  LDL.LU.64 R134, [R1+0x4b8] ;  /* 0x0004b80001867983 */ /* 0x000f280000300a00 */
        /* <DEDUP_REMOVED lines=13> */
[----:B------:R-:W3:Y:S01]  /*e130*/  LDL.LU.64 R162, [R1+0x528] ;  /* 0x0005280001a27983 */ /* 0x000ee20000300a00 */
[----:B------:R-:W-:-:S03]  /*e140*/  IMAD.MOV.U32 R0, RZ, RZ, R173 ;  /* 0x000000ffff007224 */ /* 0x000fc600078e00ad */
[----:B------:R-:W4:Y:S01]  /*e150*/  LDL.LU.64 R164, [R1+0x530] ;  /* 0x0005300001a47983 */ /* 0x000f220000300a00 */
[----:B------:R-:W-:-:S03]  /*e160*/  IMAD.MOV.U32 R2, RZ, RZ, R174 ;  /* 0x000000ffff027224 */ /* 0x000fc600078e00ae */
[----:B------:R-:W2:Y:S01]  /*e170*/  LDL.LU.64 R166, [R1+0x538] ;  /* 0x0005380001a67983 */ /* 0x000ea20000300a00 */
[----:B------:R-:W-:-:S03]  /*e180*/  IMAD.MOV.U32 R3, RZ, RZ, R175 ;  /* 0x000000ffff037224 */ /* 0x000fc600078e00af */
[----:B------:R-:W3:Y:S01]  /*e190*/  LDL.LU.64 R168, [R1+0x540] ;  /* 0x0005400001a87983 */ /* 0x000ee20000300a00 */
[----:B------:R-:W-:-:S03]  /*e1a0*/  IMAD.MOV.U32 R4, RZ, RZ, R176 ;  /* 0x000000ffff047224 */ /* 0x000fc600078e00b0 */
[----:B------:R-:W4:Y:S01]  /*e1b0*/  LDL.LU.64 R170, [R1+0x548] ;  /* 0x0005480001aa7983 */ /* 0x000f220000300a00 */
[----:B------:R-:W-:-:S03]  /*e1c0*/  IMAD.MOV.U32 R5, RZ, RZ, R177 ;  /* 0x000000ffff057224 */ /* 0x000fc600078e00b1 */
[----:B------:R-:W2:Y:S01]  /*e1d0*/  LDL.LU.64 R172, [R1+0x550] ;  /* 0x0005500001ac7983 */ /* 0x000ea20000300a00 */
[----:B------:R-:W-:Y:S02]  /*e1e0*/  IMAD.MOV.U32 R6, RZ, RZ, R178 ;  /* 0x000000ffff067224 */ /* 0x000fe400078e00b2 */
[----:B------:R-:W-:Y:S01]  /*e1f0*/  IMAD.MOV.U32 R7, RZ, RZ, R179 ;  /* 0x000000ffff077224 */ /* 0x000fe200078e00b3 */
[----:B------:R-:W3:Y:S01]  /*e200*/  LDL.LU.64 R174, [R1+0x558] ;  /* 0x0005580001ae7983 */ /* 0x000ee20000300a00 */
[----:B------:R-:W-:Y:S02]  /*e210*/  IMAD.MOV.U32 R8, RZ, RZ, R180 ;  /* 0x000000ffff087224 */ /* 0x000fe400078e00b4 */
[----:B------:R-:W-:Y:S01]  /*e220*/  IMAD.MOV.U32 R9, RZ, RZ, R181 ;  /* 0x000000ffff097224 */ /* 0x000fe200078e00b5 */
[----:B------:R-:W4:Y:S01]  /*e230*/  LDL.LU.64 R176, [R1+0x560] ;  /* 0x0005600001b07983 */ /* 0x000f220000300a00 */
[----:B------:R-:W-:Y:S01]  /*e240*/  IMAD.MOV.U32 R10, RZ, RZ, R182 ;  /* 0x000000ffff0a7224 */ /* 0x000fe200078e00b6 */
[----:B------:R-:W-:Y:S01]  /*e250*/  MOV R13, R185 ;  /* 0x000000b9000d7202 */ /* 0x000fe20000000f00 */
[----:B------:R-:W-:Y:S01]  /*e260*/  IMAD.MOV.U32 R11, RZ, RZ, R183 ;  /* 0x000000ffff0b7224 */ /* 0x000fe200078e00b7 */
[----:B------:R-:W2:Y:S01]  /*e270*/  LDL.LU.64 R178, [R1+0x568] ;  /* 0x0005680001b27983 */ /* 0x000ea20000300a00 */
[----:B------:R-:W-:-:S03]  /*e280*/  IMAD.MOV.U32 R12, RZ, RZ, R184 ;  /* 0x000000ffff0c7224 */ /* 0x000fc600078e00b8 */
[----:B------:R-:W3:Y:S01]  /*e290*/  LDL.LU.64 R180, [R1+0x570] ;  /* 0x0005700001b47983 */ /* 0x000ee20000300a00 */
[----:B------:R-:W-:Y:S02]  /*e2a0*/  IMAD.MOV.U32 R14, RZ, RZ, R186 ;  /* 0x000000ffff0e7224 */ /* 0x000fe400078e00ba */
[----:B------:R-:W-:Y:S01]  /*e2b0*/  IMAD.MOV.U32 R15, RZ, RZ, R187 ;  /* 0x000000ffff0f7224 */ /* 0x000fe200078e00bb */
[----:B------:R-:W4:Y:S01]  /*e2c0*/  LDL.LU.64 R182, [R1+0x578] ;  /* 0x0005780001b67983 */ /* 0x000f220000300a00 */
[----:B------:R-:W-:Y:S02]  /*e2d0*/  IMAD.MOV.U32 R16, RZ, RZ, R188 ;  /* 0x000000ffff107224 */ /* 0x000fe400078e00bc */
[----:B------:R-:W-:Y:S01]  /*e2e0*/  IMAD.MOV.U32 R17, RZ, RZ, R189 ;  /* 0x000000ffff117224 */ /* 0x000fe200078e00bd */
[----:B------:R-:W2:Y:S01]  /*e2f0*/  LDL.LU.64 R184, [R1+0x580] ;  /* 0x0005800001b87983 */ /* 0x000ea20000300a00 */
[----:B------:R-:W-:Y:S02]  /*e300*/  IMAD.MOV.U32 R18, RZ, RZ, R190 ;  /* 0x000000ffff127224 */ /* 0x000fe400078e00be */
[----:B------:R-:W-:Y:S01]  /*e310*/  IMAD.MOV.U32 R19, RZ, RZ, R191 ;  /* 0x000000ffff137224 */ /* 0x000fe200078e00bf */
[----:B------:R-:W3:Y:S01]  /*e320*/  LDL.LU.64 R186, [R1+0x588] ;  /* 0x0005880001ba7983 */ /* 0x000ee20000300a00 */
[----:B------:R-:W-:-:S02]  /*e330*/  IMAD.MOV.U32 R20, RZ, RZ, R192 ;  /* 0x000000ffff147224 */ /* 0x000fc400078e00c0 */
[----:B------:R-:W-:Y:S01]  /*e340*/  IMAD.MOV.U32 R21, RZ, RZ, R193 ;  /* 0x000000ffff157224 */ /* 0x000fe200078e00c1 */
[----:B------:R-:W4:Y:S01]  /*e350*/  LDL.LU.64 R188, [R1+0x590] ;  /* 0x0005900001bc7983 */ /* 0x000f220000300a00 */
[----:B------:R-:W-:Y:S02]  /*e360*/  IMAD.MOV.U32 R22, RZ, RZ, R194 ;  /* 0x000000ffff167224 */ /* 0x000fe400078e00c2 */
[----:B------:R-:W-:Y:S01]  /*e370*/  IMAD.MOV.U32 R23, RZ, RZ, R195 ;  /* 0x000000ffff177224 */ /* 0x000fe200078e00c3 */
[----:B------:R-:W2:Y:S01]  /*e380*/  LDL.LU.64 R190, [R1+0x598] ;  /* 0x0005980001be7983 */ /* 0x000ea20000300a00 */
[----:B------:R-:W-:Y:S01]  /*e390*/  IMAD.MOV.U32 R216, RZ, RZ, R196 ;  /* 0x000000ffffd87224 */ /* 0x000fe200078e00c4 */
[----:B------:R-:W-:Y:S01]  /*e3a0*/  MOV R218, R198 ;  /* 0x000000c600da7202 */ /* 0x000fe20000000f00 */
[----:B------:R-:W-:Y:S01]  /*e3b0*/  IMAD.MOV.U32 R217, RZ, RZ, R197 ;  /* 0x000000ffffd97224 */ /* 0x000fe200078e00c5 */
[----:B------:R-:W3:Y:S01]  /*e3c0*/  LDL.LU.64 R192, [R1+0x5a0] ;  /* 0x0005a00001c07983 */ /* 0x000ee20000300a00 */
[----:B------:R-:W-:-:S03]  /*e3d0*/  IMAD.MOV.U32 R219, RZ, RZ, R199 ;  /* 0x000000ffffdb7224 */ /* 0x000fc600078e00c7 */
[----:B------:R-:W4:Y:S01]  /*e3e0*/  LDL.LU.64 R194, [R1+0x5a8] ;  /* 0x0005a80001c27983 */ /* 0x000f220000300a00 */
[----:B------:R-:W-:Y:S02]  /*e3f0*/  IMAD.MOV.U32 R220, RZ, RZ, R200 ;  /* 0x000000ffffdc7224 */ /* 0x000fe400078e00c8 */
[----:B------:R-:W-:Y:S01]  /*e400*/  IMAD.MOV.U32 R221, RZ, RZ, R201 ;  /* 0x000000ffffdd7224 */ /* 0x000fe200078e00c9 */
[----:B------:R-:W2:Y:S01]  /*e410*/  LDL.LU.64 R196, [R1+0x5b0] ;  /* 0x0005b00001c47983 */ /* 0x000ea20000300a00 */
[----:B------:R-:W-:Y:S02]  /*e420*/  IMAD.MOV.U32 R222, RZ, RZ, R202 ;  /* 0x000000ffffde7224 */ /* 0x000fe400078e00ca */
[----:B------:R-:W-:Y:S01]  /*e430*/  IMAD.MOV.U32 R223, RZ, RZ, R203 ;  /* 0x000000ffffdf7224 */ /* 0x000fe200078e00cb */
[----:B------:R-:W3:Y:S01]  /*e440*/  LDL.LU.64 R198, [R1+0x5b8] ;  /* 0x0005b80001c67983 */ /* 0x000ee20000300a00 */
[----:B------:R-:W-:Y:S02]  /*e450*/  IMAD.MOV.U32 R224, RZ, RZ, R204 ;  /* 0x000000ffffe07224 */ /* 0x000fe400078e00cc */
[----:B------:R-:W-:Y:S01]  /*e460*/  IMAD.MOV.U32 R225, RZ, RZ, R205 ;  /* 0x000000ffffe17224 */ /* 0x000fe200078e00cd */
[----:B------:R-:W4:Y:S01]  /*e470*/  LDL.LU.64 R200, [R1+0x5c0] ;  /* 0x0005c00001c87983 */ /* 0x000f220000300a00 */
[----:B------:R-:W-:-:S02]  /*e480*/  IMAD.MOV.U32 R226, RZ, RZ, R206 ;  /* 0x000000ffffe27224 */ /* 0x000fc400078e00ce */
        /* <DEDUP_REMOVED lines=13> */
[----:B------:R-:W3:Y:S04]  /*e560*/  LDL.LU.64 R210, [R1+0x5e8] ;  /* 0x0005e80001d27983 */ /* 0x000ee80000300a00 */
[----:B------:R-:W4:Y:S04]  /*e570*/  LDL.LU.64 R212, [R1+0x5f0] ;  /* 0x0005f00001d47983 */ /* 0x000f280000300a00 */
[----:B------:R-:W2:Y:S04]  /*e580*/  LDL.LU.64 R214, [R1+0x5f8] ;  /* 0x0005f80001d67983 */ /* 0x000ea80000300a00 */
[----:B--2---:R-:W-:Y:S04]  /*e590*/  STL.64 [R1+0x1ab0], R214 ;  /* 0x001ab0d601007387 */ /* 0x004fe80000100a00 */
[----:B----4-:R-:W-:Y:S04]  /*e5a0*/  STL.64 [R1+0x1aa8], R212 ;  /* 0x001aa8d401007387 */ /* 0x010fe80000100a00 */
[----:B---3--:R-:W-:Y:S04]  /*e5b0*/  STL.64 [R1+0x1aa0], R210 ;  /* 0x001aa0d201007387 */ /* 0x008fe80000100a00 */
        /* <DEDUP_REMOVED lines=94> */
[----:B------:R-:W-:-:S02]  /*eba0*/  UMOV UR9, UR13 ;  /* 0x0000000d00097c82 */ /* 0x000fc40008000000 */
        /* <DEDUP_REMOVED lines=43> */
[----:B------:R0:W-:Y:S04]  /*ee60*/  STL [R1+0x1710], R2 ;  /* 0x0017100201007387 */ /* 0x0001e80000100800 */
[----:B------:R1:W-:Y:S01]  /*ee70*/  STL [R1+0x170c], R0 ;  /* 0x00170c0001007387 */ /* 0x0003e20000100800 */
[----:B------:R-:W-:-:S02]  /*ee80*/  WARPGROUP.DEPBAR.LE gsb0, 0x0 ;  /* 0x00008000000079c5 */ /* 0x000fc40000010000 */
[----:B------:R-:W-:Y:S02]  /*ee90*/  IMAD.MOV.U32 R25, RZ, RZ, R214 ;  /* 0x000000ffff197224 */ /* 0x000fe400078e00d6 */
[----:B------:R-:W-:Y:S02]  /*eea0*/  IMAD.MOV.U32 R24, RZ, RZ, R215 ;  /* 0x000000ffff187224 */ /* 0x000fe400078e00d7 */
[----:B------:R-:W-:Y:S01]  /*eeb0*/  IMAD.MOV.U32 R27, RZ, RZ, R212 ;  /* 0x000000ffff1b7224 */ /* 0x000fe200078e00d4 */
[----:B------:R-:W2:Y:S01]  /*eec0*/  LDL.LU.64 R214, [R1+0x1ab0] ;  /* 0x001ab00001d67983 */ /* 0x000ea20000300a00 */
[----:B------:R-:W-:Y:S02]  /*eed0*/  IMAD.MOV.U32 R26, RZ, RZ, R213 ;  /* 0x000000ffff1a7224 */ /* 0x000fe400078e00d5 */
        /* <DEDUP_REMOVED lines=40> */
[----:B------:R-:W-:Y:S01]  /*f160*/  IMAD.MOV.U32 R54, RZ, RZ, R185 ;  /* 0x000000ffff367224 */ /* 0x000fe200078e00b9 */
[----:B------:R-:W-:Y:S01]  /*f170*/  MOV R59, R180 ;  /* 0x000000b4003b7202 */ /* 0x000fe20000000f00 */
        /* <DEDUP_REMOVED lines=24> */
[----:B------:R-:W-:-:S03]  /*f300*/  IMAD.MOV.U32 R73, RZ, RZ, R166 ;  /* 0x000000ffff497224 */ /* 0x000fc600078e00a6 */
[----:B------:R-:W2:Y:S01]  /*f310*/  LDL.LU.64 R170, [R1+0x1a00] ;  /* 0x001a000001aa7983 */ /* 0x000ea20000300a00 */
[----:B------:R-:W-:Y:S02]  /*f320*/  IMAD.MOV.U32 R75, RZ, RZ, R164 ;  /* 0x000000ffff4b7224 */ /* 0x000fe400078e00a4 */
        /* <DEDUP_REMOVED lines=97> */
[----:B------:R-:W-:Y:S01]  /*f940*/  STL.64 [R1+0x530], R164 ;  /* 0x000530a401007387 */ /* 0x000fe20000100a00 */
[----:B0-----:R-:W-:-:S03]  /*f950*/  IMAD.MOV.U32 R2, RZ, RZ, R214 ;  /* 0x000000ffff027224 */ /* 0x001fc600078e00d6 */
[----:B------:R-:W-:Y:S01]  /*f960*/  STL.64 [R1+0x538], R166 ;  /* 0x000538a601007387 */ /* 0x000fe20000100a00 */
[----:B-1----:R-:W-:-:S03]  /*f970*/  MOV R0, R215 ;  /* 0x000000d700007202 */ /* 0x002fc60000000f00 */
[----:B------:R-:W-:Y:S01]  /*f980*/  STL.64 [R1+0x540], R168 ;  /* 0x000540a801007387 */ /* 0x000fe20000100a00 */
[----:B------:R-:W-:-:S03]  /*f990*/  IMAD.MOV.U32 R4, RZ, RZ, R212 ;  /* 0x000000ffff047224 */ /* 0x000fc600078e00d4 */
[----:B------:R-:W-:Y:S01]  /*f9a0*/  STL.64 [R1+0x548], R170 ;  /* 0x000548aa01007387 */ /* 0x000fe20000100a00 */
[----:B------:R-:W-:-:S03]  /*f9b0*/  IMAD.MOV.U32 R3, RZ, RZ, R213 ;  /* 0x000000ffff037224 */ /* 0x000fc600078e00d5 */
[----:B------:R0:W-:Y:S01]  /*f9c0*/  STL [R1+0x550], R172 ;  /* 0x000550ac01007387 */ /* 0x0001e20000100800 */
        /* <DEDUP_REMOVED lines=57> */
[----:B------:R-:W-:-:S03]  /*fd60*/  IMAD.MOV.U32 R235, RZ, RZ, R173 ;  /* 0x000000ffffeb7224 */ /* 0x000fc600078e00ad */
        /* <DEDUP_REMOVED lines=84> */
[----:B------:R-:W3:Y:S04]  /*102b0*/  LDL.LU R122, [R1+0x488] ;  /* 0x00048800017a7983 */ /* 0x000ee80000300800 */
[----:B------:R-:W3:Y:S04]  /*102c0*/  LDL.LU R123, [R1+0x48c] ;  /* 0x00048c00017b7983 */ /* 0x000ee80000300800 */
[----:B------:R-:W4:Y:S04]  /*102d0*/  LDL.LU R124, [R1+0x490] ;  /* 0x00049000017c7983 */ /* 0x000f280000300800 */
[----:B------:R-:W4:Y:S04]  /*102e0*/  LDL.LU R125, [R1+0x494] ;  /* 0x00049400017d7983 */ /* 0x000f280000300800 */
[----:B------:R-:W2:Y:S04]  /*102f0*/  LDL.LU R126, [R1+0x498] ;  /* 0x00049800017e7983 */ /* 0x000ea80000300800 */
        /* <DEDUP_REMOVED lines=45> */
[----:B------:R-:W4:Y:S01]  /*105d0*/  LDL.LU R172, [R1+0x550] ;  /* 0x0005500001ac7983 */ /* 0x000f220000300800 */
[----:B------:R-:W-:-:S02]  /*105e0*/  IMAD.MOV.U32 R173, RZ, RZ, R235 ;  /* 0x000000ffffad7224 */ /* 0x000fc400078e00eb */
[----:B------:R-:W-:Y:S01]  /*105f0*/  IMAD.MOV.U32 R174, RZ, RZ, R234 ;  /* 0x000000ffffae7224 */ /* 0x000fe200078e00ea */
[----:B------:R-:W2:Y:S01]  /*10600*/  LDL.LU R235, [R1+0x17b4] ;  /* 0x0017b40001eb7983 */ /* 0x000ea20000300800 */
[----:B------:R-:W-:Y:S02]  /*10610*/  IMAD.MOV.U32 R175, RZ, RZ, R233 ;  /* 0x000000ffffaf7224 */ /* 0x000fe400078e00e9 */
[----:B------:R-:W-:Y:S01]  /*10620*/  IMAD.MOV.U32 R176, RZ, RZ, R232 ;  /* 0x000000ffffb07224 */ /* 0x000fe200078e00e8 */
[----:B------:R-:W2:Y:S01]  /*10630*/  LDL.LU R234, [R1+0x17b0] ;  /* 0x0017b00001ea7983 */ /* 0x000ea20000300800 */
[----:B------:R-:W-:-:S03]  /*10640*/  IMAD.MOV.U32 R177, RZ, RZ, R231 ;  /* 0x000000ffffb17224 */ /* 0x000fc600078e00e7 */
        /* <DEDUP_REMOVED lines=13> */
[----:B------:R-:W-:Y:S01]  /*10720*/  IMAD.MOV.U32 R184, RZ, RZ, R224 ;  /* 0x000000ffffb87224 */ /* 0x000fe200078e00e0 */
[----:B------:R-:W-:Y:S02]  /*10730*/  MOV R185, R223 ;  /* 0x000000df00b97202 */ /* 0x000fe40000000f00 */
        /* <DEDUP_REMOVED lines=25> */
[----:B------:R-:W-:-:S03]  /*108d0*/  MOV R198, R18 ;  /* 0x0000001200c67202 */ /* 0x000fc60000000f00 */
        /* <DEDUP_REMOVED lines=29> */
[----:B------:R-:W-:Y:S02]  /*10ab0*/  IMAD.MOV.U32 R214, RZ, RZ, R2 ;  /* 0x000000ffffd67224 */ /* 0x000fe400078e0002 */
[----:B------:R-:W-:Y:S01]  /*10ac0*/  IMAD.MOV.U32 R215, RZ, RZ, R0 ;  /* 0x000000ffffd77224 */ /* 0x000fe200078e0000 */
[----:B------:R-:W2:Y:S01]  /*10ad0*/  LDL.LU R6, [R1+0x1720] ;  /* 0x0017200001067983 */ /* 0x000ea20000300800 */
[----:B------:R-:W-:-:S03]  /*10ae0*/  IMAD.MOV.U32 R213, RZ, RZ, R3 ;  /* 0x000000ffffd57224 */ /* 0x000fc600078e0003 */
[----:B------:R-:W2:Y:S04]  /*10af0*/  LDL.LU R5, [R1+0x171c] ;  /* 0x00171c0001057983 */ /* 0x000ea80000300800 */
        /* <DEDUP_REMOVED lines=25> */
[----:B----4-:R-:W-:Y:S04]  /*10c90*/  STL.64 [R1+0xcb0], R172 ;  /* 0x000cb0ac01007387 */ /* 0x010fe80000100a00 */
[----:B---3--:R-:W-:Y:S04]  /*10ca0*/  STL.64 [R1+0xca8], R170 ;  /* 0x000ca8aa01007387 */ /* 0x008fe80000100a00 */
[----:B--2---:R-:W-:Y:S04]  /*10cb0*/  STL.64 [R1+0xca0], R168 ;  /* 0x000ca0a801007387 */ /* 0x004fe80000100a00 */
        /* <DEDUP_REMOVED lines=26> */
[----:B--2---:R-:W-:Y:S02]  /*10e60*/  IMAD.MOV.U32 R122, RZ, RZ, R117 ;  /* 0x000000ffff7a7224 */ /* 0x004fe400078e0075 */
[----:B---3--:R-:W-:Y:S02]  /*10e70*/  IMAD.MOV.U32 R120, RZ, RZ, R119 ;  /* 0x000000ffff787224 */ /* 0x008fe400078e0077 */
[----:B------:R-:W2:Y:S01]  /*10e80*/  LDL.LU R119, [R1+0x1708] ;  /* 0x0017080001777983 */ /* 0x000ea20000300800 */
[----:B------:R-:W-:Y:S02]  /*10e90*/  IMAD.MOV.U32 R121, RZ, RZ, R118 ;  /* 0x000000ffff797224 */ /* 0x000fe400078e0076 */
[----:B------:R-:W-:Y:S01]  /*10ea0*/  IMAD.MOV.U32 R123, RZ, RZ, R116 ;  /* 0x000000ffff7b7224 */ /* 0x000fe200078e0074 */
        /* <DEDUP_REMOVED lines=233> */
[----:B0-----:R-:W4:Y:S04]  /*11d40*/  LDL.LU R120, [R1] ;  /* 0x0000000001787983 */ /* 0x001f280000300800 */
        /* <DEDUP_REMOVED lines=426> */
[----:B0-----:R-:W3:Y:S04]  /*137f0*/  LDL.LU R120, [R1+0x780] ;  /* 0x0007800001787983 */ /* 0x001ee80000300800 */
        /* <DEDUP_REMOVED lines=51> */
[----:B------:R-:W2:Y:S01]  /*13b30*/  LDL.LU R172, [R1+0x850] ;  /* 0x0008500001ac7983 */ /* 0x000ea20000300800 */
[----:B------:R-:W-:-:S02]  /*13b40*/  IMAD.MOV.U32 R214, RZ, RZ, R2 ;  /* 0x000000ffffd67224 */ /* 0x000fc400078e0002 */
[----:B------:R-:W-:Y:S02]  /*13b50*/  IMAD.MOV.U32 R215, RZ, RZ, R0 ;  /* 0x000000ffffd77224 */ /* 0x000fe400078e0000 */
[----:B------:R-:W-:Y:S02]  /*13b60*/  IMAD.MOV.U32 R212, RZ, RZ, R4 ;  /* 0x000000ffffd47224 */ /* 0x000fe400078e0004 */
[----:B------:R-:W-:Y:S02]  /*13b70*/  IMAD.MOV.U32 R213, RZ, RZ, R3 ;  /* 0x000000ffffd57224 */ /* 0x000fe400078e0003 */
[----:B------:R-:W-:Y:S02]  /*13b80*/  IMAD.MOV.U32 R210, RZ, RZ, R6 ;  /* 0x000000ffffd27224 */ /* 0x000fe400078e0006 */
[----:B------:R-:W-:Y:S01]  /*13b90*/  IMAD.MOV.U32 R211, RZ, RZ, R5 ;  /* 0x000000ffffd37224 */ /* 0x000fe200078e0005 */
[----:B------:R-:W-:Y:S01]  /*13ba0*/  MOV R206, R10 ;  /* 0x0000000a00ce7202 */ /* 0x000fe20000000f00 */
        /* <DEDUP_REMOVED lines=52> */
[----:B------:R-:W-:Y:S04]  /*13ef0*/  STL.64 [R1+0x12d8], R182 ;  /* 0x0012d8b601007387 */ /* 0x000fe80000100a00 */
[----:B------:R-:W-:Y:S04]  /*13f00*/  STL.64 [R1+0x12d0], R180 ;  /* 0x0012d0b401007387 */ /* 0x000fe80000100a00 */
[----:B------:R-:W-:Y:S04]  /*13f10*/  STL.64 [R1+0x12c8], R178 ;  /* 0x0012c8b201007387 */ /* 0x000fe80000100a00 */
[----:B------:R-:W-:Y:S04]  /*13f20*/  STL.64 [R1+0x12c0], R176 ;  /* 0x0012c0b001007387 */ /* 0x000fe80000100a00 */
[----:B------:R-:W-:Y:S04]  /*13f30*/  STL.64 [R1+0x12b8], R174 ;  /* 0x0012b8ae01007387 */ /* 0x000fe80000100a00 */
        /* <DEDUP_REMOVED lines=76> */
[----:B------:R-:W-:Y:S01]  /*14400*/  WARPGROUP.ARRIVE ;  /* 0x00000000000079c5 */ /* 0x000fe20000000000 */
[----:B------:R-:W-:-:S07]  /*14410*/  UMOV UR13, 0x80000020 ;  /* 0x80000020000d7882 */ /* 0x000fce0000000000 */
[----:B------:R-:W-:Y:S01]  /*14420*/  HGMMA.64x192x16.F32 R24, gdesc[UR12], R24, gsb0 ;  /* 0x02e000000c1879f0 */ /* 0x000fe20008000818 */
[----:B------:R-:W-:Y:S01]  /*14430*/  UMOV UR14, UR10 ;  /* 0x0000000a000e7c82 */ /* 0x000fe20008000000 */
[----:B------:R-:W-:Y:S01]  /*14440*/  UMOV UR15, UR11 ;  /* 0x0000000b000f7c82 */ /* 0x000fe20008000000 */
[----:B------:R-:W-:Y:S02]  /*14450*/  WARPGROUP.DEPBAR.LE gsb0, 0x0 ;  /* 0x00008000000079c5 */ /* 0x000fe40000010000 */
[----:B--2---:R-:W-:-:S15]  /*14460*/  WARPGROUP.ARRIVE ;  /* 0x00000000000079c5 */ /* 0x004fde0000000000 */
        /* <DEDUP_REMOVED lines=25> */
[----:B------:R-:W-:-:S03]  /*14600*/  IMAD.MOV.U32 R6, RZ, RZ, R214 ;  /* 0x000000ffff067224 */ /* 0x000fc600078e00d6 */
[----:B------:R-:W-:Y:S01]  /*14610*/  STL.64 [R1+0x3b8], R166 ;  /* 0x0003b8a601007387 */ /* 0x000fe20000100a00 */
[----:B------:R-:W-:-:S03]  /*14620*/  MOV R4, R215 ;  /* 0x000000d700047202 */ /* 0x000fc60000000f00 */
        /* <DEDUP_REMOVED lines=699> */
[----:B------:R-:W-:-:S07]  /*171e0*/  UMOV UR13, 0x80000020 ;  /* 0x80000020000d7882 */ /* 0x000fce0000000000 */
[----:B------:R-:W-:Y:S01]  /*171f0*/  HGMMA.64x192x16.F32 R24, gdesc[UR12], R24, gsb0 ;  /* 0x02e000000c1879f0 */ /* 0x000fe20008000818 */
[----:B------:R-:W-:Y:S01]  /*17200*/  IMAD.MOV.U32 R200, RZ, RZ, R235 ;  /* 0x000000ffffc87224 */ /* 0x000fe200078e00eb */
[----:B------:R-:W-:Y:S01]  /*17210*/  MOV R205, R230 ;  /* 0x000000e600cd7202 */ /* 0x000fe20000000f00 */
        /* <DEDUP_REMOVED lines=46> */
[----:B------:R-:W-:-:S04]  /*17500*/  WARPGROUP.DEPBAR.LE gsb0, 0x0 ;  /* 0x00008000000079c5 */ /* 0x000fc80000010000 */
        /* <DEDUP_REMOVED lines=90> */
[----:B------:R-:W-:Y:S01]  /*17ab0*/  BPT.TRAP 0x1 ;  /* 0x000000040000795c */ /* 0x000fe20000300000 */
.L_x_23:
[----:B------:R-:W-:Y:S02]  /*17ac0*/  UISETP.GT.U32.AND UP0, UPT, UR38, 0x1, UPT ;  /* 0x000000012600788c */ /* 0x000fe4000bf04070 */
[----:B------:R-:W-:-:S04]  /*17ad0*/  ULEA UR8, UR6, UR44, 0x3 ;  /* 0x0000002c06087291 */ /* 0x000fc8000f8e183f */
[----:B------:R-:W-:Y:S01]  /*17ae0*/  UIADD3 UR8, UR8, 0x20, URZ ;  /* 0x0000002008087890 */ /* 0x000fe2000fffe03f */
[----:B------:R-:W-:-:S03]  /*17af0*/  PLOP3.LUT P1, PT, PT, PT, UP0, 0x80, 0x0 ;  /* 0x000000000000781c */ /* 0x000fc60003f2f008 */
[----:B------:R-:W-:-:S09]  /*17b00*/  UPRMT UR8, URZ, 0x654, UR8 ;  /* 0x000006543f087896 */ /* 0x000fd20008000008 */
[----:B------:R-:W-:Y:S01]  /*17b10*/  SYNCS.ARRIVE.TRANS64.RED.A1T0 RZ, [UR8], RZ ;  /* 0x000000ffffff79a7 */ /* 0x000fe20008100408 */
[----:B------:R-:W-:Y:S05]  /*17b20*/  @P1 BRA `(.L_x_24) ;  /* 0x0000000000041947 */ /* 0x000fea0003800000 */
[----:B------:R-:W-:Y:S01]  /*17b30*/  BPT.TRAP 0x1 ;  /* 0x000000040000795c */ /* 0x000fe20000300000 */
.L_x_24:
[----:B------:R-:W-:Y:S01]  /*17b40*/  UIADD3 UR7, UR7, 0x1, URZ ;  /* 0x0000000107077890 */ /* 0x000fe2000fffe03f */
[C---:B-----5:R-:W-:Y:S01]  /*17b50*/  ISETP.GT.AND P1, PT, R0.reuse, 0x1, PT ;  /* 0x000000010000780c */ /* 0x060fe20003f24270 */
[----:B------:R-:W-:Y:S01]  /*17b60*/  UIADD3 UR6, UR6, 0x1, URZ ;  /* 0x0000000106067890 */ /* 0x000fe2000fffe03f */
[----:B------:R-:W-:Y:S01]  /*17b70*/  VIADD R0, R0, 0xffffffff ;  /* 0xffffffff00007836 */ /* 0x000fe20000000000 */
[----:B------:R-:W-:Y:S02]  /*17b80*/  UISETP.NE.AND UP0, UPT, UR7, 0x4, UPT ;  /* 0x000000040700788c */ /* 0x000fe4000bf05270 */
[----:B------:R-:W-:Y:S02]  /*17b90*/  UISETP.NE.AND UP1, UPT, UR6, 0x4, UPT ;  /* 0x000000040600788c */ /* 0x000fe4000bf25270 */
[----:B------:R-:W-:Y:S02]  /*17ba0*/  USEL UR8, URZ, 0x1, UP0 ;  /* 0x000000013f087887 */ /* 0x000fe40008000000 */
[----:B------:R-:W-:-:S02]  /*17bb0*/  USEL UR7, UR7, URZ, UP0 ;  /* 0x0000003f07077287 */ /* 0x000fc40008000000 */
[----:B------:R-:W-:Y:S02]  /*17bc0*/  USEL UR6, UR6, URZ, UP1 ;  /* 0x0000003f06067287 */ /* 0x000fe40008800000 */
[----:B------:R-:W-:Y:S01]  /*17bd0*/  LOP3.LUT R3, R3, UR8, RZ, 0x3c, !PT ;  /* 0x0000000803037c12 */ /* 0x000fe2000f8e3cff */
[----:B------:R-:W-:Y:S09]  /*17be0*/  @P1 BRA `(.L_x_25) ;  /* 0xffffff3800b41947 */ /* 0x000ff2000383ffff */
.L_x_18:
[----:B------:R-:W1:Y:S02]  /*17bf0*/  LDC R0, c[0x0][0x28c] ;  /* 0x0000a300ff007b82 */ /* 0x000e640000000800 */
[----:B-1----:R-:W-:-:S13]  /*17c00*/  ISETP.GE.AND P1, PT, R0, 0x1, PT ;  /* 0x000000010000780c */ /* 0x002fda0003f26270 */
[----:B------:R-:W-:Y:S05]  /*17c10*/  @!P1 BRA `(.L_x_26) ;  /* 0x0000000000349947 */ /* 0x000fea0003800000 */
[----:B------:R-:W-:Y:S05]  /*17c20*/  @!P0 BRA `(.L_x_27) ;  /* 0x0000000000048947 */ /* 0x000fea0003800000 */
[----:B------:R-:W-:Y:S01]  /*17c30*/  BPT.TRAP 0x1 ;  /* 0x000000040000795c */ /* 0x000fe20000300000 */
.L_x_27:
[----:B-----5:R-:W-:Y:S01]  /*17c40*/  R2UR UR4, R5 ;  /* 0x00000000050472ca */ /* 0x020fe200000e0000 */
[----:B------:R-:W-:-:S06]  /*17c50*/  UISETP.GT.U32.AND UP0, UPT, UR38, 0x1, UPT ;  /* 0x000000012600788c */ /* 0x000fcc000bf04070 */
[----:B------:R-:W-:-:S06]  /*17c60*/  PLOP3.LUT P0, PT, PT, PT, UP0, 0x80, 0x0 ;  /* 0x000000000000781c */ /* 0x000fcc0003f0f008 */
[----:B------:R-:W-:-:S04]  /*17c70*/  UIADD3 UR4, UR4, UR37, URZ ;  /* 0x0000002504047290 */ /* 0x000fc8000fffe03f */
[----:B------:R-:W-:-:S04]  /*17c80*/  USHF.L.U32 UR4, UR4, 0x3, URZ ;  /* 0x0000000304047899 */ /* 0x000fc8000800063f */
[----:B------:R-:W-:-:S04]  /*17c90*/  ULOP3.LUT UR4, UR4, 0x18, URZ, 0xc0, !UPT ;  /* 0x0000001804047892 */ /* 0x000fc8000f8ec03f */
[----:B------:R-:W-:-:S04]  /*17ca0*/  UIADD3 UR4, UR44, 0x20, UR4 ;  /* 0x000000202c047890 */ /* 0x000fc8000fffe004 */
[----:B------:R-:W-:-:S09]  /*17cb0*/  UPRMT UR4, URZ, 0x654, UR4 ;  /* 0x000006543f047896 */ /* 0x000fd20008000004 */
[----:B------:R-:W-:Y:S01]  /*17cc0*/  SYNCS.ARRIVE.TRANS64.RED.A1T0 RZ, [UR4], RZ ;  /* 0x000000ffffff79a7 */ /* 0x000fe20008100404 */
[----:B------:R-:W-:Y:S05]  /*17cd0*/  @P0 BRA `(.L_x_26) ;  /* 0x0000000000040947 */ /* 0x000fea0003800000 */
[----:B------:R-:W-:Y:S01]  /*17ce0*/  BPT.TRAP 0x1 ;  /* 0x000000040000795c */ /* 0x000fe20000300000 */
.L_x_26:
[----:B------:R-:W1:Y:S01]  /*17cf0*/  S2R R0, SR_TID.X ;  /* 0x0000000000007919 */ /* 0x000e620000002100 */
[----:B------:R-:W-:Y:S01]  /*17d00*/  UIMAD UR41, UR41, 0x180, URZ ;  /* 0x00000180292978a4 */ /* 0x000fe2000f8e023f */
[----:B------:R-:W-:Y:S01]  /*17d10*/  ULDC UR8, c[0x0][0x288] ;  /* 0x0000a20000087ab9 */ /* 0x000fe20000000800 */
[----:B-----5:R-:W2:Y:S01]  /*17d20*/  S2R R5, SR_TID.X ;  /* 0x0000000000057919 */ /* 0x020ea20000002100 */
[----:B------:R-:W-:Y:S02]  /*17d30*/  UIADD3 UR37, UR43, UR37, URZ ;  /* 0x000000252b257290 */ /* 0x000fe4000fffe03f */
[----:B------:R-:W-:Y:S01]  /*17d40*/  UIMAD.WIDE UR6, UR40, 0x200, URZ ;  /* 0x00000200280678a5 */ /* 0x000fe2000f8e023f */
[----:B------:R-:W-:Y:S01]  /*17d50*/  IMAD.U32 R12, RZ, RZ, UR41 ;  /* 0x00000029ff0c7e24 */ /* 0x000fe2000f8e00ff */
[----:B------:R-:W-:Y:S02]  /*17d60*/  USHF.L.U32 UR40, UR40, 0x9, URZ ;  /* 0x0000000928287899 */ /* 0x000fe4000800063f */
[----:B------:R-:W-:Y:S01]  /*17d70*/  UISETP.GE.AND UP2, UPT, UR41, UR8, UPT ;  /* 0x000000082900728c */ /* 0x000fe2000bf46270 */
[----:B------:R-:W-:Y:S01]  /*17d80*/  ULDC UR9, c[0x0][0x284] ;  /* 0x0000a10000097ab9 */ /* 0x000fe20000000800 */
[----:B------:R-:W-:Y:S01]  /*17d90*/  USHF.R.U32.HI UR4, URZ, 0x2, UR37 ;  /* 0x000000023f047899 */ /* 0x000fe20008011625 */
[----:B------:R-:W-:Y:S01]  /*17da0*/  IMAD.U32 R6, RZ, RZ, UR9 ;  /* 0x00000009ff067e24 */ /* 0x000fe2000f8e00ff */
[----:B------:R-:W-:-:S02]  /*17db0*/  UISETP.GE.OR UP2, UPT, UR40, UR9, UP2 ;  /* 0x000000092800728c */ /* 0x000fc40009746670 */
[----:B------:R-:W-:Y:S02]  /*17dc0*/  ULOP3.LUT UR4, UR4, 0x1, URZ, 0xc0, !UPT ;  /* 0x0000000104047892 */ /* 0x000fe4000f8ec03f */
[----:B------:R-:W-:Y:S01]  /*17dd0*/  USHF.R.S32.HI UR12, URZ, 0x1f, UR42 ;  /* 0x0000001f3f0c7899 */ /* 0x000fe2000801142a */
[----:B------:R-:W-:Y:S01]  /*17de0*/  ULDC.64 UR10, c[0x0][0x5d0] ;  /* 0x00017400000a7ab9 */ /* 0x000fe20000000a00 */
[----:B------:R-:W-:Y:S01]  /*17df0*/  UISETP.GT.U32.AND UP1, UPT, UR37, 0x3, UPT ;  /* 0x000000032500788c */ /* 0x000fe2000bf24070 */
[----:B------:R-:W-:Y:S01]  /*17e00*/  PLOP3.LUT P0, PT, PT, PT, UP2, 0x80, 0x0 ;  /* 0x000000000000781c */ /* 0x000fe20003f0f028 */
[----:B------:R-:W-:Y:S02]  /*17e10*/  UISETP.NE.U32.AND UP0, UPT, UR4, 0x1, UPT ;  /* 0x000000010400788c */ /* 0x000fe4000bf05070 */
[----:B------:R-:W-:Y:S02]  /*17e20*/  UIMAD UR5, UR12, UR10, URZ ;  /* 0x0000000a0c0572a4 */ /* 0x000fe4000f8e023f */
[----:B------:R-:W-:-:S02]  /*17e30*/  UISETP.LT.U32.AND UP1, UPT, UR43, 0x4, UP1 ;  /* 0x000000042b00788c */ /* 0x000fc40008f21070 */
[----:B------:R-:W-:Y:S01]  /*17e40*/  UISETP.GT.U32.AND UP0, UPT, UR43, 0x3, !UP0 ;  /* 0x000000032b00788c */ /* 0x000fe2000c704070 */
[----:B-1----:R-:W-:Y:S01]  /*17e50*/  SHF.R.U32.HI R3, RZ, 0x7, R0 ;  /* 0x00000007ff037819 */ /* 0x002fe20000011600 */
[----:B------:R-:W-:Y:S02]  /*17e60*/  UIMAD UR5, UR42, UR11, UR5 ;  /* 0x0000000b2a0572a4 */ /* 0x000fe4000f8e0205 */
[----:B------:R-:W-:Y:S01]  /*17e70*/  USEL UR4, URZ, 0x1, !UP0 ;  /* 0x000000013f047887 */ /* 0x000fe2000c000000 */
[----:B------:R-:W-:Y:S01]  /*17e80*/  LOP3.LUT R3, R3, 0x1, RZ, 0xc0, !PT ;  /* 0x0000000103037812 */ /* 0x000fe200078ec0ff */
[C---:B--2---:R-:W-:Y:S01]  /*17e90*/  IMAD.SHL.U32 R13, R5.reuse, 0x2, RZ ;  /* 0x00000002050d7824 */ /* 0x044fe200078e00ff */
[----:B------:R-:W-:Y:S01]  /*17ea0*/  SHF.R.U32.HI R0, RZ, 0x2, R5 ;  /* 0x00000002ff007819 */ /* 0x000fe20000011605 */
[----:B------:R-:W-:Y:S01]  /*17eb0*/  ULOP3.LUT UR37, UR37, 0x3, URZ, 0xc0, !UPT ;  /* 0x0000000325257892 */ /* 0x000fe2000f8ec03f */
[----:B------:R-:W-:Y:S01]  /*17ec0*/  LOP3.LUT R4, R5, 0x60, RZ, 0xc0, !PT ;  /* 0x0000006005047812 */ /* 0x000fe200078ec0ff */
[----:B------:R-:W-:Y:S01]  /*17ed0*/  IMAD.SHL.U32 R10, R3, 0x40, RZ ;  /* 0x00000040030a7824 */ /* 0x000fe200078e00ff */
[----:B------:R-:W-:-:S02]  /*17ee0*/  LOP3.LUT R0, R0, 0x7, RZ, 0xc0, !PT ;  /* 0x0000000700007812 */ /* 0x000fc400078ec0ff */
[----:B------:R-:W-:Y:S02]  /*17ef0*/  SHF.R.U32.HI R4, RZ, 0x1, R4 ;  /* 0x00000001ff047819 */ /* 0x000fe40000011604 */
[--C-:B------:R-:W-:Y:S02]  /*17f00*/  LOP3.LUT R10, R10, 0x40, R0.reuse, 0xe2, !PT ;  /* 0x000000400a0a7812 */ /* 0x100fe400078ee200 */
[----:B------:R-:W-:Y:S02]  /*17f10*/  IADD3 R0, RZ, -R4, -R0 ;  /* 0x80000004ff007210 */ /* 0x000fe40007ffe800 */
[----:B------:R-:W-:Y:S01]  /*17f20*/  LOP3.LUT R10, R10, UR6, R4, 0xfe, !PT ;  /* 0x000000060a0a7c12 */ /* 0x000fe2000f8efe04 */
[----:B------:R-:W-:Y:S01]  /*17f30*/  IMAD.MOV.U32 R4, RZ, RZ, -0x2 ;  /* 0xfffffffeff047424 */ /* 0x000fe200078e00ff */
[----:B------:R-:W-:Y:S01]  /*17f40*/  LOP3.LUT R12, R12, 0x6, R13, 0xf8, !PT ;  /* 0x000000060c0c7812 */ /* 0x000fe200078ef80d */
[----:B------:R-:W-:Y:S01]  /*17f50*/  IMAD R0, R3, -0x40, R0 ;  /* 0xffffffc003007824 */ /* 0x000fe200078e0200 */
[----:B------:R-:W-:-:S02]  /*17f60*/  LOP3.LUT R3, R5, 0x3, RZ, 0xc0, !PT ;  /* 0x0000000305037812 */ /* 0x000fc400078ec0ff */
[----:B------:R-:W-:Y:S02]  /*17f70*/  SHF.R.S32.HI R13, RZ, 0x1f, R12 ;  /* 0x0000001fff0d7819 */ /* 0x000fe4000001140c */
[----:B------:R-:W-:Y:S01]  /*17f80*/  IADD3 R0, R6, -UR40, R0 ;  /* 0x8000002806007c10 */ /* 0x000fe2000fffe000 */
[----:B------:R-:W-:Y:S01]  /*17f90*/  IMAD R3, R3, R4, UR8 ;  /* 0x0000000803037e24 */ /* 0x000fe2000f8e0204 */
[----:B------:R-:W-:Y:S01]  /*17fa0*/  USEL UR8, URZ, 0x1, !UP1 ;  /* 0x000000013f087887 */ /* 0x000fe2000c800000 */
[----:B------:R-:W-:Y:S01]  /*17fb0*/  IMAD.U32 R4, RZ, RZ, UR10 ;  /* 0x0000000aff047e24 */ /* 0x000fe2000f8e00ff */
[----:B------:R-:W-:Y:S01]  /*17fc0*/  UMOV UR40, 0xffffffff ;  /* 0xffffffff00287882 */ /* 0x000fe20000000000 */
[----:B------:R-:W-:Y:S01]  /*17fd0*/  VIADD R3, R3, -UR41 ;  /* 0x8000002903037c36 */ /* 0x000fe20008000000 */
[----:B------:R-:W-:Y:S01]  /*17fe0*/  ULOP3.LUT UR36, UR4, UR36, UR8, 0x96, !UPT ;  /* 0x0000002404247292 */ /* 0x000fe2000f8e9608 */
[----:B------:R-:W-:-:S04]  /*17ff0*/  IMAD.WIDE.U32 R4, R4, UR42, R12 ;  /* 0x0000002a04047c25 */ /* 0x000fc8000f8e000c */
[----:B------:R-:W-:Y:S01]  /*18000*/  VIADD R5, R5, UR5 ;  /* 0x0000000505057c36 */ /* 0x000fe20008000000 */
[----:B------:R-:W-:Y:S06]  /*18010*/  @P0 BRA `(.L_x_28) ;  /* 0x0000037000f40947 */ /* 0x000fec0003800000 */
[----:B------:R-:W-:Y:S01]  /*18020*/  FSETP.NEU.AND P0, PT, R16, RZ, PT ;  /* 0x000000ff1000720b */ /* 0x000fe20003f0d000 */
[----:B------:R-:W-:Y:S01]  /*18030*/  ULDC.64 UR8, c[0x0][0x5c8] ;  /* 0x0001720000087ab9 */ /* 0x000fe20000000a00 */
[----:B------:R-:W-:Y:S01]  /*18040*/  ISETP.GT.AND P5, PT, R3, RZ, PT ;  /* 0x000000ff0300720c */ /* 0x000fe20003fa4270 */
[----:B------:R-:W-:Y:S01]  /*18050*/  UIMAD UR4, UR7, UR8, URZ ;  /* 0x00000008070472a4 */ /* 0x000fe2000f8e023f */
[----:B------:R-:W-:Y:S01]  /*18060*/  IMAD.U32 R20, RZ, RZ, UR9 ;  /* 0x00000009ff147e24 */ /* 0x000fe2000f8e00ff */
[----:B------:R-:W-:Y:S01]  /*18070*/  BSSY B0, `(.L_x_28) ;  /* 0x0003737000007945 */ /* 0x000fe20003800000 */
[----:B------:R-:W-:Y:S01]  /*18080*/  IMAD.WIDE.U32 R4, R10, UR8, R4 ;  /* 0x000000080a047c25 */ /* 0x000fe2000f8e0004 */
[----:B------:R-:W-:-:S03]  /*18090*/  ISETP.GT.AND P1, PT, R0, RZ, P5 ;  /* 0x000000ff0000720c */ /* 0x000fc60002f24270 */
[----:B------:R-:W-:-:S04]  /*180a0*/  IMAD R20, R10, R20, UR4 ;  /* 0x000000040a147e24 */ /* 0x000fc8000f8e0214 */
[----:B------:R-:W-:Y:S01]  /*180b0*/  IMAD.IADD R20, R5, 0x1, R20 ;  /* 0x0000000105147824 */ /* 0x000fe200078e0214 */
[----:B------:R-:W-:Y:S06]  /*180c0*/  @!P0 BRA `(.L_x_29) ;  /* 0x00000260002c8947 */ /* 0x000fec0003800000 */
[----:B0-----:R-:W0:Y:S01]  /*180d0*/  LDC.64 R222, c[0x0][0x5b8] ;  /* 0x00016e00ffde7b82 */ /* 0x001e220000000a00 */
[----:B------:R-:W2:Y:S01]  /*180e0*/  LDL.LU R21, [R1+0x780] ;  /* 0x0007800001157983 */ /* 0x000ea20000300800 */
[----:B------:R-:W-:-:S06]  /*180f0*/  ULDC.64 UR4, c[0x0][0x5c0] ;  /* 0x0001700000047ab9 */ /* 0x000fcc0000000a00 */
[----:B------:R-:W1:Y:S08]  /*18100*/  LDC.64 R8, c[0x0][0x5b0] ;  /* 0x00016c00ff087b82 */ /* 0x000e700000000a00 */
[----:B------:R-:W3:Y:S01]  /*18110*/  LDC.64 R218, c[0x0][0x5a8] ;  /* 0x00016a00ffda7b82 */ /* 0x000ee20000000a00 */
[C---:B0-----:R-:W-:Y:S02]  /*18120*/  IMAD R5, R222.reuse, UR12, RZ ;  /* 0x0000000cde057c24 */ /* 0x041fe4000f8e02ff */
[----:B------:R-:W-:-:S04]  /*18130*/  IMAD.WIDE.U32 R224, R222, UR42, R12 ;  /* 0x0000002adee07c25 */ /* 0x000fc8000f8e000c */
[----:B------:R-:W-:Y:S01]  /*18140*/  IMAD R223, R223, UR42, R5 ;  /* 0x0000002adfdf7c24 */ /* 0x000fe2000f8e0205 */
[----:B------:R-:W-:Y:S01]  /*18150*/  MOV R220, R224 ;  /* 0x000000e000dc7202 */ /* 0x000fe20000000f00 */
[----:B-1----:R-:W-:Y:S02]  /*18160*/  IMAD R19, R8, UR7, RZ ;  /* 0x0000000708137c24 */ /* 0x002fe4000f8e02ff */
[----:B------:R-:W-:Y:S02]  /*18170*/  IMAD.IADD R221, R225, 0x1, R223 ;  /* 0x00000001e1dd7824 */ /* 0x000fe400078e02df */
[C---:B------:R-:W-:Y:S02]  /*18180*/  IMAD R19, R10.reuse, R9, R19 ;  /* 0x000000090a137224 */ /* 0x040fe400078e0213 */
[----:B------:R-:W-:-:S04]  /*18190*/  IMAD.WIDE.U32 R6, R10, R8, R220 ;  /* 0x000000080a067225 */ /* 0x000fc800078e00dc */
[----:B------:R-:W-:Y:S01]  /*181a0*/  IMAD.IADD R5, R7, 0x1, R19 ;  /* 0x0000000107057824 */ /* 0x000fe200078e0213 */
[----:B---3--:R-:W-:-:S04]  /*181b0*/  LEA R14, P0, R6, R218, 0x1 ;  /* 0x000000da060e7211 */ /* 0x008fc800078008ff */
[----:B------:R-:W-:-:S05]  /*181c0*/  LEA.HI.X R15, R6, R219, R5, 0x1, P0 ;  /* 0x000000db060f7211 */ /* 0x000fca00000f0c05 */
[----:B------:R-:W3:Y:S01]  /*181d0*/  @P1 LDG.E.LTC128B.U16 R11, desc[UR46][R14.64] ;  /* 0x0000002e0e0b1981 */ /* 0x000ee2000c1e1520 */
[C---:B------:R-:W-:Y:S01]  /*181e0*/  LEA R226, P0, R4.reuse, UR4, 0x1 ;  /* 0x0000000404e27c11 */ /* 0x040fe2000f8008ff */
[----:B------:R-:W-:Y:S01]  /*181f0*/  BSSY B1, `(.L_x_30) ;  /* 0x0000013000017945 */ /* 0x000fe20003800000 */
[----:B------:R-:W-:Y:S02]  /*18200*/  ISETP.GT.AND P2, PT, R3, 0x1, PT ;  /* 0x000000010300780c */ /* 0x000fe40003f44270 */
[----:B------:R-:W-:Y:S02]  /*18210*/  LEA.HI.X R227, R4, UR5, R20, 0x1, P0 ;  /* 0x0000000504e37c11 */ /* 0x000fe400080f0c14 */
[----:B------:R-:W-:-:S09]  /*18220*/  LOP3.LUT R17, R17, 0xfffffffd, RZ, 0xc0, !PT ;  /* 0xfffffffd11117812 */ /* 0x000fd200078ec0ff */
[----:B------:R-:W-:Y:S01]  /*18230*/  @P2 LOP3.LUT R17, R17, 0x2, RZ, 0xfc, !PT ;  /* 0x0000000211112812 */ /* 0x000fe200078efcff */
[----:B---3--:R-:W-:-:S05]  /*18240*/  HADD2.F32 R5, -RZ, R11.H0_H0 ;  /* 0x2000000bff057230 */ /* 0x008fca0000004100 */
[----:B------:R-:W-:-:S04]  /*18250*/  FMUL R5, R5, R16 ;  /* 0x0000001005057220 */ /* 0x000fc80000400000 */
[----:B--2---:R-:W-:-:S05]  /*18260*/  FFMA R5, R21, R2, R5 ;  /* 0x0000000215057223 */ /* 0x004fca0000000005 */
[----:B------:R-:W-:-:S05]  /*18270*/  F2FP.F16.F32.PACK_AB R4, RZ, R5 ;  /* 0x00000005ff04723e */ /* 0x000fca00000000ff */
[----:B------:R0:W-:Y:S02]  /*18280*/  @P1 STG.E.U16 desc[UR46][R226.64], R4 ;  /* 0x00000004e2001986 */ /* 0x0001e4000c10152e */
[----:B0-----:R-:W-:-:S04]  /*18290*/  IMAD.WIDE.U32 R4, R10, R8, R12 ;  /* 0x000000080a047225 */ /* 0x001fc800078e000c */
[----:B------:R-:W-:Y:S02]  /*182a0*/  IMAD.IADD R5, R19, 0x1, R5 ;  /* 0x0000000113057824 */ /* 0x000fe400078e0205 */
[----:B------:R-:W-:-:S04]  /*182b0*/  IMAD.WIDE.U32 R4, R222, UR42, R4 ;  /* 0x0000002ade047c25 */ /* 0x000fc8000f8e0004 */
[----:B------:R-:W-:Y:S01]  /*182c0*/  IMAD.IADD R5, R223, 0x1, R5 ;  /* 0x00000001df057824 */ /* 0x000fe200078e0205 */
[----:B------:R-:W-:-:S04]  /*182d0*/  LEA R216, P0, R4, R218, 0x1 ;  /* 0x000000da04d87211 */ /* 0x000fc800078008ff */
[----:B------:R-:W-:Y:S02]  /*182e0*/  LEA.HI.X R217, R4, R219, R5, 0x1, P0 ;  /* 0x000000db04d97211 */ /* 0x000fe400000f0c05 */
[----:B------:R-:W-:-:S13]  /*182f0*/  ISETP.GT.AND P0, PT, R0, RZ, P2 ;  /* 0x000000ff0000720c */ /* 0x000fda0001704270 */
[----:B------:R-:W-:Y:S05]  /*18300*/  @!P0 BRA `(.L_x_31) ;  /* 0x0000000000048947 */ /* 0x000fea0003800000 */
[----:B------:R0:W5:Y:S02]  /*18310*/  LDG.E.LTC128B.U16 R11, desc[UR46][R216.64+0x2] ;  /* 0x0000022ed80b7981 */ /* 0x000164000c1e1520 */
.L_x_31:
[----:B------:R-:W-:Y:S05]  /*18320*/  BSYNC B1 ;  /* 0x0000000000017941 */ /* 0x000fea0003800000 */
.L_x_30:
[----:B------:R-:W2:Y:S01]  /*18330*/  LDL.LU R5, [R1+0x784] ;  /* 0x0007840001057983 */ /* 0x000ea20000300800 */
[----:B-----5:R-:W-:Y:S01]  /*18340*/  HADD2.F32 R4, -RZ, R11.H0_H0 ;  /* 0x2000000bff047230 */ /* 0x020fe20000004100 */
[C---:B------:R-:W-:Y:S01]  /*18350*/  SHF.L.U64.HI R229, R8.reuse, 0x3, R9 ;  /* 0x0000000308e57819 */ /* 0x040fe20000010209 */
[----:B------:R-:W-:Y:S01]  /*18360*/  IMAD.SHL.U32 R228, R8, 0x8, RZ ;  /* 0x0000000808e47824 */ /* 0x000fe200078e00ff */
[----:B------:R-:W3:Y:S02]  /*18370*/  LDL.LU R14, [R1+0x788] ;  /* 0x00078800010e7983 */ /* 0x000ee40000300800 */
[----:B------:R-:W-:-:S04]  /*18380*/  FMUL R4, R4, R16 ;  /* 0x0000001004047220 */ /* 0x000fc80000400000 */
[----:B--2---:R-:W-:Y:S01]  /*18390*/  FFMA R4, R5, R2, R4 ;  /* 0x0000000205047223 */ /* 0x004fe20000000004 */
[----:B------:R-:W-:-:S04]  /*183a0*/  @P0 IMAD.MOV.U32 R5, RZ, RZ, R227 ;  /* 0x000000ffff050224 */ /* 0x000fc800078e00e3 */
[----:B------:R-:W-:-:S04]  /*183b0*/  F2FP.F16.F32.PACK_AB R4, RZ, R4 ;  /* 0x00000004ff04723e */ /* 0x000fc800000000ff */
[----:B------:R-:W-:Y:S01]  /*183c0*/  PRMT R6, R4, 0x7610, R6 ;  /* 0x0000761004067816 */ /* 0x000fe20000000006 */
[----:B------:R-:W-:-:S05]  /*183d0*/  @P0 IMAD.MOV.U32 R4, RZ, RZ, R226 ;  /* 0x000000ffff040224 */ /* 0x000fca00078e00e2 */
[----:B------:R1:W-:Y:S01]  /*183e0*/  @P0 STG.E.U16 desc[UR46][R4.64+0x2], R6 ;  /* 0x0000020604000986 */ /* 0x0003e2000c10152e */
[----:B------:R-:W-:Y:S01]  /*183f0*/  ISETP.GT.AND P0, PT, R0, 0x8, P5 ;  /* 0x000000080000780c */ /* 0x000fe20002f04270 */
[----:B-1----:R-:W-:-:S04]  /*18400*/  IMAD.WIDE.U32 R4, R10, R8, R228 ;  /* 0x000000080a047225 */ /* 0x002fc800078e00e4 */
[----:B------:R-:W-:Y:S01]  /*18410*/  IMAD.IADD R19, R19, 0x1, R5 ;  /* 0x0000000113137824 */ /* 0x000fe200078e0205 */
[----:B------:R-:W-:-:S05]  /*18420*/  IADD3 R5, P1, R224, R4, RZ ;  /* 0x00000004e0057210 */ /* 0x000fca0007f3e0ff */
[----:B------:R-:W-:Y:S01]  /*18430*/  IMAD.X R7, R19, 0x1, R221, P1 ;  /* 0x0000000113077824 */ /* 0x000fe200008e06dd */
[----:B------:R-:W-:-:S04]  /*18440*/  LEA R6, P1, R5, R218, 0x1 ;  /* 0x000000da05067211 */ /* 0x000fc800078208ff */
[----:B------:R-:W-:-:S05]  /*18450*/  LEA.HI.X R7, R5, R219, R7, 0x1, P1 ;  /* 0x000000db05077211 */ /* 0x000fca00008f0c07 */
[----:B------:R1:W2:Y:S01]  /*18460*/  @P0 LDG.E.LTC128B.U16 R11, desc[UR46][R6.64] ;  /* 0x0000002e060b0981 */ /* 0x0002a2000c1e1520 */
[----:B------:R-:W-:Y:S01]  /*18470*/  IADD3 R4, P1, R12, R4, RZ ;  /* 0x000000040c047210 */ /* 0x000fe20007f3e0ff */
[----:B------:R-:W-:Y:S01]  /*18480*/  IMAD.U32 R15, RZ, RZ, UR8 ;  /* 0x00000008ff0f7e24 */ /* 0x000fe2000f8e00ff */
[----:B------:R-:W-:Y:S01]  /*18490*/  ISETP.GT.AND P2, PT, R0, 0x8, P2 ;  /* 0x000000080000780c */ /* 0x000fe20001744270 */
[----:B------:R-:W-:Y:S02]  /*184a0*/  BSSY B1, `(.L_x_32) ;  /* 0x0000015000017945 */ /* 0x000fe40003800000 */
[----:B------:R-:W-:Y:S02]  /*184b0*/  IMAD.X R5, R13, 0x1, R19, P1 ;  /* 0x000000010d057824 */ /* 0x000fe400008e0613 */
[----:B------:R-:W-:-:S04]  /*184c0*/  IMAD.WIDE.U32 R4, R222, UR42, R4 ;  /* 0x0000002ade047c25 */ /* 0x000fc8000f8e0004 */
[----:B------:R-:W-:Y:S01]  /*184d0*/  IMAD.IADD R5, R223, 0x1, R5 ;  /* 0x00000001df057824 */ /* 0x000fe200078e0205 */
[----:B-1----:R-:W-:-:S04]  /*184e0*/  LEA R6, P1, R4, R218, 0x1 ;  /* 0x000000da04067211 */ /* 0x002fc800078208ff */
[----:B------:R-:W-:Y:S01]  /*184f0*/  LEA.HI.X R7, R4, R219, R5, 0x1, P1 ;  /* 0x000000db04077211 */ /* 0x000fe200008f0c05 */
[----:B------:R-:W-:-:S04]  /*18500*/  IMAD.U32 R4, RZ, RZ, UR8 ;  /* 0x00000008ff047e24 */ /* 0x000fc8000f8e00ff */
[----:B------:R-:W-:-:S05]  /*18510*/  IMAD.SHL.U32 R20, R4, 0x10, RZ ;  /* 0x0000001004147824 */ /* 0x000fca00078e00ff */
[----:B------:R-:W-:Y:S01]  /*18520*/  IADD3 R4, P1, R20, R226, RZ ;  /* 0x000000e214047210 */ /* 0x000fe20007f3e0ff */
[----:B--2---:R-:W-:-:S05]  /*18530*/  HADD2.F32 R5, -RZ, R11.H0_H0 ;  /* 0x2000000bff057230 */ /* 0x004fca0000004100 */
[----:B------:R-:W-:-:S04]  /*18540*/  FMUL R5, R5, R16 ;  /* 0x0000001005057220 */ /* 0x000fc80000400000 */
[----:B---3--:R-:W-:Y:S01]  /*18550*/  FFMA R5, R14, R2, R5 ;  /* 0x000000020e057223 */ /* 0x008fe20000000005 */
[----:B------:R-:W-:-:S04]  /*18560*/  MOV R14, UR9 ;  /* 0x00000009000e7c02 */ /* 0x000fc80008000f00 */
[----:B------:R-:W-:Y:S02]  /*18570*/  SHF.L.U64.HI R19, R15, 0x4, R14 ;  /* 0x000000040f137819 */ /* 0x000fe4000001020e */
[----:B------:R-:W-:-:S03]  /*18580*/  F2FP.F16.F32.PACK_AB R5, RZ, R5 ;  /* 0x00000005ff05723e */ /* 0x000fc600000000ff */
[----:B------:R1:W-:Y:S01]  /*18590*/  STL [R1+0x904], R19 ;  /* 0x0009041301007387 */ /* 0x0003e20000100800 */
[----:B------:R-:W-:Y:S01]  /*185a0*/  PRMT R14, R5, 0x7610, R14 ;  /* 0x00007610050e7816 */ /* 0x000fe2000000000e */
[----:B------:R-:W-:-:S05]  /*185b0*/  IMAD.X R5, R19, 0x1, R227, P1 ;  /* 0x0000000113057824 */ /* 0x000fca00008e06e3 */
[----:B------:R1:W-:Y:S01]  /*185c0*/  @P0 STG.E.U16 desc[UR46][R4.64], R14 ;  /* 0x0000000e04000986 */ /* 0x0003e2000c10152e */
[----:B------:R-:W-:Y:S05]  /*185d0*/  @!P2 BRA `(.L_x_33) ;  /* 0x000000000004a947 */ /* 0x000fea0003800000 */
[----:B------:R2:W5:Y:S02]  /*185e0*/  LDG.E.LTC128B.U16 R11, desc[UR46][R6.64+0x2] ;  /* 0x0000022e060b7981 */ /* 0x000564000c1e1520 */
.L_x_33:
[----:B------:R-:W-:Y:S05]  /*185f0*/  BSYNC B1 ;  /* 0x0000000000017941 */ /* 0x000fea0003800000 */
.L_x_32:
[----:B------:R-:W3:Y:S01]  /*18600*/  LDL.LU R15, [R1+0x78c] ;  /* 0x00078c00010f7983 */ /* 0x000ee20000300800 */
[----:B-1---5:R-:W-:Y:S01]  /*18610*/  HADD2.F32 R14, -RZ, R11.H0_H0 ;  /* 0x2000000bff0e7230 */ /* 0x022fe20000004100 */
[----:B------:R-:W-:Y:S01]  /*18620*/  ISETP.GT.AND P4, PT, R3, 0x8, PT ;  /* 0x000000080300780c */ /* 0x000fe20003f84270 */
[----:B------:R-:W-:Y:S01]  /*18630*/  BSSY B1, `(.L_x_34) ;  /* 0x000000a000017945 */ /* 0x000fe20003800000 */
[----:B------:R-:W-:Y:S02]  /*18640*/  LOP3.LUT R17, R17, 0xfffffffb, RZ, 0xc0, !PT ;  /* 0xfffffffb11117812 */ /* 0x000fe400078ec0ff */
[----:B------:R-:W-:Y:S01]  /*18650*/  FMUL R14, R14, R16 ;  /* 0x000000100e0e7220 */ /* 0x000fe20000400000 */
[----:B------:R-:W-:-:S08]  /*18660*/  ISETP.GT.AND P0, PT, R0, RZ, P4 ;  /* 0x000000ff0000720c */ /* 0x000fd00002704270 */
[----:B------:R-:W-:Y:S01]  /*18670*/  @P4 LOP3.LUT R17, R17, 0x4, RZ, 0xfc, !PT ;  /* 0x0000000411114812 */ /* 0x000fe200078efcff */
[----:B---3--:R-:W-:-:S05]  /*18680*/  FFMA R14, R15, R2, R14 ;  /* 0x000000020f0e7223 */ /* 0x008fca000000000e */
[----:B------:R-:W-:-:S05]  /*18690*/  F2FP.F16.F32.PACK_AB R14, RZ, R14 ;  /* 0x0000000eff0e723e */ /* 0x000fca00000000ff */
[----:B------:R1:W-:Y:S01]  /*186a0*/  @P2 STG.E.U16 desc[UR46][R4.64+0x2], R14 ;  /* 0x0000020e04002986 */ /* 0x0003e2000c10152e */
[----:B------:R-:W-:Y:S05]  /*186b0*/  @!P0 BRA `(.L_x_35) ;  /* 0x0000000000048947 */ /* 0x000fea0003800000 */
[----:B------:R3:W5:Y:S02]  /*186c0*/  LDG.E.LTC128B.U16 R11, desc[UR46][R216.64+0x10] ;  /* 0x0000102ed80b7981 */ /* 0x000764000c1e1520 */
.L_x_35:
[----:B------:R-:W-:Y:S05]  /*186d0*/  BSYNC B1 ;  /* 0x0000000000017941 */ /* 0x000fea0003800000 */
.L_x_34:
[----:B------:R-:W4:Y:S01]  /*186e0*/  LDL.LU R15, [R1+0x790] ;  /* 0x00079000010f7983 */ /* 0x000f220000300800 */
[----:B-1---5:R-:W-:Y:S01]  /*186f0*/  HADD2.F32 R14, -RZ, R11.H0_H0 ;  /* 0x2000000bff0e7230 */ /* 0x022fe20000004100 */
[----:B------:R-:W-:Y:S01]  /*18700*/  ISETP.GT.AND P3, PT, R3, 0x9, PT ;  /* 0x000000090300780c */ /* 0x000fe20003f64270 */
[----:B------:R-:W-:Y:S01]  /*18710*/  BSSY B1, `(.L_x_36) ;  /* 0x000000d000017945 */ /* 0x000fe20003800000 */
[----:B------:R-:W-:Y:S02]  /*18720*/  LOP3.LUT R17, R17, 0xfffffff7, RZ, 0xc0, !PT ;  /* 0xfffffff711117812 */ /* 0x000fe400078ec0ff */
[----:B------:R-:W-:Y:S01]  /*18730*/  FMUL R14, R14, R16 ;  /* 0x000000100e0e7220 */ /* 0x000fe20000400000 */
[----:B------:R-:W-:-:S08]  /*18740*/  ISETP.GT.AND P1, PT, R0, RZ, P3 ;  /* 0x000000ff0000720c */ /* 0x000fd00001f24270 */
[----:B------:R-:W-:Y:S01]  /*18750*/  @P3 LOP3.LUT R17, R17, 0x8, RZ, 0xfc, !PT ;  /* 0x0000000811113812 */ /* 0x000fe200078efcff */
[----:B----4-:R-:W-:Y:S01]  /*18760*/  FFMA R14, R15, R2, R14 ;  /* 0x000000020f0e7223 */ /* 0x010fe2000000000e */
[----:B------:R-:W-:-:S04]  /*18770*/  @P0 IMAD.MOV.U32 R15, RZ, RZ, R227 ;  /* 0x000000ffff0f0224 */ /* 0x000fc800078e00e3 */
[----:B------:R-:W-:-:S04]  /*18780*/  F2FP.F16.F32.PACK_AB R14, RZ, R14 ;  /* 0x0000000eff0e723e */ /* 0x000fc800000000ff */
[----:B------:R-:W-:Y:S01]  /*18790*/  PRMT R19, R14, 0x7610, R19 ;  /* 0x000076100e137816 */ /* 0x000fe20000000013 */
[----:B------:R-:W-:-:S05]  /*187a0*/  @P0 IMAD.MOV.U32 R14, RZ, RZ, R226 ;  /* 0x000000ffff0e0224 */ /* 0x000fca00078e00e2 */
[----:B------:R1:W-:Y:S01]  /*187b0*/  @P0 STG.E.U16 desc[UR46][R14.64+0x10], R19 ;  /* 0x000010130e000986 */ /* 0x0003e2000c10152e */
[----:B------:R-:W-:Y:S05]  /*187c0*/  @!P1 BRA `(.L_x_37) ;  /* 0x0000000000049947 */ /* 0x000fea0003800000 */
[----:B------:R4:W5:Y:S02]  /*187d0*/  LDG.E.LTC128B.U16 R11, desc[UR46][R216.64+0x12] ;  /* 0x0000122ed80b7981 */ /* 0x000964000c1e1520 */
.L_x_37:
[----:B------:R-:W-:Y:S05]  /*187e0*/  BSYNC B1 ;  /* 0x0000000000017941 */ /* 0x000fea0003800000 */
.L_x_36:
[----:B-1----:R-:W2:Y:S01]  /*187f0*/  LDL.LU R15, [R1+0x794] ;  /* 0x00079400010f7983 */ /* 0x002ea20000300800 */
[----:B-----5:R-:W-:Y:S01]  /*18800*/  HADD2.F32 R14, -RZ, R11.H0_H0 ;  /* 0x2000000bff0e7230 */ /* 0x020fe20000004100 */
[----:B------:R-:W-:Y:S01]  /*18810*/  ISETP.GT.AND P2, PT, R0, 0x8, P4 ;  /* 0x000000080000780c */ /* 0x000fe20002744270 */
[----:B------:R-:W-:Y:S03]  /*18820*/  BSSY B1, `(.L_x_38) ;  /* 0x000000a000017945 */ /* 0x000fe60003800000 */
[----:B------:R-:W-:-:S04]  /*18830*/  FMUL R14, R14, R16 ;  /* 0x000000100e0e7220 */ /* 0x000fc80000400000 */
[----:B--2---:R-:W-:Y:S01]  /*18840*/  FFMA R14, R15, R2, R14 ;  /* 0x000000020f0e7223 */ /* 0x004fe2000000000e */
[----:B------:R-:W-:-:S04]  /*18850*/  @P1 IMAD.MOV.U32 R15, RZ, RZ, R227 ;  /* 0x000000ffff0f1224 */ /* 0x000fc800078e00e3 */
[----:B------:R-:W-:-:S04]  /*18860*/  F2FP.F16.F32.PACK_AB R14, RZ, R14 ;  /* 0x0000000eff0e723e */ /* 0x000fc800000000ff */
[----:B------:R-:W-:Y:S01]  /*18870*/  PRMT R19, R14, 0x7610, R19 ;  /* 0x000076100e137816 */ /* 0x000fe20000000013 */
[----:B------:R-:W-:-:S05]  /*18880*/  @P1 IMAD.MOV.U32 R14, RZ, RZ, R226 ;  /* 0x000000ffff0e1224 */ /* 0x000fca00078e00e2 */
[----:B------:R1:W-:Y:S01]  /*18890*/  @P1 STG.E.U16 desc[UR46][R14.64+0x12], R19 ;  /* 0x000012130e001986 */ /* 0x0003e2000c10152e */
[----:B------:R-:W-:Y:S05]  /*188a0*/  @!P2 BRA `(.L_x_39) ;  /* 0x000000000004a947 */ /* 0x000fea0003800000 */
[----:B------:R2:W5:Y:S02]  /*188b0*/  LDG.E.LTC128B.U16 R11, desc[UR46][R6.64+0x10] ;  /* 0x0000102e060b7981 */ /* 0x000564000c1e1520 */
.L_x_39:
[----:B------:R-:W-:Y:S05]  /*188c0*/  BSYNC B1 ;  /* 0x0000000000017941 */ /* 0x000fea0003800000 */
.L_x_38:
[----:B-1----:R-:W3:Y:S01]  /*188d0*/  LDL.LU R15, [R1+0x798] ;  /* 0x00079800010f7983 */ /* 0x002ee20000300800 */
[----:B-----5:R-:W-:Y:S01]  /*188e0*/  HADD2.F32 R14, -RZ, R11.H0_H0 ;  /* 0x2000000bff0e7230 */ /* 0x020fe20000004100 */
[----:B------:R-:W-:Y:S01]  /*188f0*/  ISETP.GT.AND P0, PT, R0, 0x8, P3 ;  /* 0x000000080000780c */ /* 0x000fe20001f04270 */
[----:B------:R-:W-:Y:S03]  /*18900*/  BSSY B1, `(.L_x_40) ;  /* 0x0000007000017945 */ /* 0x000fe60003800000 */
[----:B------:R-:W-:-:S04]  /*18910*/  FMUL R14, R14, R16 ;  /* 0x000000100e0e7220 */ /* 0x000fc80000400000 */
[----:B---3--:R-:W-:-:S05]  /*18920*/  FFMA R14, R15, R2, R14 ;  /* 0x000000020f0e7223 */ /* 0x008fca000000000e */
[----:B------:R-:W-:-:S05]  /*18930*/  F2FP.F16.F32.PACK_AB R14, RZ, R14 ;  /* 0x0000000eff0e723e */ /* 0x000fca00000000ff */
[----:B------:R1:W-:Y:S01]  /*18940*/  @P2 STG.E.U16 desc[UR46][R4.64+0x10], R14 ;  /* 0x0000100e04002986 */ /* 0x0003e2000c10152e */
[----:B------:R-:W-:Y:S05]  /*18950*/  @!P0 BRA `(.L_x_41) ;  /* 0x0000000000048947 */ /* 0x000fea0003800000 */
[----:B------:R3:W5:Y:S02]  /*18960*/  LDG.E.LTC128B.U16 R11, desc[UR46][R6.64+0x12] ;  /* 0x0000122e060b7981 */ /* 0x000764000c1e1520 */
.L_x_41:
[----:B------:R-:W-:Y:S05]  /*18970*/  BSYNC B1 ;  /* 0x0000000000017941 */ /* 0x000fea0003800000 */
.L_x_40:
[----:B------:R-:W2:Y:S01]  /*18980*/  LDL.LU R15, [R1+0x79c] ;  /* 0x00079c00010f7983 */ /* 0x000ea20000300800 */
[----:B-1---5:R-:W-:Y:S01]  /*18990*/  HADD2.F32 R14, -RZ, R11.H0_H0 ;  /* 0x2000000bff0e7230 */ /* 0x022fe20000004100 */
[----:B------:R-:W-:Y:S01]  /*189a0*/  ISETP.GT.AND P3, PT, R3, 0x10, PT ;  /* 0x000000100300780c */ /* 0x000fe20003f64270 */
[----:B------:R-:W-:Y:S01]  /*189b0*/  BSSY B1, `(.L_x_42) ;  /* 0x000000a000017945 */ /* 0x000fe20003800000 */
[----:B------:R-:W-:Y:S02]  /*189c0*/  LOP3.LUT R17, R17, 0xffffffef, RZ, 0xc0, !PT ;  /* 0xffffffef11117812 */ /* 0x000fe400078ec0ff */
[----:B------:R-:W-:Y:S01]  /*189d0*/  FMUL R14, R14, R16 ;  /* 0x000000100e0e7220 */ /* 0x000fe20000400000 */
[----:B------:R-:W-:-:S08]  /*189e0*/  ISETP.GT.AND P1, PT, R0, RZ, P3 ;  /* 0x000000ff0000720c */ /* 0x000fd00001f24270 */
[----:B------:R-:W-:Y:S01]  /*189f0*/  @P3 LOP3.LUT R17, R17, 0x10, RZ, 0xfc, !PT ;  /* 0x0000001011113812 */ /* 0x000fe200078efcff */
[----:B--2---:R-:W-:-:S05]  /*18a00*/  FFMA R14, R15, R2, R14 ;  /* 0x000000020f0e7223 */ /* 0x004fca000000000e */
[----:B------:R-:W-:-:S05]  /*18a10*/  F2FP.F16.F32.PACK_AB R14, RZ, R14 ;  /* 0x0000000eff0e723e */ /* 0x000fca00000000ff */
[----:B------:R1:W-:Y:S01]  /*18a20*/  @P0 STG.E.U16 desc[UR46][R4.64+0x12], R14 ;  /* 0x0000120e04000986 */ /* 0x0003e2000c10152e */
[----:B------:R-:W-:Y:S05]  /*18a30*/  @!P1 BRA `(.L_x_43) ;  /* 0x0000000000049947 */ /* 0x000fea0003800000 */
[----:B------:R2:W5:Y:S02]  /*18a40*/  LDG.E.LTC128B.U16 R11, desc[UR46][R216.64+0x20] ;  /* 0x0000202ed80b7981 */ /* 0x000564000c1e1520 */
.L_x_43:
[----:B------:R-:W-:Y:S05]  /*18a50*/  BSYNC B1 ;  /* 0x0000000000017941 */ /* 0x000fea0003800000 */
.L_x_42:
        /* <DEDUP_REMOVED lines=8> */
[----:B---3--:R-:W-:Y:S01]  /*18ae0*/  FFMA R14, R15, R2, R14 ;  /* 0x000000020f0e7223 */ /* 0x008fe2000000000e */
[----:B------:R-:W-:-:S04]  /*18af0*/  @P1 IMAD.MOV.U32 R15, RZ, RZ, R227 ;  /* 0x000000ffff0f1224 */ /* 0x000fc800078e00e3 */
[----:B------:R-:W-:-:S04]  /*18b00*/  F2FP.F16.F32.PACK_AB R14, RZ, R14 ;  /* 0x0000000eff0e723e */ /* 0x000fc800000000ff */
[----:B------:R-:W-:Y:S01]  /*18b10*/  PRMT R19, R14, 0x7610, R19 ;  /* 0x000076100e137816 */ /* 0x000fe20000000013 */
[----:B------:R-:W-:-:S05]  /*18b20*/  @P1 IMAD.MOV.U32 R14, RZ, RZ, R226 ;  /* 0x000000ffff0e1224 */ /* 0x000fca00078e00e2 */
[----:B------:R1:W-:Y:S01]  /*18b30*/  @P1 STG.E.U16 desc[UR46][R14.64+0x20], R19 ;  /* 0x000020130e001986 */ /* 0x0003e2000c10152e */
[----:B------:R-:W-:Y:S05]  /*18b40*/  @!P0 BRA `(.L_x_45) ;  /* 0x0000000000048947 */ /* 0x000fea0003800000 */
[----:B------:R3:W5:Y:S02]  /*18b50*/  LDG.E.LTC128B.U16 R11, desc[UR46][R216.64+0x22] ;  /* 0x0000222ed80b7981 */ /* 0x000764000c1e1520 */
.L_x_45:
[----:B------:R-:W-:Y:S05]  /*18b60*/  BSYNC B1 ;  /* 0x0000000000017941 */ /* 0x000fea0003800000 */
.L_x_44:
[----:B-1----:R-:W2:Y:S01]  /*18b70*/  LDL.LU R15, [R1+0x7a4] ;  /* 0x0007a400010f7983 */ /* 0x002ea20000300800 */
[----:B-----5:R-:W-:Y:S01]  /*18b80*/  HADD2.F32 R14, -RZ, R11.H0_H0 ;  /* 0x2000000bff0e7230 */ /* 0x020fe20000004100 */
[----:B------:R-:W-:Y:S04]  /*18b90*/  BSSY B1, `(.L_x_46) ;  /* 0x000000b000017945 */ /* 0x000fe80003800000 */
[----:B------:R-:W-:-:S04]  /*18ba0*/  FMUL R14, R14, R16 ;  /* 0x000000100e0e7220 */ /* 0x000fc80000400000 */
[----:B--2---:R-:W-:Y:S01]  /*18bb0*/  FFMA R14, R15, R2, R14 ;  /* 0x000000020f0e7223 */ /* 0x004fe2000000000e */
[----:B------:R-:W-:-:S04]  /*18bc0*/  @P0 IMAD.MOV.U32 R15, RZ, RZ, R227 ;  /* 0x000000ffff0f0224 */ /* 0x000fc800078e00e3 */
[----:B------:R-:W-:-:S04]  /*18bd0*/  F2FP.F16.F32.PACK_AB R14, RZ, R14 ;  /* 0x0000000eff0e723e */ /* 0x000fc800000000ff */
[----:B------:R-:W-:Y:S01]  /*18be0*/  PRMT R19, R14, 0x7610, R19 ;  /* 0x000076100e137816 */ /* 0x000fe20000000013 */
[----:B------:R-:W-:-:S05]  /*18bf0*/  @P0 IMAD.MOV.U32 R14, RZ, RZ, R226 ;  /* 0x000000ffff0e0224 */ /* 0x000fca00078e00e2 */
[----:B------:R1:W-:Y:S01]  /*18c00*/  @P0 STG.E.U16 desc[UR46][R14.64+0x22], R19 ;  /* 0x000022130e000986 */ /* 0x0003e2000c10152e */
[----:B------:R-:W-:-:S13]  /*18c10*/  ISETP.GT.AND P0, PT, R0, 0x8, P3 ;  /* 0x000000080000780c */ /* 0x000fda0001f04270 */
[----:B-1----:R-:W-:Y:S05]  /*18c20*/  @!P0 BRA `(.L_x_47) ;  /* 0x0000000000048947 */ /* 0x002fea0003800000 */
[----:B------:R1:W5:Y:S02]  /*18c30*/  LDG.E.LTC128B.U16 R11, desc[UR46][R6.64+0x20] ;  /* 0x0000202e060b7981 */ /* 0x000364000c1e1520 */
.L_x_47:
[----:B------:R-:W-:Y:S05]  /*18c40*/  BSYNC B1 ;  /* 0x0000000000017941 */ /* 0x000fea0003800000 */
.L_x_46:
[----:B------:R-:W2:Y:S01]  /*18c50*/  LDL.LU R15, [R1+0x7a8] ;  /* 0x0007a800010f7983 */ /* 0x000ea20000300800 */
[----:B-----5:R-:W-:Y:S01]  /*18c60*/  HADD2.F32 R14, -RZ, R11.H0_H0 ;  /* 0x2000000bff0e7230 */ /* 0x020fe20000004100 */
[----:B------:R-:W-:Y:S04]  /*18c70*/  BSSY B1, `(.L_x_48) ;  /* 0x0000008000017945 */ /* 0x000fe80003800000 */
[----:B------:R-:W-:-:S04]  /*18c80*/  FMUL R14, R14, R16 ;  /* 0x000000100e0e7220 */ /* 0x000fc80000400000 */
[----:B--2---:R-:W-:-:S05]  /*18c90*/  FFMA R14, R15, R2, R14 ;  /* 0x000000020f0e7223 */ /* 0x004fca000000000e */
[----:B------:R-:W-:-:S05]  /*18ca0*/  F2FP.F16.F32.PACK_AB R14, RZ, R14 ;  /* 0x0000000eff0e723e */ /* 0x000fca00000000ff */
[----:B------:R2:W-:Y:S01]  /*18cb0*/  @P0 STG.E.U16 desc[UR46][R4.64+0x20], R14 ;  /* 0x0000200e04000986 */ /* 0x0005e2000c10152e */
[----:B------:R-:W-:-:S13]  /*18cc0*/  ISETP.GT.AND P0, PT, R0, 0x8, P2 ;  /* 0x000000080000780c */ /* 0x000fda0001704270 */
[----:B--2---:R-:W-:Y:S05]  /*18cd0*/  @!P0 BRA `(.L_x_49) ;  /* 0x0000000000048947 */ /* 0x004fea0003800000 */
[----:B------:R2:W5:Y:S02]  /*18ce0*/  LDG.E.LTC128B.U16 R11, desc[UR46][R6.64+0x22] ;  /* 0x0000222e060b7981 */ /* 0x000564000c1e1520 */
.L_x_49:
[----:B------:R-:W-:Y:S05]  /*18cf0*/  BSYNC B1 ;  /* 0x0000000000017941 */ /* 0x000fea0003800000 */
.L_x_48:
[----:B------:R-:W3:Y:S01]  /*18d00*/  LDL.LU R15, [R1+0x7ac] ;  /* 0x0007ac00010f7983 */ /* 0x000ee20000300800 */
[----:B-----5:R-:W-:Y:S01]  /*18d10*/  HADD2.F32 R14, -RZ, R11.H0_H0 ;  /* 0x2000000bff0e7230 */ /* 0x020fe20000004100 */
[----:B------:R-:W-:Y:S01]  /*18d20*/  ISETP.GT.AND P2, PT, R3, 0x18, PT ;  /* 0x000000180300780c */ /* 0x000fe20003f44270 */
[----:B------:R-:W-:Y:S01]  /*18d30*/  BSSY B1, `(.L_x_50) ;  /* 0x000000a000017945 */ /* 0x000fe20003800000 */
[----:B------:R-:W-:Y:S02]  /*18d40*/  LOP3.LUT R18, R18, 0xfffffbff, RZ, 0xc0, !PT ;  /* 0xfffffbff12127812 */ /* 0x000fe400078ec0ff */
[----:B------:R-:W-:-:S09]  /*18d50*/  FMUL R14, R14, R16 ;  /* 0x000000100e0e7220 */ /* 0x000fd20000400000 */
[----:B------:R-:W-:Y:S01]  /*18d60*/  @P2 LOP3.LUT R18, R18, 0x400, RZ, 0xfc, !PT ;  /* 0x0000040012122812 */ /* 0x000fe200078efcff */
[----:B---3--:R-:W-:-:S05]  /*18d70*/  FFMA R14, R15, R2, R14 ;  /* 0x000000020f0e7223 */ /* 0x008fca000000000e */
[----:B------:R-:W-:-:S05]  /*18d80*/  F2FP.F16.F32.PACK_AB R14, RZ, R14 ;  /* 0x0000000eff0e723e */ /* 0x000fca00000000ff */
[----:B------:R3:W-:Y:S01]  /*18d90*/  @P0 STG.E.U16 desc[UR46][R4.64+0x22], R14 ;  /* 0x0000220e04000986 */ /* 0x0007e2000c10152e */
[----:B------:R-:W-:-:S13]  /*18da0*/  ISETP.GT.AND P0, PT, R0, RZ, P2 ;  /* 0x000000ff0000720c */ /* 0x000fda0001704270 */
[----:B---3--:R-:W-:Y:S05]  /*18db0*/  @!P0 BRA `(.L_x_51) ;  /* 0x0000000000048947 */ /* 0x008fea0003800000 */
[----:B------:R3:W5:Y:S02]  /*18dc0*/  LDG.E.LTC128B.U16 R11, desc[UR46][R216.64+0x30] ;  /* 0x0000302ed80b7981 */ /* 0x000764000c1e1520 */
.L_x_51:
[----:B------:R-:W-:Y:S05]  /*18dd0*/  BSYNC B1 ;  /* 0x0000000000017941 */ /* 0x000fea0003800000 */
.L_x_50:
[----:B------:R-:W2:Y:S01]  /*18de0*/  LDL.LU R15, [R1+0x7b0] ;  /* 0x0007b000010f7983 */ /* 0x000ea20000300800 */
[----:B-----5:R-:W-:Y:S01]  /*18df0*/  HADD2.F32 R14, -RZ, R11.H0_H0 ;  /* 0x2000000bff0e7230 */ /* 0x020fe20000004100 */
[----:B------:R-:W-:Y:S01]  /*18e00*/  ISETP.GT.AND P1, PT, R3, 0x19, PT ;  /* 0x000000190300780c */ /* 0x000fe20003f24270 */
[----:B------:R-:W-:Y:S01]  /*18e10*/  BSSY B1, `(.L_x_52) ;  /* 0x000000d000017945 */ /* 0x000fe20003800000 */
[----:B------:R-:W-:Y:S02]  /*18e20*/  LOP3.LUT R18, R18, 0xfffffdff, RZ, 0xc0, !PT ;  /* 0xfffffdff12127812 */ /* 0x000fe400078ec0ff */
[----:B------:R-:W-:-:S09]  /*18e30*/  FMUL R14, R14, R16 ;  /* 0x000000100e0e7220 */ /* 0x000fd20000400000 */
[----:B------:R-:W-:Y:S01]  /*18e40*/  @P1 LOP3.LUT R18, R18, 0x200, RZ, 0xfc, !PT ;  /* 0x0000020012121812 */ /* 0x000fe200078efcff */
[----:B--2---:R-:W-:Y:S01]  /*18e50*/  FFMA R14, R15, R2, R14 ;  /* 0x000000020f0e7223 */ /* 0x004fe2000000000e */
[----:B------:R-:W-:-:S04]  /*18e60*/  @P0 IMAD.MOV.U32 R15, RZ, RZ, R227 ;  /* 0x000000ffff0f0224 */ /* 0x000fc800078e00e3 */
[----:B------:R-:W-:-:S04]  /*18e70*/  F2FP.F16.F32.PACK_AB R14, RZ, R14 ;  /* 0x0000000eff0e723e */ /* 0x000fc800000000ff */
[----:B------:R-:W-:Y:S01]  /*18e80*/  PRMT R19, R14, 0x7610, R19 ;  /* 0x000076100e137816 */ /* 0x000fe20000000013 */
[----:B------:R-:W-:-:S05]  /*18e90*/  @P0 IMAD.MOV.U32 R14, RZ, RZ, R226 ;  /* 0x000000ffff0e0224 */ /* 0x000fca00078e00e2 */
[----:B------:R2:W-:Y:S01]  /*18ea0*/  @P0 STG.E.U16 desc[UR46][R14.64+0x30], R19 ;  /* 0x000030130e000986 */ /* 0x0005e2000c10152e */
[----:B------:R-:W-:-:S13]  /*18eb0*/  ISETP.GT.AND P0, PT, R0, RZ, P1 ;  /* 0x000000ff0000720c */ /* 0x000fda0000f04270 */
[----:B--2---:R-:W-:Y:S05]  /*18ec0*/  @!P0 BRA `(.L_x_53) ;  /* 0x0000000000048947 */ /* 0x004fea0003800000 */
[----:B------:R2:W5:Y:S02]  /*18ed0*/  LDG.E.LTC128B.U16 R11, desc[UR46][R216.64+0x32] ;  /* 0x0000322ed80b7981 */ /* 0x000564000c1e1520 */
.L_x_53:
[----:B------:R-:W-:Y:S05]  /*18ee0*/  BSYNC B1 ;  /* 0x0000000000017941 */ /* 0x000fea0003800000 */
.L_x_52:
[----:B------:R-:W3:Y:S01]  /*18ef0*/  LDL.LU R15, [R1+0x7b4] ;  /* 0x0007b400010f7983 */ /* 0x000ee20000300800 */
[----:B-----5:R-:W-:Y:S01]  /*18f00*/  HADD2.F32 R14, -RZ, R11.H0_H0 ;  /* 0x2000000bff0e7230 */ /* 0x020fe20000004100 */
[----:B------:R-:W-:Y:S04]  /*18f10*/  BSSY B1, `(.L_x_54) ;  /* 0x000000b000017945 */ /* 0x000fe80003800000 */
[----:B------:R-:W-:-:S04]  /*18f20*/  FMUL R14, R14, R16 ;  /* 0x000000100e0e7220 */ /* 0x000fc80000400000 */
[----:B---3--:R-:W-:Y:S01]  /*18f30*/  FFMA R14, R15, R2, R14 ;  /* 0x000000020f0e7223 */ /* 0x008fe2000000000e */
[----:B------:R-:W-:-:S04]  /*18f40*/  @P0 IMAD.MOV.U32 R15, RZ, RZ, R227 ;  /* 0x000000ffff0f0224 */ /* 0x000fc800078e00e3 */
[----:B------:R-:W-:-:S04]  /*18f50*/  F2FP.F16.F32.PACK_AB R14, RZ, R14 ;  /* 0x0000000eff0e723e */ /* 0x000fc800000000ff */
[----:B------:R-:W-:Y:S02]  /*18f60*/  PRMT R19, R14, 0x7610, R19 ;  /* 0x000076100e137816 */ /* 0x000fe40000000013 */
[----:B------:R-:W-:-:S05]  /*18f70*/  @P0 MOV R14, R226 ;  /* 0x000000e2000e0202 */ /* 0x000fca0000000f00 */
[----:B------:R3:W-:Y:S01]  /*18f80*/  @P0 STG.E.U16 desc[UR46][R14.64+0x32], R19 ;  /* 0x000032130e000986 */ /* 0x0007e2000c10152e */
[----:B------:R-:W-:-:S13]  /*18f90*/  ISETP.GT.AND P0, PT, R0, 0x8, P2 ;  /* 0x000000080000780c */ /* 0x000fda0001704270 */
[----:B---3--:R-:W-:Y:S05]  /*18fa0*/  @!P0 BRA `(.L_x_55) ;  /* 0x0000000000048947 */ /* 0x008fea0003800000 */
[----:B------:R3:W5:Y:S02]  /*18fb0*/  LDG.E.LTC128B.U16 R11, desc[UR46][R6.64+0x30] ;  /* 0x0000302e060b7981 */ /* 0x000764000c1e1520 */
.L_x_55:
[----:B------:R-:W-:Y:S05]  /*18fc0*/  BSYNC B1 ;  /* 0x0000000000017941 */ /* 0x000fea0003800000 */
.L_x_54:
        /* <DEDUP_REMOVED lines=10> */
.L_x_57:
[----:B------:R-:W-:Y:S05]  /*19070*/  BSYNC B1 ;  /* 0x0000000000017941 */ /* 0x000fea0003800000 */
.L_x_56:
        /* <DEDUP_REMOVED lines=13> */
.L_x_59:
[----:B------:R-:W-:Y:S05]  /*19150*/  BSYNC B1 ;  /* 0x0000000000017941 */ /* 0x000fea0003800000 */
.L_x_58:
        /* <DEDUP_REMOVED lines=16> */
.L_x_61:
[----:B------:R-:W-:Y:S05]  /*19260*/  BSYNC B1 ;  /* 0x0000000000017941 */ /* 0x000fea0003800000 */
.L_x_60:
[----:B------:R-:W3:Y:S01]  /*19270*/  LDL.LU R15, [R1+0x7c4] ;  /* 0x0007c400010f7983 */ /* 0x000ee20000300800 */
[----:B-----5:R-:W-:Y:S01]  /*19280*/  HADD2.F32 R14, -RZ, R11.H0_H0 ;  /* 0x2000000bff0e7230 */ /* 0x020fe20000004100 */
[----:B------:R-:W-:Y:S04]  /*19290*/  BSSY B1, `(.L_x_62) ;  /* 0x000000b000017945 */ /* 0x000fe80003800000 */
[----:B------:R-:W-:-:S04]  /*192a0*/  FMUL R14, R14, R16 ;  /* 0x000000100e0e7220 */ /* 0x000fc80000400000 */
[----:B---3--:R-:W-:Y:S01]  /*192b0*/  FFMA R14, R15, R2, R14 ;  /* 0x000000020f0e7223 */ /* 0x008fe2000000000e */
[----:B------:R-:W-:-:S04]  /*192c0*/  @P0 IMAD.MOV.U32 R15, RZ, RZ, R227 ;  /* 0x000000ffff0f0224 */ /* 0x000fc800078e00e3 */
[----:B------:R-:W-:-:S04]  /*192d0*/  F2FP.F16.F32.PACK_AB R14, RZ, R14 ;  /* 0x0000000eff0e723e */ /* 0x000fc800000000ff */
[----:B------:R-:W-:Y:S01]  /*192e0*/  PRMT R19, R14, 0x7610, R19 ;  /* 0x000076100e137816 */ /* 0x000fe20000000013 */
[----:B------:R-:W-:-:S05]  /*192f0*/  @P0 IMAD.MOV.U32 R14, RZ, RZ, R226 ;  /* 0x000000ffff0e0224 */ /* 0x000fca00078e00e2 */
[----:B------:R3:W-:Y:S01]  /*19300*/  @P0 STG.E.U16 desc[UR46][R14.64+0x42], R19 ;  /* 0x000042130e000986 */ /* 0x0007e2000c10152e */
[----:B------:R-:W-:-:S13]  /*19310*/  ISETP.GT.AND P0, PT, R0, 0x8, P2 ;  /* 0x000000080000780c */ /* 0x000fda0001704270 */
[----:B---3--:R-:W-:Y:S05]  /*19320*/  @!P0 BRA `(.L_x_63) ;  /* 0x0000000000048947 */ /* 0x008fea0003800000 */
[----:B------:R3:W5:Y:S02]  /*19330*/  LDG.E.LTC128B.U16 R11, desc[UR46][R6.64+0x40] ;  /* 0x0000402e060b7981 */ /* 0x000764000c1e1520 */
.L_x_63:
[----:B------:R-:W-:Y:S05]  /*19340*/  BSYNC B1 ;  /* 0x0000000000017941 */ /* 0x000fea0003800000 */
.L_x_62:
        /* <DEDUP_REMOVED lines=10> */
.L_x_65:
[----:B------:R-:W-:Y:S05]  /*193f0*/  BSYNC B1 ;  /* 0x0000000000017941 */ /* 0x000fea0003800000 */
.L_x_64:
        /* <DEDUP_REMOVED lines=13> */
.L_x_67:
[----:B------:R-:W-:Y:S05]  /*194d0*/  BSYNC B1 ;  /* 0x0000000000017941 */ /* 0x000fea0003800000 */
.L_x_66:
        /* <DEDUP_REMOVED lines=16> */
.L_x_69:
[----:B------:R-:W-:Y:S05]  /*195e0*/  BSYNC B1 ;  /* 0x0000000000017941 */ /* 0x000fea0003800000 */
.L_x_68:
        /* <DEDUP_REMOVED lines=13> */
.L_x_71:
[----:B------:R-:W-:Y:S05]  /*196c0*/  BSYNC B1 ;  /* 0x0000000000017941 */ /* 0x000fea0003800000 */
.L_x_70:
        /* <DEDUP_REMOVED lines=10> */
.L_x_73:
[----:B------:R-:W-:Y:S05]  /*19770*/  BSYNC B1 ;  /* 0x0000000000017941 */ /* 0x000fea0003800000 */
.L_x_72:
        /* <DEDUP_REMOVED lines=13> */
.L_x_75:
[----:B------:R-:W-:Y:S05]  /*19850*/  BSYNC B1 ;  /* 0x0000000000017941 */ /* 0x000fea0003800000 */
.L_x_74:
        /* <DEDUP_REMOVED lines=16> */
.L_x_77:
[----:B------:R-:W-:Y:S05]  /*19960*/  BSYNC B1 ;  /* 0x0000000000017941 */ /* 0x000fea0003800000 */
.L_x_76:
[----:B------:R-:W3:Y:S01]  /*19970*/  LDL.LU R15, [R1+0x7e4] ;  /* 0x0007e400010f7983 */ /* 0x000ee20000300800 */
[----:B-----5:R-:W-:Y:S01]  /*19980*/  HADD2.F32 R14, -RZ, R11.H0_H0 ;  /* 0x2000000bff0e7230 */ /* 0x020fe20000004100 */
[----:B------:R-:W-:Y:S04]  /*19990*/  BSSY B1, `(.L_x_78) ;  /* 0x000000b000017945 */ /* 0x000fe80003800000 */
[----:B------:R-:W-:-:S04]  /*199a0*/  FMUL R14, R14, R16 ;  /* 0x000000100e0e7220 */ /* 0x000fc80000400000 */
[----:B---3--:R-:W-:Y:S01]  /*199b0*/  FFMA R14, R15, R2, R14 ;  /* 0x000000020f0e7223 */ /* 0x008fe2000000000e */
[----:B------:R-:W-:-:S04]  /*199c0*/  @P0 MOV R15, R227 ;  /* 0x000000e3000f0202 */ /* 0x000fc80000000f00 */
[----:B------:R-:W-:-:S04]  /*199d0*/  F2FP.F16.F32.PACK_AB R14, RZ, R14 ;  /* 0x0000000eff0e723e */ /* 0x000fc800000000ff */
[----:B------:R-:W-:Y:S01]  /*199e0*/  PRMT R19, R14, 0x7610, R19 ;  /* 0x000076100e137816 */ /* 0x000fe20000000013 */
[----:B------:R-:W-:-:S05]  /*199f0*/  @P0 IMAD.MOV.U32 R14, RZ, RZ, R226 ;  /* 0x000000ffff0e0224 */ /* 0x000fca00078e00e2 */
[----:B------:R3:W-:Y:S01]  /*19a00*/  @P0 STG.E.U16 desc[UR46][R14.64+0x62], R19 ;  /* 0x000062130e000986 */ /* 0x0007e2000c10152e */
[----:B------:R-:W-:-:S13]  /*19a10*/  ISETP.GT.AND P0, PT, R0, 0x8, P2 ;  /* 0x000000080000780c */ /* 0x000fda0001704270 */
[----:B---3--:R-:W-:Y:S05]  /*19a20*/  @!P0 BRA `(.L_x_79) ;  /* 0x0000000000048947 */ /* 0x008fea0003800000 */
[----:B------:R3:W5:Y:S02]  /*19a30*/  LDG.E.LTC128B.U16 R11, desc[UR46][R6.64+0x60] ;  /* 0x0000602e060b7981 */ /* 0x000764000c1e1520 */
.L_x_79:
[----:B------:R-:W-:Y:S05]  /*19a40*/  BSYNC B1 ;  /* 0x0000000000017941 */ /* 0x000fea0003800000 */
.L_x_78:
        /* <DEDUP_REMOVED lines=10> */
.L_x_81:
[----:B------:R-:W-:Y:S05]  /*19af0*/  BSYNC B1 ;  /* 0x0000000000017941 */ /* 0x000fea0003800000 */
.L_x_80:
        /* <DEDUP_REMOVED lines=13> */
.L_x_83:
[----:B------:R-:W-:Y:S05]  /*19bd0*/  BSYNC B1 ;  /* 0x0000000000017941 */ /* 0x000fea0003800000 */
.L_x_82:
        /* <DEDUP_REMOVED lines=16> */
.L_x_85:
[----:B------:R-:W-:Y:S05]  /*19ce0*/  BSYNC B1 ;  /* 0x0000000000017941 */ /* 0x000fea0003800000 */
.L_x_84:
        /* <DEDUP_REMOVED lines=13> */
.L_x_87:
[----:B------:R-:W-:Y:S05]  /*19dc0*/  BSYNC B1 ;  /* 0x0000000000017941 */ /* 0x000fea0003800000 */
.L_x_86:
        /* <DEDUP_REMOVED lines=10> */
.L_x_89:
[----:B------:R-:W-:Y:S05]  /*19e70*/  BSYNC B1 ;  /* 0x0000000000017941 */ /* 0x000fea0003800000 */
.L_x_88:
        /* <DEDUP_REMOVED lines=13> */
.L_x_91:
[----:B------:R-:W-:Y:S05]  /*19f50*/  BSYNC B1 ;  /* 0x0000000000017941 */ /* 0x000fea0003800000 */
.L_x_90:
        /* <DEDUP_REMOVED lines=16> */
.L_x_93:
[----:B------:R-:W-:Y:S05]  /*1a060*/  BSYNC B1 ;  /* 0x0000000000017941 */ /* 0x000fea0003800000 */
.L_x_92:
        /* <DEDUP_REMOVED lines=13> */
.L_x_95:
[----:B------:R-:W-:Y:S05]  /*1a140*/  BSYNC B1 ;  /* 0x0000000000017941 */ /* 0x000fea0003800000 */
.L_x_94:
        /* <DEDUP_REMOVED lines=10> */
.L_x_97:
[----:B------:R-:W-:Y:S05]  /*1a1f0*/  BSYNC B1 ;  /* 0x0000000000017941 */ /* 0x000fea0003800000 */
.L_x_96:
        /* <DEDUP_REMOVED lines=13> */
.L_x_99:
[----:B------:R-:W-:Y:S05]  /*1a2d0*/  BSYNC B1 ;  /* 0x0000000000017941 */ /* 0x000fea0003800000 */
.L_x_98:
        /* <DEDUP_REMOVED lines=16> */
.L_x_101:
[----:B------:R-:W-:Y:S05]  /*1a3e0*/  BSYNC B1 ;  /* 0x0000000000017941 */ /* 0x000fea0003800000 */
.L_x_100:
        /* <DEDUP_REMOVED lines=13> */
.L_x_103:
[----:B------:R-:W-:Y:S05]  /*1a4c0*/  BSYNC B1 ;  /* 0x0000000000017941 */ /* 0x000fea0003800000 */
.L_x_102:
        /* <DEDUP_REMOVED lines=10> */
.L_x_105:
[----:B------:R-:W-:Y:S05]  /*1a570*/  BSYNC B1 ;  /* 0x0000000000017941 */ /* 0x000fea0003800000 */
.L_x_104:
        /* <DEDUP_REMOVED lines=13> */
.L_x_107:
[----:B------:R-:W-:Y:S05]  /*1a650*/  BSYNC B1 ;  /* 0x0000000000017941 */ /* 0x000fea0003800000 */
.L_x_106:
        /* <DEDUP_REMOVED lines=10> */
[----:B------:R-:W-:Y:S02]  /*1a700*/  PRMT R19, R14, 0x7610, R19 ;  /* 0x000076100e137816 */ /* 0x000fe40000000013 */
[----:B------:R-:W-:-:S05]  /*1a710*/  @P0 MOV R14, R226 ;  /* 0x000000e2000e0202 */ /* 0x000fca0000000f00 */
[----:B------:R2:W-:Y:S01]  /*1a720*/  @P0 STG.E.U16 desc[UR46][R14.64+0xa0], R19 ;  /* 0x0000a0130e000986 */ /* 0x0005e2000c10152e */
[----:B------:R-:W-:-:S13]  /*1a730*/  ISETP.GT.AND P0, PT, R0, RZ, P1 ;  /* 0x000000ff0000720c */ /* 0x000fda0000f04270 */
[----:B--2---:R-:W-:Y:S05]  /*1a740*/  @!P0 BRA `(.L_x_109) ;  /* 0x0000000000048947 */ /* 0x004fea0003800000 */
[----:B------:R2:W5:Y:S02]  /*1a750*/  LDG.E.LTC128B.U16 R11, desc[UR46][R216.64+0xa2] ;  /* 0x0000a22ed80b7981 */ /* 0x000564000c1e1520 */
.L_x_109:
[----:B------:R-:W-:Y:S05]  /*1a760*/  BSYNC B1 ;  /* 0x0000000000017941 */ /* 0x000fea0003800000 */
.L_x_108:
        /* <DEDUP_REMOVED lines=13> */
.L_x_111:
[----:B------:R-:W-:Y:S05]  /*1a840*/  BSYNC B1 ;  /* 0x0000000000017941 */ /* 0x000fea0003800000 */
.L_x_110:
        /* <DEDUP_REMOVED lines=10> */
.L_x_113:
[----:B------:R-:W-:Y:S05]  /*1a8f0*/  BSYNC B1 ;  /* 0x0000000000017941 */ /* 0x000fea0003800000 */
.L_x_112:
        /* <DEDUP_REMOVED lines=13> */
.L_x_115:
[----:B------:R-:W-:Y:S05]  /*1a9d0*/  BSYNC B1 ;  /* 0x0000000000017941 */ /* 0x000fea0003800000 */
.L_x_114:
        /* <DEDUP_REMOVED lines=16> */
.L_x_117:
[----:B------:R-:W-:Y:S05]  /*1aae0*/  BSYNC B1 ;  /* 0x0000000000017941 */ /* 0x000fea0003800000 */
.L_x_116:
        /* <DEDUP_REMOVED lines=13> */
.L_x_119:
[----:B------:R-:W-:Y:S05]  /*1abc0*/  BSYNC B1 ;  /* 0x0000000000017941 */ /* 0x000fea0003800000 */
.L_x_118:
        /* <DEDUP_REMOVED lines=10> */
.L_x_121:
[----:B------:R-:W-:Y:S05]  /*1ac70*/  BSYNC B1 ;  /* 0x0000000000017941 */ /* 0x000fea0003800000 */
.L_x_120:
        /* <DEDUP_REMOVED lines=13> */
.L_x_123:
[----:B------:R-:W-:Y:S05]  /*1ad50*/  BSYNC B1 ;  /* 0x0000000000017941 */ /* 0x000fea0003800000 */
.L_x_122:
        /* <DEDUP_REMOVED lines=16> */
.L_x_125:
[----:B------:R-:W-:Y:S05]  /*1ae60*/  BSYNC B1 ;  /* 0x0000000000017941 */ /* 0x000fea0003800000 */
.L_x_124:
        /* <DEDUP_REMOVED lines=10> */
[----:B------:R-:W-:-:S05]  /*1af10*/  IADD3 R234, P0, R10, 0x80, RZ ;  /* 0x000000800aea7810 */ /* 0x000fca0007f1e0ff */
[----:B------:R-:W-:Y:S01]  /*1af20*/  IMAD.X R20, RZ, RZ, UR7, P0 ;  /* 0x00000007ff147e24 */ /* 0x000fe200080e06ff */
[----:B------:R-:W-:-:S13]  /*1af30*/  ISETP.GT.AND P0, PT, R0, 0x8, P2 ;  /* 0x000000080000780c */ /* 0x000fda0001704270 */
[----:B---3--:R-:W-:Y:S05]  /*1af40*/  @!P0 BRA `(.L_x_127) ;  /* 0x0000000000048947 */ /* 0x008fea0003800000 */
[----:B------:R3:W5:Y:S02]  /*1af50*/  LDG.E.LTC128B.U16 R11, desc[UR46][R6.64+0xc0] ;  /* 0x0000c02e060b7981 */ /* 0x000764000c1e1520 */
.L_x_127:
[----:B------:R-:W-:Y:S05]  /*1af60*/  BSYNC B1 ;  /* 0x0000000000017941 */ /* 0x000fea0003800000 */
.L_x_126:
        /* <DEDUP_REMOVED lines=10> */
.L_x_129:
[----:B------:R-:W-:Y:S05]  /*1b010*/  BSYNC B1 ;  /* 0x0000000000017941 */ /* 0x000fea0003800000 */
.L_x_128:
        /* <DEDUP_REMOVED lines=10> */
[----:B------:R-:W-:-:S04]  /*1b0c0*/  IADD3 R232, P0, R10, 0x100, RZ ;  /* 0x000001000ae87810 */ /* 0x000fc80007f1e0ff */
[----:B------:R-:W-:Y:S02]  /*1b0d0*/  IADD3.X R19, RZ, UR7, RZ, P0, !PT ;  /* 0x00000007ff137c10 */ /* 0x000fe400087fe4ff */
[----:B------:R-:W-:-:S13]  /*1b0e0*/  ISETP.GT.AND P0, PT, R0, RZ, P2 ;  /* 0x000000ff0000720c */ /* 0x000fda0001704270 */
[----:B---3--:R-:W-:Y:S05]  /*1b0f0*/  @!P0 BRA `(.L_x_131) ;  /* 0x0000000000048947 */ /* 0x008fea0003800000 */
[----:B------:R3:W5:Y:S02]  /*1b100*/  LDG.E.LTC128B.U16 R11, desc[UR46][R216.64+0xd0] ;  /* 0x0000d02ed80b7981 */ /* 0x000764000c1e1520 */
.L_x_131:
[----:B------:R-:W-:Y:S05]  /*1b110*/  BSYNC B1 ;  /* 0x0000000000017941 */ /* 0x000fea0003800000 */
.L_x_130:
[----:B------:R-:W2:Y:S01]  /*1b120*/  LDL.LU R15, [R1+0x850] ;  /* 0x00085000010f7983 */ /* 0x000ea20000300800 */
[----:B-----5:R-:W-:Y:S01]  /*1b130*/  HADD2.F32 R14, -RZ, R11.H0_H0 ;  /* 0x2000000bff0e7230 */ /* 0x020fe20000004100 */
[----:B------:R-:W-:Y:S01]  /*1b140*/  ISETP.GT.AND P1, PT, R3, 0x69, PT ;  /* 0x000000690300780c */ /* 0x000fe20003f24270 */
[----:B------:R-:W-:Y:S01]  /*1b150*/  BSSY B1, `(.L_x_132) ;  /* 0x000000f000017945 */ /* 0x000fe20003800000 */
[----:B------:R0:W-:Y:S01]  /*1b160*/  STL.S16 [R1+0x780], R11 ;  /* 0x0007800b01007387 */ /* 0x0001e20000100600 */
[----:B------:R-:W-:Y:S01]  /*1b170*/  LOP3.LUT R17, R17, 0xffdfffff, RZ, 0xc0, !PT ;  /* 0xffdfffff11117812 */ /* 0x000fe200078ec0ff */
        /* <DEDUP_REMOVED lines=9> */
[----:B0-----:R-:W-:Y:S05]  /*1b210*/  @!P0 BRA `(.L_x_133) ;  /* 0x0000000000088947 */ /* 0x001fea0003800000 */
[----:B------:R-:W2:Y:S04]  /*1b220*/  LDG.E.LTC128B.U16 R11, desc[UR46][R216.64+0xd2] ;  /* 0x0000d22ed80b7981 */ /* 0x000ea8000c1e1520 */
[----:B--2---:R0:W-:Y:S02]  /*1b230*/  STL [R1+0x780], R11 ;  /* 0x0007800b01007387 */ /* 0x0041e40000100800 */
.L_x_133:
[----:B------:R-:W-:Y:S05]  /*1b240*/  BSYNC B1 ;  /* 0x0000000000017941 */ /* 0x000fea0003800000 */
.L_x_132:
[----:B------:R-:W2:Y:S01]  /*1b250*/  LDL.LU R14, [R1+0x854] ;  /* 0x00085400010e7983 */ /* 0x000ea20000300800 */
[----:B0-----:R-:W-:Y:S02]  /*1b260*/  HADD2.F32 R11, -RZ, R11.H0_H0 ;  /* 0x2000000bff0b7230 */ /* 0x001fe40000004100 */
[----:B------:R-:W-:Y:S02]  /*1b270*/  @P0 IMAD.MOV.U32 R15, RZ, RZ, R227 ;  /* 0x000000ffff0f0224 */ /* 0x000fe400078e00e3 */
[----:B------:R-:W-:Y:S02]  /*1b280*/  IMAD R225, R20, R8, RZ ;  /* 0x0000000814e17224 */ /* 0x000fe400078e02ff */
[----:B------:R-:W-:Y:S02]  /*1b290*/  FMUL R11, R11, R16 ;  /* 0x000000100b0b7220 */ /* 0x000fe40000400000 */
[----:B------:R-:W-:Y:S02]  /*1b2a0*/  IMAD R225, R234, R9, R225 ;  /* 0x00000009eae17224 */ /* 0x000fe400078e02e1 */
[----:B--2---:R-:W-:Y:S01]  /*1b2b0*/  FFMA R11, R14, R2, R11 ;  /* 0x000000020e0b7223 */ /* 0x004fe2000000000b */
[----:B------:R-:W-:-:S04]  /*1b2c0*/  @P0 IMAD.MOV.U32 R14, RZ, RZ, R226 ;  /* 0x000000ffff0e0224 */ /* 0x000fc800078e00e2 */
[----:B------:R-:W-:-:S05]  /*1b2d0*/  F2FP.F16.F32.PACK_AB R11, RZ, R11 ;  /* 0x0000000bff0b723e */ /* 0x000fca00000000ff */
[----:B------:R0:W-:Y:S02]  /*1b2e0*/  @P0 STG.E.U16 desc[UR46][R14.64+0xd2], R11 ;  /* 0x0000d20b0e000986 */ /* 0x0001e4000c10152e */
[----:B0-----:R-:W-:-:S04]  /*1b2f0*/  IMAD.WIDE.U32 R14, R234, R8, R220 ;  /* 0x00000008ea0e7225 */ /* 0x001fc800078e00dc */
[----:B------:R-:W-:Y:S01]  /*1b300*/  IMAD.IADD R11, R15, 0x1, R225 ;  /* 0x000000010f0b7824 */ /* 0x000fe200078e02e1 */
[----:B------:R-:W-:-:S04]  /*1b310*/  LEA R236, P0, R14, R218, 0x1 ;  /* 0x000000da0eec7211 */ /* 0x000fc800078008ff */
[----:B------:R-:W-:Y:S01]  /*1b320*/  LEA.HI.X R237, R14, R219, R11, 0x1, P0 ;  /* 0x000000db0eed7211 */ /* 0x000fe200000f0c0b */
[-C--:B------:R-:W-:Y:S02]  /*1b330*/  IMAD R11, R19, R8.reuse, RZ ;  /* 0x00000008130b7224 */ /* 0x080fe400078e02ff */
[----:B------:R-:W-:-:S04]  /*1b340*/  IMAD.WIDE.U32 R14, R232, R8, R220 ;  /* 0x00000008e80e7225 */ /* 0x000fc800078e00dc */
[----:B------:R-:W-:Y:S01]  /*1b350*/  IMAD R21, R232, R9, R11 ;  /* 0x00000009e8157224 */ /* 0x000fe200078e020b */
[----:B------:R-:W-:-:S03]  /*1b360*/  LEA R22, P0, R14, R218, 0x1 ;  /* 0x000000da0e167211 */ /* 0x000fc600078008ff */
[----:B------:R-:W-:-:S05]  /*1b370*/  IMAD.IADD R11, R15, 0x1, R21 ;  /* 0x000000010f0b7824 */ /* 0x000fca00078e0215 */
[----:B------:R-:W-:Y:S02]  /*1b380*/  LEA.HI.X R23, R14, R219, R11, 0x1, P0 ;  /* 0x000000db0e177211 */ /* 0x000fe400000f0c0b */
[----:B------:R-:W-:-:S03]  /*1b390*/  IADD3 R19, P0, R10, 0x180, RZ ;  /* 0x000001800a137810 */ /* 0x000fc60007f1e0ff */
[----:B------:R0:W-:Y:S02]  /*1b3a0*/  STL.64 [R1+0x790], R22 ;  /* 0x0007901601007387 */ /* 0x0001e40000100a00 */
[----:B------:R-:W-:-:S04]  /*1b3b0*/  IMAD.X R10, RZ, RZ, UR7, P0 ;  /* 0x00000007ff0a7e24 */ /* 0x000fc800080e06ff */
[----:B------:R-:W-:-:S04]  /*1b3c0*/  IMAD R10, R10, R8, RZ ;  /* 0x000000080a0a7224 */ /* 0x000fc800078e02ff */
[C---:B------:R-:W-:Y:S02]  /*1b3d0*/  IMAD R9, R19.reuse, R9, R10 ;  /* 0x0000000913097224 */ /* 0x040fe400078e020a */
[----:B------:R-:W-:-:S04]  /*1b3e0*/  IMAD.WIDE.U32 R10, R19, R8, R220 ;  /* 0x00000008130a7225 */ /* 0x000fc800078e00dc */
[----:B------:R-:W-:Y:S01]  /*1b3f0*/  IMAD.IADD R11, R11, 0x1, R9 ;  /* 0x000000010b0b7824 */ /* 0x000fe200078e0209 */
[----:B------:R-:W-:Y:S01]  /*1b400*/  LEA R14, P0, R10, R218, 0x1 ;  /* 0x000000da0a0e7211 */ /* 0x000fe200078008ff */
[----:B------:R-:W-:-:S03]  /*1b410*/  IMAD.MOV.U32 R220, RZ, RZ, R21 ;  /* 0x000000ffffdc7224 */ /* 0x000fc600078e0015 */
[----:B------:R-:W-:Y:S01]  /*1b420*/  LEA.HI.X R15, R10, R219, R11, 0x1, P0 ;  /* 0x000000db0a0f7211 */ /* 0x000fe200000f0c0b */
[----:B------:R-:W-:-:S04]  /*1b430*/  IMAD.WIDE.U32 R10, R234, R8, R12 ;  /* 0x00000008ea0a7225 */ /* 0x000fc800078e000c */
[----:B------:R-:W-:Y:S01]  /*1b440*/  IMAD.IADD R11, R225, 0x1, R11 ;  /* 0x00000001e10b7824 */ /* 0x000fe200078e020b */
[----:B------:R2:W-:Y:S01]  /*1b450*/  STL.64 [R1+0x798], R14 ;  /* 0x0007980e01007387 */ /* 0x0005e20000100a00 */
[----:B------:R-:W-:-:S04]  /*1b460*/  IMAD.WIDE.U32 R234, R234, R8, R228 ;  /* 0x00000008eaea7225 */ /* 0x000fc800078e00e4 */
[----:B------:R-:W-:-:S04]  /*1b470*/  IMAD.WIDE.U32 R10, R222, UR42, R10 ;  /* 0x0000002ade0a7c25 */ /* 0x000fc8000f8e000a */
[----:B------:R-:W-:Y:S01]  /*1b480*/  IMAD.IADD R11, R223, 0x1, R11 ;  /* 0x00000001df0b7824 */ /* 0x000fe200078e020b */
[----:B0-----:R-:W-:Y:S01]  /*1b490*/  LEA R22, P0, R10, R218, 0x1 ;  /* 0x000000da0a167211 */ /* 0x001fe200078008ff */
[----:B------:R-:W-:-:S03]  /*1b4a0*/  IMAD.IADD R225, R225, 0x1, R235 ;  /* 0x00000001e1e17824 */ /* 0x000fc600078e02eb */
[----:B------:R-:W-:Y:S01]  /*1b4b0*/  LEA.HI.X R23, R10, R219, R11, 0x1, P0 ;  /* 0x000000db0a177211 */ /* 0x000fe200000f0c0b */
[----:B------:R-:W-:-:S04]  /*1b4c0*/  IMAD.WIDE.U32 R10, R232, R8, R12 ;  /* 0x00000008e80a7225 */ /* 0x000fc800078e000c */
[----:B------:R-:W-:Y:S02]  /*1b4d0*/  IMAD.IADD R11, R220, 0x1, R11 ;  /* 0x00000001dc0b7824 */ /* 0x000fe400078e020b */
[----:B------:R-:W-:-:S04]  /*1b4e0*/  IMAD.WIDE.U32 R232, R232, R8, R228 ;  /* 0x00000008e8e87225 */ /* 0x000fc800078e00e4 */
[----:B------:R-:W-:-:S04]  /*1b4f0*/  IMAD.WIDE.U32 R10, R222, UR42, R10 ;  /* 0x0000002ade0a7c25 */ /* 0x000fc8000f8e000a */
[----:B------:R-:W-:Y:S01]  /*1b500*/  IMAD.WIDE.U32 R228, R19, R8, R228 ;  /* 0x0000000813e47225 */ /* 0x000fe200078e00e4 */
[----:B------:R-:W-:Y:S02]  /*1b510*/  IADD3 R11, R223, R11, RZ ;  /* 0x0000000bdf0b7210 */ /* 0x000fe40007ffe0ff */
[----:B--2---:R-:W-:Y:S01]  /*1b520*/  LEA R14, P0, R10, R218, 0x1 ;  /* 0x000000da0a0e7211 */ /* 0x004fe200078008ff */
[----:B------:R-:W-:-:S03]  /*1b530*/  IMAD.IADD R220, R220, 0x1, R233 ;  /* 0x00000001dcdc7824 */ /* 0x000fc600078e02e9 */
[----:B------:R-:W-:Y:S01]  /*1b540*/  LEA.HI.X R15, R10, R219, R11, 0x1, P0 ;  /* 0x000000db0a0f7211 */ /* 0x000fe200000f0c0b */
[----:B------:R-:W-:-:S04]  /*1b550*/  IMAD.WIDE.U32 R10, R19, R8, R12 ;  /* 0x00000008130a7225 */ /* 0x000fc800078e000c */
[----:B------:R-:W-:Y:S02]  /*1b560*/  IMAD.IADD R11, R9, 0x1, R11 ;  /* 0x00000001090b7824 */ /* 0x000fe400078e020b */
[----:B------:R-:W-:Y:S02]  /*1b570*/  IMAD.MOV.U32 R8, RZ, RZ, R228 ;  /* 0x000000ffff087224 */ /* 0x000fe400078e00e4 */
[----:B------:R-:W-:-:S04]  /*1b580*/  IMAD.WIDE.U32 R20, R222, UR42, R10 ;  /* 0x0000002ade147c25 */ /* 0x000fc8000f8e000a */
[----:B------:R-:W-:Y:S01]  /*1b590*/  IMAD.IADD R11, R223, 0x1, R21 ;  /* 0x00000001df0b7824 */ /* 0x000fe200078e0215 */
[C---:B------:R-:W-:Y:S01]  /*1b5a0*/  LEA R10, P0, R20.reuse, R218, 0x1 ;  /* 0x000000da140a7211 */ /* 0x040fe200078008ff */
[--C-:B------:R-:W-:Y:S02]  /*1b5b0*/  IMAD.IADD R19, R9, 0x1, R229.reuse ;  /* 0x0000000109137824 */ /* 0x100fe400078e02e5 */
[----:B------:R-:W-:Y:S01]  /*1b5c0*/  IMAD.MOV.U32 R9, RZ, RZ, R229 ;  /* 0x000000ffff097224 */ /* 0x000fe200078e00e5 */
[----:B------:R-:W-:Y:S02]  /*1b5d0*/  LEA.HI.X R11, R20, R219, R11, 0x1, P0 ;  /* 0x000000db140b7211 */ /* 0x000fe400000f0c0b */
[----:B------:R-:W-:-:S05]  /*1b5e0*/  IADD3 R230, P0, R12, R234, RZ ;  /* 0x000000ea0ce67210 */ /* 0x000fca0007f1e0ff */
[----:B------:R-:W-:Y:S02]  /*1b5f0*/  IMAD.X R231, R13, 0x1, R225, P0 ;  /* 0x000000010de77824 */ /* 0x000fe400000e06e1 */
[----:B------:R-:W-:-:S04]  /*1b600*/  IMAD.WIDE.U32 R230, R222, UR42, R230 ;  /* 0x0000002adee67c25 */ /* 0x000fc8000f8e00e6 */
[----:B------:R-:W-:Y:S01]  /*1b610*/  IMAD.IADD R21, R223, 0x1, R231 ;  /* 0x00000001df157824 */ /* 0x000fe200078e02e7 */
[----:B------:R-:W-:-:S04]  /*1b620*/  LEA R20, P0, R230, R218, 0x1 ;  /* 0x000000dae6147211 */ /* 0x000fc800078008ff */
[----:B------:R-:W-:Y:S02]  /*1b630*/  LEA.HI.X R21, R230, R219, R21, 0x1, P0 ;  /* 0x000000dbe6157211 */ /* 0x000fe400000f0c15 */
[----:B------:R-:W-:-:S05]  /*1b640*/  IADD3 R230, P0, R12, R232, RZ ;  /* 0x000000e80ce67210 */ /* 0x000fca0007f1e0ff */
[----:B------:R-:W-:Y:S01]  /*1b650*/  IMAD.X R231, R13, 0x1, R220, P0 ;  /* 0x000000010de77824 */ /* 0x000fe200000e06dc */
[----:B------:R-:W-:Y:S01]  /*1b660*/  IADD3 R228, P0, R12, R8, RZ ;  /* 0x000000080ce47210 */ /* 0x000fe20007f1e0ff */
[----:B------:R-:W-:-:S04]  /*1b670*/  IMAD.MOV.U32 R12, RZ, RZ, R8 ;  /* 0x000000ffff0c7224 */ /* 0x000fc800078e0008 */
[----:B------:R-:W-:Y:S01]  /*1b680*/  IMAD.X R229, R13, 0x1, R19, P0 ;  /* 0x000000010de57824 */ /* 0x000fe200000e0613 */
[----:B------:R-:W-:Y:S01]  /*1b690*/  MOV R13, R9 ;  /* 0x00000009000d7202 */ /* 0x000fe20000000f00 */
[----:B------:R-:W-:-:S04]  /*1b6a0*/  IMAD.WIDE.U32 R8, R222, UR42, R230 ;  /* 0x0000002ade087c25 */ /* 0x000fc8000f8e00e6 */
[----:B------:R-:W-:Y:S01]  /*1b6b0*/  IMAD.MOV.U32 R230, RZ, RZ, R12 ;  /* 0x000000ffffe67224 */ /* 0x000fe200078e000c */
[----:B------:R-:W-:Y:S01]  /*1b6c0*/  LEA R12, P0, R8, R218, 0x1 ;  /* 0x000000da080c7211 */ /* 0x000fe200078008ff */
[----:B------:R-:W-:Y:S02]  /*1b6d0*/  IMAD.IADD R9, R223, 0x1, R9 ;  /* 0x00000001df097824 */ /* 0x000fe400078e0209 */
[----:B------:R-:W-:-:S04]  /*1b6e0*/  IMAD.WIDE.U32 R228, R222, UR42, R228 ;  /* 0x0000002adee47c25 */ /* 0x000fc8000f8e00e4 */
[----:B------:R-:W-:Y:S01]  /*1b6f0*/  IMAD.MOV.U32 R231, RZ, RZ, R13 ;  /* 0x000000ffffe77224 */ /* 0x000fe200078e000d */
[----:B------:R-:W-:Y:S01]  /*1b700*/  LEA.HI.X R13, R8, R219, R9, 0x1, P0 ;  /* 0x000000db080d7211 */ /* 0x000fe200000f0c09 */
[----:B------:R-:W-:Y:S01]  /*1b710*/  IMAD.IADD R223, R223, 0x1, R229 ;  /* 0x00000001dfdf7824 */ /* 0x000fe200078e02e5 */
[----:B------:R-:W-:-:S04]  /*1b720*/  LEA R8, P0, R228, R218, 0x1 ;  /* 0x000000dae4087211 */ /* 0x000fc800078008ff */
[----:B------:R-:W-:Y:S02]  /*1b730*/  LEA.HI.X R9, R228, R219, R223, 0x1, P0 ;  /* 0x000000dbe4097211 */ /* 0x000fe400000f0cdf */
[----:B------:R-:W2:Y:S01]  /*1b740*/  LDL.LU R223, [R1+0x780] ;  /* 0x0007800001df7983 */ /* 0x000ea20000300800 */
[C---:B------:R-:W-:Y:S01]  /*1b750*/  IADD3 R234, P0, R224.reuse, R234, RZ ;  /* 0x000000eae0ea7210 */ /* 0x040fe20007f1e0ff */
[----:B------:R-:W-:Y:S04]  /*1b760*/  BSSY B1, `(.L_x_134) ;  /* 0x0000010000017945 */ /* 0x000fe80003800000 */
[----:B------:R-:W-:Y:S01]  /*1b770*/  IMAD.X R225, R225, 0x1, R221, P0 ;  /* 0x00000001e1e17824 */ /* 0x000fe200000e06dd */
[----:B------:R-:W-:-:S05]  /*1b780*/  IADD3 R232, P0, R224, R232, RZ ;  /* 0x000000e8e0e87210 */ /* 0x000fca0007f1e0ff */
[----:B------:R-:W-:Y:S01]  /*1b790*/  IMAD.X R222, R220, 0x1, R221, P0 ;  /* 0x00000001dcde7824 */ /* 0x000fe200000e06dd */
[----:B------:R-:W-:-:S05]  /*1b7a0*/  IADD3 R224, P0, R224, R230, RZ ;  /* 0x000000e6e0e07210 */ /* 0x000fca0007f1e0ff */
[----:B------:R-:W-:Y:S01]  /*1b7b0*/  IMAD.X R19, R19, 0x1, R221, P0 ;  /* 0x0000000113137824 */ /* 0x000fe200000e06dd */
[----:B------:R-:W-:-:S04]  /*1b7c0*/  LEA R220, P0, R234, R218, 0x1 ;  /* 0x000000daeadc7211 */ /* 0x000fc800078008ff */
[----:B------:R-:W-:Y:S02]  /*1b7d0*/  LEA.HI.X R221, R234, R219, R225, 0x1, P0 ;  /* 0x000000dbeadd7211 */ /* 0x000fe400000f0ce1 */
[----:B------:R-:W-:-:S04]  /*1b7e0*/  LEA R230, P0, R232, R218, 0x1 ;  /* 0x000000dae8e67211 */ /* 0x000fc800078008ff */
[----:B------:R-:W-:Y:S02]  /*1b7f0*/  LEA.HI.X R231, R232, R219, R222, 0x1, P0 ;  /* 0x000000dbe8e77211 */ /* 0x000fe400000f0cde */
[----:B------:R-:W-:-:S04]  /*1b800*/  LEA R234, P0, R224, R218, 0x1 ;  /* 0x000000dae0ea7211 */ /* 0x000fc800078008ff */
[--C-:B------:R-:W-:Y:S02]  /*1b810*/  LEA.HI.X R235, R224, R219, R19.reuse, 0x1, P0 ;  /* 0x000000dbe0eb7211 */ /* 0x100fe400000f0c13 */
[----:B------:R-:W-:Y:S02]  /*1b820*/  ISETP.GT.AND P0, PT, R0, 0x8, P2 ;  /* 0x000000080000780c */ /* 0x000fe40001704270 */
[----:B--2---:R-:W-:-:S11]  /*1b830*/  PRMT R19, R223, 0x7610, R19 ;  /* 0x00007610df137816 */ /* 0x004fd60000000013 */
[----:B------:R-:W-:Y:S05]  /*1b840*/  @!P0 BRA `(.L_x_135) ;  /* 0x0000000000048947 */ /* 0x000fea0003800000 */
[----:B------:R0:W5:Y:S02]  /*1b850*/  LDG.E.LTC128B.U16 R19, desc[UR46][R6.64+0xd0] ;  /* 0x0000d02e06137981 */ /* 0x000164000c1e1520 */
.L_x_135:
[----:B------:R-:W-:Y:S05]  /*1b860*/  BSYNC B1 ;  /* 0x0000000000017941 */ /* 0x000fea0003800000 */
.L_x_134:
        /* <DEDUP_REMOVED lines=10> */
.L_x_137:
[----:B------:R-:W-:Y:S05]  /*1b910*/  BSYNC B1 ;  /* 0x0000000000017941 */ /* 0x000fea0003800000 */
.L_x_136:
        /* <DEDUP_REMOVED lines=13> */
.L_x_139:
[----:B------:R-:W-:Y:S05]  /*1b9f0*/  BSYNC B1 ;  /* 0x0000000000017941 */ /* 0x000fea0003800000 */
.L_x_138:
        /* <DEDUP_REMOVED lines=16> */
.L_x_141:
[----:B------:R-:W-:Y:S05]  /*1bb00*/  BSYNC B1 ;  /* 0x0000000000017941 */ /* 0x000fea0003800000 */
.L_x_140:
        /* <DEDUP_REMOVED lines=13> */
.L_x_143:
[----:B------:R-:W-:Y:S05]  /*1bbe0*/  BSYNC B1 ;  /* 0x0000000000017941 */ /* 0x000fea0003800000 */
.L_x_142:
        /* <DEDUP_REMOVED lines=10> */
.L_x_145:
[----:B------:R-:W-:Y:S05]  /*1bc90*/  BSYNC B1 ;  /* 0x0000000000017941 */ /* 0x000fea0003800000 */
.L_x_144:
        /* <DEDUP_REMOVED lines=13> */
.L_x_147:
[----:B------:R-:W-:Y:S05]  /*1bd70*/  BSYNC B1 ;  /* 0x0000000000017941 */ /* 0x000fea0003800000 */
.L_x_146:
        /* <DEDUP_REMOVED lines=8> */
[----:B------:R-:W-:-:S04]  /*1be00*/  @P0 MOV R219, R227 ;  /* 0x000000e300db0202 */ /* 0x000fc80000000f00 */
[----:B------:R-:W-:-:S04]  /*1be10*/  F2FP.F16.F32.PACK_AB R218, RZ, R218 ;  /* 0x000000daffda723e */ /* 0x000fc800000000ff */
[----:B------:R-:W-:Y:S01]  /*1be20*/  PRMT R222, R218, 0x7610, R222 ;  /* 0x00007610dade7816 */ /* 0x000fe200000000de */
[----:B------:R-:W-:-:S05]  /*1be30*/  @P0 IMAD.MOV.U32 R218, RZ, RZ, R226 ;  /* 0x000000ffffda0224 */ /* 0x000fca00078e00e2 */
[----:B------:R2:W-:Y:S01]  /*1be40*/  @P0 STG.E.U16 desc[UR46][R218.64+0xf0], R222 ;  /* 0x0000f0deda000986 */ /* 0x0005e2000c10152e */
[----:B------:R-:W-:-:S13]  /*1be50*/  ISETP.GT.AND P0, PT, R0, RZ, P1 ;  /* 0x000000ff0000720c */ /* 0x000fda0000f04270 */
[----:B--2---:R-:W-:Y:S05]  /*1be60*/  @!P0 BRA `(.L_x_149) ;  /* 0x0000000000048947 */ /* 0x004fea0003800000 */
[----:B------:R2:W5:Y:S02]  /*1be70*/  LDG.E.LTC128B.U16 R19, desc[UR46][R216.64+0xf2] ;  /* 0x0000f22ed8137981 */ /* 0x000564000c1e1520 */
.L_x_149:
[----:B------:R-:W-:Y:S05]  /*1be80*/  BSYNC B1 ;  /* 0x0000000000017941 */ /* 0x000fea0003800000 */
.L_x_148:
        /* <DEDUP_REMOVED lines=13> */
.L_x_151:
[----:B------:R-:W-:Y:S05]  /*1bf60*/  BSYNC B1 ;  /* 0x0000000000017941 */ /* 0x000fea0003800000 */
.L_x_150:
        /* <DEDUP_REMOVED lines=10> */
.L_x_153:
[----:B------:R-:W-:Y:S05]  /*1c010*/  BSYNC B1 ;  /* 0x0000000000017941 */ /* 0x000fea0003800000 */
.L_x_152:
        /* <DEDUP_REMOVED lines=13> */
.L_x_155:
[----:B------:R-:W-:Y:S05]  /*1c0f0*/  BSYNC B1 ;  /* 0x0000000000017941 */ /* 0x000fea0003800000 */
.L_x_154:
        /* <DEDUP_REMOVED lines=16> */
.L_x_157:
[----:B------:R-:W-:Y:S05]  /*1c200*/  BSYNC B1 ;  /* 0x0000000000017941 */ /* 0x000fea0003800000 */
.L_x_156:
        /* <DEDUP_REMOVED lines=13> */
.L_x_159:
[----:B------:R-:W-:Y:S05]  /*1c2e0*/  BSYNC B1 ;  /* 0x0000000000017941 */ /* 0x000fea0003800000 */
.L_x_158:
        /* <DEDUP_REMOVED lines=10> */
.L_x_161:
[----:B------:R-:W-:Y:S05]  /*1c390*/  BSYNC B1 ;  /* 0x0000000000017941 */ /* 0x000fea0003800000 */
.L_x_160:
        /* <DEDUP_REMOVED lines=13> */
.L_x_163:
[----:B------:R-:W-:Y:S05]  /*1c470*/  BSYNC B1 ;  /* 0x0000000000017941 */ /* 0x000fea0003800000 */
.L_x_162:
        /* <DEDUP_REMOVED lines=16> */
.L_x_165:
[----:B------:R-:W-:Y:S05]  /*1c580*/  BSYNC B1 ;  /* 0x0000000000017941 */ /* 0x000fea0003800000 */
.L_x_164:
        /* <DEDUP_REMOVED lines=13> */
.L_x_167:
[----:B------:R-:W-:Y:S05]  /*1c660*/  BSYNC B1 ;  /* 0x0000000000017941 */ /* 0x000fea0003800000 */
.L_x_166:
        /* <DEDUP_REMOVED lines=10> */
.L_x_169:
[----:B------:R-:W-:Y:S05]  /*1c710*/  BSYNC B1 ;  /* 0x0000000000017941 */ /* 0x000fea0003800000 */
.L_x_168:
        /* <DEDUP_REMOVED lines=13> */
.L_x_171:
[----:B------:R-:W-:Y:S05]  /*1c7f0*/  BSYNC B1 ;  /* 0x0000000000017941 */ /* 0x000fea0003800000 */
.L_x_170:
        /* <DEDUP_REMOVED lines=16> */
.L_x_173:
[----:B------:R-:W-:Y:S05]  /*1c900*/  BSYNC B1 ;  /* 0x0000000000017941 */ /* 0x000fea0003800000 */
.L_x_172:
        /* <DEDUP_REMOVED lines=13> */
.L_x_175:
[----:B------:R-:W-:Y:S05]  /*1c9e0*/  BSYNC B1 ;  /* 0x0000000000017941 */ /* 0x000fea0003800000 */
.L_x_174:
        /* <DEDUP_REMOVED lines=10> */
.L_x_177:
[----:B------:R-:W-:Y:S05]  /*1ca90*/  BSYNC B1 ;  /* 0x0000000000017941 */ /* 0x000fea0003800000 */
.L_x_176:
        /* <DEDUP_REMOVED lines=13> */
.L_x_179:
[----:B------:R-:W-:Y:S05]  /*1cb70*/  BSYNC B1 ;  /* 0x0000000000017941 */ /* 0x000fea0003800000 */
.L_x_178:
        /* <DEDUP_REMOVED lines=16> */
.L_x_181:
[----:B------:R-:W-:Y:S05]  /*1cc80*/  BSYNC B1 ;  /* 0x0000000000017941 */ /* 0x000fea0003800000 */
.L_x_180:
        /* <DEDUP_REMOVED lines=13> */
.L_x_183:
[----:B------:R-:W-:Y:S05]  /*1cd60*/  BSYNC B1 ;  /* 0x0000000000017941 */ /* 0x000fea0003800000 */
.L_x_182:
        /* <DEDUP_REMOVED lines=10> */
.L_x_185:
[----:B------:R-:W-:Y:S05]  /*1ce10*/  BSYNC B1 ;  /* 0x0000000000017941 */ /* 0x000fea0003800000 */
.L_x_184:
        /* <DEDUP_REMOVED lines=13> */
.L_x_187:
[----:B------:R-:W-:Y:S05]  /*1cef0*/  BSYNC B1 ;  /* 0x0000000000017941 */ /* 0x000fea0003800000 */
.L_x_186:
        /* <DEDUP_REMOVED lines=16> */
.L_x_189:
[----:B------:R-:W-:Y:S05]  /*1d000*/  BSYNC B1 ;  /* 0x0000000000017941 */ /* 0x000fea0003800000 */
.L_x_188:
        /* <DEDUP_REMOVED lines=13> */
.L_x_191:
[----:B------:R-:W-:Y:S05]  /*1d0e0*/  BSYNC B1 ;  /* 0x0000000000017941 */ /* 0x000fea0003800000 */
.L_x_190:
        /* <DEDUP_REMOVED lines=10> */
.L_x_193:
[----:B------:R-:W-:Y:S05]  /*1d190*/  BSYNC B1 ;  /* 0x0000000000017941 */ /* 0x000fea0003800000 */
.L_x_192:
        /* <DEDUP_REMOVED lines=13> */
.L_x_195:
[----:B------:R-:W-:Y:S05]  /*1d270*/  BSYNC B1 ;  /* 0x0000000000017941 */ /* 0x000fea0003800000 */
.L_x_194:
        /* <DEDUP_REMOVED lines=16> */
.L_x_197:
[----:B------:R-:W-:Y:S05]  /*1d380*/  BSYNC B1 ;  /* 0x0000000000017941 */ /* 0x000fea0003800000 */
.L_x_196:
        /* <DEDUP_REMOVED lines=13> */
.L_x_199:
[----:B------:R-:W-:Y:S05]  /*1d460*/  BSYNC B1 ;  /* 0x0000000000017941 */ /* 0x000fea0003800000 */
.L_x_198:
        /* <DEDUP_REMOVED lines=10> */
.L_x_201:
[----:B------:R-:W-:Y:S05]  /*1d510*/  BSYNC B1 ;  /* 0x0000000000017941 */ /* 0x000fea0003800000 */
.L_x_200:
[----:B------:R-:W3:Y:S01]  /*1d520*/  LDL.LU R219, [R1+0x8dc] ;  /* 0x0008dc0001db7983 */ /* 0x000ee20000300800 */
[----:B-----5:R-:W-:Y:S01]  /*1d530*/  HADD2.F32 R218, -RZ, R19.H0_H0 ;  /* 0x20000013ffda7230 */ /* 0x020fe20000004100 */
[----:B------:R-:W-:Y:S01]  /*1d540*/  ISETP.GT.AND P3, PT, R3, 0xb0, PT ;  /* 0x000000b00300780c */ /* 0x000fe20003f64270 */
[----:B------:R-:W-:Y:S03]  /*1d550*/  BSSY B1, `(.L_x_202) ;  /* 0x0000008000017945 */ /* 0x000fe60003800000 */
[----:B------:R-:W-:-:S04]  /*1d560*/  FMUL R218, R218, R16 ;  /* 0x00000010dada7220 */ /* 0x000fc80000400000 */
[----:B---3--:R-:W-:-:S05]  /*1d570*/  FFMA R218, R219, R2, R218 ;  /* 0x00000002dbda7223 */ /* 0x008fca00000000da */
[----:B------:R-:W-:-:S05]  /*1d580*/  F2FP.F16.F32.PACK_AB R218, RZ, R218 ;  /* 0x000000daffda723e */ /* 0x000fca00000000ff */
[----:B------:R3:W-:Y:S01]  /*1d590*/  @P0 STG.E.U16 desc[UR46][R4.64+0x152], R218 ;  /* 0x000152da04000986 */ /* 0x0007e2000c10152e */
[----:B------:R-:W-:-:S13]  /*1d5a0*/  ISETP.GT.AND P0, PT, R0, RZ, P3 ;  /* 0x000000ff0000720c */ /* 0x000fda0001f04270 */
[----:B---3--:R-:W-:Y:S05]  /*1d5b0*/  @!P0 BRA `(.L_x_203) ;  /* 0x0000000000048947 */ /* 0x008fea0003800000 */
[----:B------:R3:W5:Y:S02]  /*1d5c0*/  LDG.E.LTC128B.U16 R19, desc[UR46][R216.64+0x160] ;  /* 0x0001602ed8137981 */ /* 0x000764000c1e1520 */
.L_x_203:
[----:B------:R-:W-:Y:S05]  /*1d5d0*/  BSYNC B1 ;  /* 0x0000000000017941 */ /* 0x000fea0003800000 */
.L_x_202:
[----:B------:R-:W2:Y:S01]  /*1d5e0*/  LDL.LU R219, [R1+0x8e0] ;  /* 0x0008e00001db7983 */ /* 0x000ea20000300800 */
[----:B-----5:R-:W-:Y:S01]  /*1d5f0*/  HADD2.F32 R218, -RZ, R19.H0_H0 ;  /* 0x20000013ffda7230 */ /* 0x020fe20000004100 */
[----:B------:R-:W-:Y:S01]  /*1d600*/  ISETP.GT.AND P2, PT, R3, 0xb1, PT ;  /* 0x000000b10300780c */ /* 0x000fe20003f44270 */
        /* <DEDUP_REMOVED lines=11> */
.L_x_205:
[----:B------:R-:W-:Y:S05]  /*1d6c0*/  BSYNC B1 ;  /* 0x0000000000017941 */ /* 0x000fea0003800000 */
.L_x_204:
        /* <DEDUP_REMOVED lines=13> */
.L_x_207:
[----:B------:R-:W-:Y:S05]  /*1d7a0*/  BSYNC B1 ;  /* 0x0000000000017941 */ /* 0x000fea0003800000 */
.L_x_206:
        /* <DEDUP_REMOVED lines=10> */
.L_x_209:
[----:B------:R-:W-:Y:S05]  /*1d850*/  BSYNC B1 ;  /* 0x0000000000017941 */ /* 0x000fea0003800000 */
.L_x_208:
        /* <DEDUP_REMOVED lines=11> */
.L_x_211:
[----:B------:R-:W-:Y:S05]  /*1d910*/  BSYNC B1 ;  /* 0x0000000000017941 */ /* 0x000fea0003800000 */
.L_x_210:
[----:B------:R-:W2:Y:S01]  /*1d920*/  LDL.LU R219, [R1+0x8f0] ;  /* 0x0008f00001db7983 */ /* 0x000ea20000300800 */
        /* <DEDUP_REMOVED lines=9> */
[----:B------:R-:W-:-:S04]  /*1d9c0*/  ISETP.GT.AND P0, PT, R3, 0xb9, PT ;  /* 0x000000b90300780c */ /* 0x000fc80003f04270 */
[----:B------:R-:W-:-:S13]  /*1d9d0*/  ISETP.GT.AND P4, PT, R0, RZ, P0 ;  /* 0x000000ff0000720c */ /* 0x000fda0000784270 */
[----:B--2---:R-:W-:Y:S05]  /*1d9e0*/  @!P4 BRA `(.L_x_213) ;  /* 0x000000000004c947 */ /* 0x004fea0003800000 */
[----:B------:R2:W5:Y:S02]  /*1d9f0*/  LDG.E.LTC128B.U16 R19, desc[UR46][R216.64+0x172] ;  /* 0x0001722ed8137981 */ /* 0x000564000c1e1520 */
.L_x_213:
[----:B------:R-:W-:Y:S05]  /*1da00*/  BSYNC B1 ;  /* 0x0000000000017941 */ /* 0x000fea0003800000 */
.L_x_212:
        /* <DEDUP_REMOVED lines=13> */
.L_x_215:
[----:B------:R-:W-:Y:S05]  /*1dae0*/  BSYNC B1 ;  /* 0x0000000000017941 */ /* 0x000fea0003800000 */
.L_x_214:
        /* <DEDUP_REMOVED lines=10> */
.L_x_217:
[----:B------:R-:W-:Y:S05]  /*1db90*/  BSYNC B1 ;  /* 0x0000000000017941 */ /* 0x000fea0003800000 */
.L_x_216:
[----:B------:R-:W3:Y:S01]  /*1dba0*/  LDL.LU R222, [R1+0x8fc] ;  /* 0x0008fc0001de7983 */ /* 0x000ee20000300800 */
[----:B-----5:R-:W-:Y:S02]  /*1dbb0*/  HADD2.F32 R218, -RZ, R19.H0_H0 ;  /* 0x20000013ffda7230 */ /* 0x020fe40000004100 */
[----:B------:R-:W-:Y:S01]  /*1dbc0*/  IMAD.U32 R228, RZ, RZ, UR8 ;  /* 0x00000008ffe47e24 */ /* 0x000fe2000f8e00ff */
[----:B------:R-:W-:Y:S01]  /*1dbd0*/  USHF.L.U64.HI UR4, UR8, 0x8, UR9 ;  /* 0x0000000808047899 */ /* 0x000fe20008010209 */
[----:B------:R-:W4:Y:S01]  /*1dbe0*/  LDL.LU R219, [R1+0x600] ;  /* 0x0006000001db7983 */ /* 0x000f220000300800 */
[----:B------:R-:W-:-:S04]  /*1dbf0*/  FMUL R218, R218, R16 ;  /* 0x00000010dada7220 */ /* 0x000fc80000400000 */
[----:B---3--:R-:W-:-:S05]  /*1dc00*/  FFMA R218, R222, R2, R218 ;  /* 0x00000002deda7223 */ /* 0x008fca00000000da */
[----:B------:R-:W-:-:S05]  /*1dc10*/  F2FP.F16.F32.PACK_AB R218, RZ, R218 ;  /* 0x000000daffda723e */ /* 0x000fca00000000ff */
[----:B------:R3:W-:Y:S01]  /*1dc20*/  @P4 STG.E.U16 desc[UR46][R4.64+0x172], R218 ;  /* 0x000172da04004986 */ /* 0x0007e2000c10152e */
[----:B------:R-:W-:-:S04]  /*1dc30*/  LEA R228, P4, R228, R226, 0x8 ;  /* 0x000000e2e4e47211 */ /* 0x000fc800078840ff */
[----:B------:R-:W-:Y:S02]  /*1dc40*/  IADD3.X R229, R227, UR4, RZ, P4, !PT ;  /* 0x00000004e3e57c10 */ /* 0x000fe4000a7fe4ff */
[----:B------:R-:W-:-:S13]  /*1dc50*/  ISETP.GT.AND P4, PT, R0, 0x80, P5 ;  /* 0x000000800000780c */ /* 0x000fda0002f84270 */
[----:B------:R-:W3:Y:S01]  /*1dc60*/  @P4 LDG.E.LTC128B.U16 R19, desc[UR46][R236.64] ;  /* 0x0000002eec134981 */ /* 0x000ee2000c1e1520 */
[----:B------:R-:W-:Y:S01]  /*1dc70*/  BSSY B1, `(.L_x_218) ;  /* 0x000000a000017945 */ /* 0x000fe20003800000 */
[----:B---3--:R-:W-:-:S05]  /*1dc80*/  HADD2.F32 R218, -RZ, R19.H0_H0 ;  /* 0x20000013ffda7230 */ /* 0x008fca0000004100 */
[----:B------:R-:W-:-:S04]  /*1dc90*/  FMUL R218, R218, R16 ;  /* 0x00000010dada7220 */ /* 0x000fc80000400000 */
[----:B----4-:R-:W-:-:S05]  /*1dca0*/  FFMA R218, R219, R2, R218 ;  /* 0x00000002dbda7223 */ /* 0x010fca00000000da */
[----:B------:R-:W-:-:S05]  /*1dcb0*/  F2FP.F16.F32.PACK_AB R218, RZ, R218 ;  /* 0x000000daffda723e */ /* 0x000fca00000000ff */
[----:B------:R3:W-:Y:S01]  /*1dcc0*/  @P4 STG.E.U16 desc[UR46][R228.64], R218 ;  /* 0x000000dae4004986 */ /* 0x0007e2000c10152e */
[----:B------:R-:W-:-:S04]  /*1dcd0*/  LOP3.LUT P4, RZ, R17, 0x2, RZ, 0xc0, !PT ;  /* 0x0000000211ff7812 */ /* 0x000fc8000788c0ff */
[----:B------:R-:W-:-:S13]  /*1dce0*/  ISETP.GT.AND P4, PT, R0, 0x80, P4 ;  /* 0x000000800000780c */ /* 0x000fda0002784270 */
[----:B---3--:R-:W-:Y:S05]  /*1dcf0*/  @!P4 BRA `(.L_x_219) ;  /* 0x000000000004c947 */ /* 0x008fea0003800000 */
[----:B------:R3:W5:Y:S02]  /*1dd00*/  LDG.E.LTC128B.U16 R19, desc[UR46][R22.64+0x2] ;  /* 0x0000022e16137981 */ /* 0x000764000c1e1520 */
.L_x_219:
[----:B------:R-:W-:Y:S05]  /*1dd10*/  BSYNC B1 ;  /* 0x0000000000017941 */ /* 0x000fea0003800000 */
.L_x_218:
[----:B------:R-:W4:Y:S04]  /*1dd20*/  LDL.LU R219, [R1+0x604] ;  /* 0x0006040001db7983 */ /* 0x000f280000300800 */
[----:B------:R-:W2:Y:S01]  /*1dd30*/  LDL R233, [R1+0x904] ;  /* 0x0009040001e97983 */ /* 0x000ea20000100800 */
[----:B-----5:R-:W-:Y:S01]  /*1dd40*/  HADD2.F32 R218, -RZ, R19.H0_H0 ;  /* 0x20000013ffda7230 */ /* 0x020fe20000004100 */
[----:B------:R-:W-:Y:S01]  /*1dd50*/  BSSY B1, `(.L_x_220) ;  /* 0x000000f000017945 */ /* 0x000fe20003800000 */
[----:B------:R-:W-:-:S03]  /*1dd60*/  IMAD.U32 R223, RZ, RZ, UR8 ;  /* 0x00000008ffdf7e24 */ /* 0x000fc6000f8e00ff */
[----:B------:R-:W-:Y:S01]  /*1dd70*/  FMUL R218, R218, R16 ;  /* 0x00000010dada7220 */ /* 0x000fe20000400000 */
[----:B------:R-:W-:-:S03]  /*1dd80*/  IMAD.SHL.U32 R223, R223, 0x10, RZ ;  /* 0x00000010dfdf7824 */ /* 0x000fc600078e00ff */
[----:B----4-:R-:W-:Y:S01]  /*1dd90*/  FFMA R218, R219, R2, R218 ;  /* 0x00000002dbda7223 */ /* 0x010fe200000000da */
[----:B------:R-:W-:-:S04]  /*1dda0*/  @P4 MOV R219, R229 ;  /* 0x000000e500db4202 */ /* 0x000fc80000000f00 */
[----:B------:R-:W-:-:S04]  /*1ddb0*/  F2FP.F16.F32.PACK_AB R218, RZ, R218 ;  /* 0x000000daffda723e */ /* 0x000fc800000000ff */
[----:B------:R-:W-:Y:S01]  /*1ddc0*/  PRMT R222, R218, 0x7610, R222 ;  /* 0x00007610dade7816 */ /* 0x000fe200000000de */
[----:B------:R-:W-:-:S05]  /*1ddd0*/  @P4 IMAD.MOV.U32 R218, RZ, RZ, R228 ;  /* 0x000000ffffda4224 */ /* 0x000fca00078e00e4 */
[----:B------:R4:W-:Y:S02]  /*1dde0*/  @P4 STG.E.U16 desc[UR46][R218.64+0x2], R222 ;  /* 0x000002deda004986 */ /* 0x0009e4000c10152e */
[----:B----4-:R-:W-:-:S05]  /*1ddf0*/  IADD3 R218, P4, R228, R223, RZ ;  /* 0x000000dfe4da7210 */ /* 0x010fca0007f9e0ff */
[----:B--2---:R-:W-:Y:S01]  /*1de00*/  IMAD.X R219, R229, 0x1, R233, P4 ;  /* 0x00000001e5db7824 */ /* 0x004fe200020e06e9 */
[----:B------:R-:W-:-:S13]  /*1de10*/  ISETP.GT.AND P4, PT, R0, 0x88, P5 ;  /* 0x000000880000780c */ /* 0x000fda0002f84270 */
[----:B------:R-:W-:Y:S05]  /*1de20*/  @!P4 BRA `(.L_x_221) ;  /* 0x000000000004c947 */ /* 0x000fea0003800000 */
[----:B------:R2:W5:Y:S02]  /*1de30*/  LDG.E.LTC128B.U16 R19, desc[UR46][R220.64] ;  /* 0x0000002edc137981 */ /* 0x000564000c1e1520 */
.L_x_221:
[----:B------:R-:W-:Y:S05]  /*1de40*/  BSYNC B1 ;  /* 0x0000000000017941 */ /* 0x000fea0003800000 */
.L_x_220:
[----:B--2---:R-:W2:Y:S01]  /*1de50*/  LDL.LU R221, [R1+0x608] ;  /* 0x0006080001dd7983 */ /* 0x004ea20000300800 */
[----:B-----5:R-:W-:Y:S01]  /*1de60*/  HADD2.F32 R220, -RZ, R19.H0_H0 ;  /* 0x20000013ffdc7230 */ /* 0x020fe20000004100 */
[----:B------:R-:W-:Y:S04]  /*1de70*/  BSSY B1, `(.L_x_222) ;  /* 0x0000009000017945 */ /* 0x000fe80003800000 */
[----:B------:R-:W-:-:S04]  /*1de80*/  FMUL R220, R220, R16 ;  /* 0x00000010dcdc7220 */ /* 0x000fc80000400000 */
[----:B--2---:R-:W-:-:S05]  /*1de90*/  FFMA R220, R221, R2, R220 ;  /* 0x00000002dddc7223 */ /* 0x004fca00000000dc */
[----:B------:R-:W-:-:S05]  /*1dea0*/  F2FP.F16.F32.PACK_AB R220, RZ, R220 ;  /* 0x000000dcffdc723e */ /* 0x000fca00000000ff */
[----:B------:R2:W-:Y:S01]  /*1deb0*/  @P4 STG.E.U16 desc[UR46][R218.64], R220 ;  /* 0x000000dcda004986 */ /* 0x0005e2000c10152e */
[----:B------:R-:W-:-:S04]  /*1dec0*/  LOP3.LUT P4, RZ, R17, 0x2, RZ, 0xc0, !PT ;  /* 0x0000000211ff7812 */ /* 0x000fc8000788c0ff */
[----:B------:R-:W-:-:S13]  /*1ded0*/  ISETP.GT.AND P4, PT, R0, 0x88, P4 ;  /* 0x000000880000780c */ /* 0x000fda0002784270 */
[----:B--2---:R-:W-:Y:S05]  /*1dee0*/  @!P4 BRA `(.L_x_223) ;  /* 0x000000000004c947 */ /* 0x004fea0003800000 */
[----:B------:R2:W5:Y:S02]  /*1def0*/  LDG.E.LTC128B.U16 R19, desc[UR46][R20.64+0x2] ;  /* 0x0000022e14137981 */ /* 0x000564000c1e1520 */
.L_x_223:
[----:B------:R-:W-:Y:S05]  /*1df00*/  BSYNC B1 ;  /* 0x0000000000017941 */ /* 0x000fea0003800000 */
.L_x_222:
[----:B------:R-:W4:Y:S01]  /*1df10*/  LDL.LU R221, [R1+0x60c] ;  /* 0x00060c0001dd7983 */ /* 0x000f220000300800 */
[----:B-----5:R-:W-:Y:S01]  /*1df20*/  HADD2.F32 R220, -RZ, R19.H0_H0 ;  /* 0x20000013ffdc7230 */ /* 0x020fe20000004100 */
[----:B------:R-:W-:Y:S04]  /*1df30*/  BSSY B1, `(.L_x_224) ;  /* 0x0000009000017945 */ /* 0x000fe80003800000 */
[----:B------:R-:W-:-:S04]  /*1df40*/  FMUL R220, R220, R16 ;  /* 0x00000010dcdc7220 */ /* 0x000fc80000400000 */
[----:B----4-:R-:W-:-:S05]  /*1df50*/  FFMA R220, R221, R2, R220 ;  /* 0x00000002dddc7223 */ /* 0x010fca00000000dc */
[----:B------:R-:W-:-:S05]  /*1df60*/  F2FP.F16.F32.PACK_AB R220, RZ, R220 ;  /* 0x000000dcffdc723e */ /* 0x000fca00000000ff */
[----:B------:R4:W-:Y:S01]  /*1df70*/  @P4 STG.E.U16 desc[UR46][R218.64+0x2], R220 ;  /* 0x000002dcda004986 */ /* 0x0009e2000c10152e */
[----:B------:R-:W-:-:S04]  /*1df80*/  LOP3.LUT P4, RZ, R17, 0x4, RZ, 0xc0, !PT ;  /* 0x0000000411ff7812 */ /* 0x000fc8000788c0ff */
[----:B------:R-:W-:-:S13]  /*1df90*/  ISETP.GT.AND P4, PT, R0, 0x80, P4 ;  /* 0x000000800000780c */ /* 0x000fda0002784270 */
[----:B----4-:R-:W-:Y:S05]  /*1dfa0*/  @!P4 BRA `(.L_x_225) ;  /* 0x000000000004c947 */ /* 0x010fea0003800000 */
[----:B------:R4:W5:Y:S02]  /*1dfb0*/  LDG.E.LTC128B.U16 R19, desc[UR46][R22.64+0x10] ;  /* 0x0000102e16137981 */ /* 0x000964000c1e1520 */
.L_x_225:
[----:B------:R-:W-:Y:S05]  /*1dfc0*/  BSYNC B1 ;  /* 0x0000000000017941 */ /* 0x000fea0003800000 */
.L_x_224:
        /* <DEDUP_REMOVED lines=10> */
[----:B------:R-:W-:-:S04]  /*1e070*/  LOP3.LUT P4, RZ, R17, 0x8, RZ, 0xc0, !PT ;  /* 0x0000000811ff7812 */ /* 0x000fc8000788c0ff */
[----:B------:R-:W-:-:S13]  /*1e080*/  ISETP.GT.AND P4, PT, R0, 0x80, P4 ;  /* 0x000000800000780c */ /* 0x000fda0002784270 */
[----:B--2---:R-:W-:Y:S05]  /*1e090*/  @!P4 BRA `(.L_x_227) ;  /* 0x000000000004c947 */ /* 0x004fea0003800000 */
[----:B------:R2:W5:Y:S02]  /*1e0a0*/  LDG.E.LTC128B.U16 R19, desc[UR46][R22.64+0x12] ;  /* 0x0000122e16137981 */ /* 0x000564000c1e1520 */
.L_x_227:
[----:B------:R-:W-:Y:S05]  /*1e0b0*/  BSYNC B1 ;  /* 0x0000000000017941 */ /* 0x000fea0003800000 */
.L_x_226:
        /* <DEDUP_REMOVED lines=10> */
[----:B------:R-:W-:-:S04]  /*1e160*/  LOP3.LUT P4, RZ, R17, 0x4, RZ, 0xc0, !PT ;  /* 0x0000000411ff7812 */ /* 0x000fc8000788c0ff */
[----:B------:R-:W-:-:S13]  /*1e170*/  ISETP.GT.AND P4, PT, R0, 0x88, P4 ;  /* 0x000000880000780c */ /* 0x000fda0002784270 */
[----:B---3--:R-:W-:Y:S05]  /*1e180*/  @!P4 BRA `(.L_x_229) ;  /* 0x000000000004c947 */ /* 0x008fea0003800000 */
[----:B------:R3:W5:Y:S02]  /*1e190*/  LDG.E.LTC128B.U16 R19, desc[UR46][R20.64+0x10] ;  /* 0x0000102e14137981 */ /* 0x000764000c1e1520 */
.L_x_229:
[----:B------:R-:W-:Y:S05]  /*1e1a0*/  BSYNC B1 ;  /* 0x0000000000017941 */ /* 0x000fea0003800000 */
.L_x_228:
[----:B------:R-:W2:Y:S01]  /*1e1b0*/  LDL.LU R221, [R1+0x618] ;  /* 0x0006180001dd7983 */ /* 0x000ea20000300800 */
        /* <DEDUP_REMOVED lines=10> */
.L_x_231:
[----:B------:R-:W-:Y:S05]  /*1e260*/  BSYNC B1 ;  /* 0x0000000000017941 */ /* 0x000fea0003800000 */
.L_x_230:
[----:B------:R-:W3:Y:S01]  /*1e270*/  LDL.LU R221, [R1+0x61c] ;  /* 0x00061c0001dd7983 */ /* 0x000ee20000300800 */
[----:B-----5:R-:W-:Y:S01]  /*1e280*/  HADD2.F32 R220, -RZ, R19.H0_H0 ;  /* 0x20000013ffdc7230 */ /* 0x020fe20000004100 */
[----:B------:R-:W-:Y:S04]  /*1e290*/  BSSY B1, `(.L_x_232) ;  /* 0x0000009000017945 */ /* 0x000fe80003800000 */
[----:B------:R-:W-:-:S04]  /*1e2a0*/  FMUL R220, R220, R16 ;  /* 0x00000010dcdc7220 */ /* 0x000fc80000400000 */
[----:B---3--:R-:W-:-:S05]  /*1e2b0*/  FFMA R220, R221, R2, R220 ;  /* 0x00000002dddc7223 */ /* 0x008fca00000000dc */
[----:B------:R-:W-:-:S05]  /*1e2c0*/  F2FP.F16.F32.PACK_AB R220, RZ, R220 ;  /* 0x000000dcffdc723e */ /* 0x000fca00000000ff */
[----:B------:R3:W-:Y:S01]  /*1e2d0*/  @P4 STG.E.U16 desc[UR46][R218.64+0x12], R220 ;  /* 0x000012dcda004986 */ /* 0x0007e2000c10152e */
[----:B------:R-:W-:-:S04]  /*1e2e0*/  LOP3.LUT P4, RZ, R17, 0x10, RZ, 0xc0, !PT ;  /* 0x0000001011ff7812 */ /* 0x000fc8000788c0ff */
[----:B------:R-:W-:-:S13]  /*1e2f0*/  ISETP.GT.AND P4, PT, R0, 0x80, P4 ;  /* 0x000000800000780c */ /* 0x000fda0002784270 */
[----:B---3--:R-:W-:Y:S05]  /*1e300*/  @!P4 BRA `(.L_x_233) ;  /* 0x000000000004c947 */ /* 0x008fea0003800000 */
[----:B------:R3:W5:Y:S02]  /*1e310*/  LDG.E.LTC128B.U16 R19, desc[UR46][R22.64+0x20] ;  /* 0x0000202e16137981 */ /* 0x000764000c1e1520 */
.L_x_233:
[----:B------:R-:W-:Y:S05]  /*1e320*/  BSYNC B1 ;  /* 0x0000000000017941 */ /* 0x000fea0003800000 */
.L_x_232:
        /* <DEDUP_REMOVED lines=14> */
.L_x_235:
[----:B------:R-:W-:Y:S05]  /*1e410*/  BSYNC B1 ;  /* 0x0000000000017941 */ /* 0x000fea0003800000 */
.L_x_234:
        /* <DEDUP_REMOVED lines=14> */
.L_x_237:
[----:B------:R-:W-:Y:S05]  /*1e500*/  BSYNC B1 ;  /* 0x0000000000017941 */ /* 0x000fea0003800000 */
.L_x_236:
        /* <DEDUP_REMOVED lines=11> */
.L_x_239:
[----:B------:R-:W-:Y:S05]  /*1e5c0*/  BSYNC B1 ;  /* 0x0000000000017941 */ /* 0x000fea0003800000 */
.L_x_238:
        /* <DEDUP_REMOVED lines=11> */
.L_x_241:
[----:B------:R-:W-:Y:S05]  /*1e680*/  BSYNC B1 ;  /* 0x0000000000017941 */ /* 0x000fea0003800000 */
.L_x_240:
        /* <DEDUP_REMOVED lines=14> */
.L_x_243:
[----:B------:R-:W-:Y:S05]  /*1e770*/  BSYNC B1 ;  /* 0x0000000000017941 */ /* 0x000fea0003800000 */
.L_x_242:
        /* <DEDUP_REMOVED lines=14> */
.L_x_245:
[----:B------:R-:W-:Y:S05]  /*1e860*/  BSYNC B1 ;  /* 0x0000000000017941 */ /* 0x000fea0003800000 */
.L_x_244:
        /* <DEDUP_REMOVED lines=11> */
.L_x_247:
[----:B------:R-:W-:Y:S05]  /*1e920*/  BSYNC B1 ;  /* 0x0000000000017941 */ /* 0x000fea0003800000 */
.L_x_246:
        /* <DEDUP_REMOVED lines=11> */
.L_x_249:
[----:B------:R-:W-:Y:S05]  /*1e9e0*/  BSYNC B1 ;  /* 0x0000000000017941 */ /* 0x000fea0003800000 */
.L_x_248:
        /* <DEDUP_REMOVED lines=14> */
.L_x_251:
[----:B------:R-:W-:Y:S05]  /*1ead0*/  BSYNC B1 ;  /* 0x0000000000017941 */ /* 0x000fea0003800000 */
.L_x_250:
        /* <DEDUP_REMOVED lines=14> */
.L_x_253:
[----:B------:R-:W-:Y:S05]  /*1ebc0*/  BSYNC B1 ;  /* 0x0000000000017941 */ /* 0x000fea0003800000 */
.L_x_252:
        /* <DEDUP_REMOVED lines=11> */
.L_x_255:
[----:B------:R-:W-:Y:S05]  /*1ec80*/  BSYNC B1 ;  /* 0x0000000000017941 */ /* 0x000fea0003800000 */
.L_x_254:
        /* <DEDUP_REMOVED lines=11> */
.L_x_257:
[----:B------:R-:W-:Y:S05]  /*1ed40*/  BSYNC B1 ;  /* 0x0000000000017941 */ /* 0x000fea0003800000 */
.L_x_256:
        /* <DEDUP_REMOVED lines=14> */
.L_x_259:
[----:B------:R-:W-:Y:S05]  /*1ee30*/  BSYNC B1 ;  /* 0x0000000000017941 */ /* 0x000fea0003800000 */
.L_x_258:
        /* <DEDUP_REMOVED lines=14> */
.L_x_261:
[----:B------:R-:W-:Y:S05]  /*1ef20*/  BSYNC B1 ;  /* 0x0000000000017941 */ /* 0x000fea0003800000 */
.L_x_260:
        /* <DEDUP_REMOVED lines=11> */
.L_x_263:
[----:B------:R-:W-:Y:S05]  /*1efe0*/  BSYNC B1 ;  /* 0x0000000000017941 */ /* 0x000fea0003800000 */
.L_x_262:
        /* <DEDUP_REMOVED lines=11> */
.L_x_265:
[----:B------:R-:W-:Y:S05]  /*1f0a0*/  BSYNC B1 ;  /* 0x0000000000017941 */ /* 0x000fea0003800000 */
.L_x_264:
        /* <DEDUP_REMOVED lines=14> */
.L_x_267:
[----:B------:R-:W-:Y:S05]  /*1f190*/  BSYNC B1 ;  /* 0x0000000000017941 */ /* 0x000fea0003800000 */
.L_x_266:
        /* <DEDUP_REMOVED lines=14> */
.L_x_269:
[----:B------:R-:W-:Y:S05]  /*1f280*/  BSYNC B1 ;  /* 0x0000000000017941 */ /* 0x000fea0003800000 */
.L_x_268:
        /* <DEDUP_REMOVED lines=11> */
.L_x_271:
[----:B------:R-:W-:Y:S05]  /*1f340*/  BSYNC B1 ;  /* 0x0000000000017941 */ /* 0x000fea0003800000 */
.L_x_270:
        /* <DEDUP_REMOVED lines=11> */
.L_x_273:
[----:B------:R-:W-:Y:S05]  /*1f400*/  BSYNC B1 ;  /* 0x0000000000017941 */ /* 0x000fea0003800000 */
.L_x_272:
[----:B------:R-:W2:Y:S01]  /*1f410*/  LDL.LU R221, [R1+0x670] ;  /* 0x0006700001dd7983 */ /* 0x000ea20000300800 */
[----:B-----5:R-:W-:Y:S01]  /*1f420*/  HADD2.F32 R220, -RZ, R19.H0_H0 ;  /* 0x20000013ffdc7230 */ /* 0x020fe20000004100 */
[----:B------:R-:W-:Y:S04]  /*1f430*/  BSSY B1, `(.L_x_274) ;  /* 0x000000c000017945 */ /* 0x000fe80003800000 */
[----:B------:R-:W-:-:S04]  /*1f440*/  FMUL R220, R220, R16 ;  /* 0x00000010dcdc7220 */ /* 0x000fc80000400000 */
[----:B--2---:R-:W-:Y:S01]  /*1f450*/  FFMA R220, R221, R2, R220 ;  /* 0x00000002dddc7223 */ /* 0x004fe200000000dc */
[----:B------:R-:W-:-:S04]  /*1f460*/  @P4 IMAD.MOV.U32 R221, RZ, RZ, R229 ;  /* 0x000000ffffdd4224 */ /* 0x000fc800078e00e5 */
[----:B------:R-:W-:-:S04]  /*1f470*/  F2FP.F16.F32.PACK_AB R220, RZ, R220 ;  /* 0x000000dcffdc723e */ /* 0x000fc800000000ff */
[----:B------:R-:W-:Y:S02]  /*1f480*/  PRMT R222, R220, 0x7610, R222 ;  /* 0x00007610dcde7816 */ /* 0x000fe400000000de */
[----:B------:R-:W-:-:S05]  /*1f490*/  @P4 MOV R220, R228 ;  /* 0x000000e400dc4202 */ /* 0x000fca0000000f00 */
[----:B------:R2:W-:Y:S01]  /*1f4a0*/  @P4 STG.E.U16 desc[UR46][R220.64+0x70], R222 ;  /* 0x000070dedc004986 */ /* 0x0005e2000c10152e */
[----:B------:R-:W-:-:S04]  /*1f4b0*/  LOP3.LUT P4, RZ, R18, 0x2, RZ, 0xc0, !PT ;  /* 0x0000000212ff7812 */ /* 0x000fc8000788c0ff */
[----:B------:R-:W-:-:S13]  /*1f4c0*/  ISETP.GT.AND P4, PT, R0, 0x80, P4 ;  /* 0x000000800000780c */ /* 0x000fda0002784270 */
[----:B--2---:R-:W-:Y:S05]  /*1f4d0*/  @!P4 BRA `(.L_x_275) ;  /* 0x000000000004c947 */ /* 0x004fea0003800000 */
[----:B------:R2:W5:Y:S02]  /*1f4e0*/  LDG.E.LTC128B.U16 R19, desc[UR46][R22.64+0x72] ;  /* 0x0000722e16137981 */ /* 0x000564000c1e1520 */
.L_x_275:
[----:B------:R-:W-:Y:S05]  /*1f4f0*/  BSYNC B1 ;  /* 0x0000000000017941 */ /* 0x000fea0003800000 */
.L_x_274:
        /* <DEDUP_REMOVED lines=14> */
.L_x_277:
[----:B------:R-:W-:Y:S05]  /*1f5e0*/  BSYNC B1 ;  /* 0x0000000000017941 */ /* 0x000fea0003800000 */
.L_x_276:
        /* <DEDUP_REMOVED lines=11> */
.L_x_279:
[----:B------:R-:W-:Y:S05]  /*1f6a0*/  BSYNC B1 ;  /* 0x0000000000017941 */ /* 0x000fea0003800000 */
.L_x_278:
        /* <DEDUP_REMOVED lines=11> */
.L_x_281:
[----:B------:R-:W-:Y:S05]  /*1f760*/  BSYNC B1 ;  /* 0x0000000000017941 */ /* 0x000fea0003800000 */
.L_x_280:
        /* <DEDUP_REMOVED lines=14> */
.L_x_283:
[----:B------:R-:W-:Y:S05]  /*1f850*/  BSYNC B1 ;  /* 0x0000000000017941 */ /* 0x000fea0003800000 */
.L_x_282:
        /* <DEDUP_REMOVED lines=14> */
.L_x_285:
[----:B------:R-:W-:Y:S05]  /*1f940*/  BSYNC B1 ;  /* 0x0000000000017941 */ /* 0x000fea0003800000 */
.L_x_284:
        /* <DEDUP_REMOVED lines=11> */
.L_x_287:
[----:B------:R-:W-:Y:S05]  /*1fa00*/  BSYNC B1 ;  /* 0x0000000000017941 */ /* 0x000fea0003800000 */
.L_x_286:
        /* <DEDUP_REMOVED lines=11> */
.L_x_289:
[----:B------:R-:W-:Y:S05]  /*1fac0*/  BSYNC B1 ;  /* 0x0000000000017941 */ /* 0x000fea0003800000 */
.L_x_288:
        /* <DEDUP_REMOVED lines=14> */
.L_x_291:
[----:B------:R-:W-:Y:S05]  /*1fbb0*/  BSYNC B1 ;  /* 0x0000000000017941 */ /* 0x000fea0003800000 */
.L_x_290:
        /* <DEDUP_REMOVED lines=14> */
.L_x_293:
[----:B------:R-:W-:Y:S05]  /*1fca0*/  BSYNC B1 ;  /* 0x0000000000017941 */ /* 0x000fea0003800000 */
.L_x_292:
        /* <DEDUP_REMOVED lines=11> */
.L_x_295:
[----:B------:R-:W-:Y:S05]  /*1fd60*/  BSYNC B1 ;  /* 0x0000000000017941 */ /* 0x000fea0003800000 */
.L_x_294:
        /* <DEDUP_REMOVED lines=11> */
.L_x_297:
[----:B------:R-:W-:Y:S05]  /*1fe20*/  BSYNC B1 ;  /* 0x0000000000017941 */ /* 0x000fea0003800000 */
.L_x_296:
[----:B------:R-:W2:Y:S01]  /*1fe30*/  LDL.LU R221, [R1+0x6a0] ;  /* 0x0006a00001dd7983 */ /* 0x000ea20000300800 */
[----:B-----5:R-:W-:Y:S01]  /*1fe40*/  HADD2.F32 R220, -RZ, R19.H0_H0 ;  /* 0x20000013ffdc7230 */ /* 0x020fe20000004100 */
[----:B------:R-:W-:Y:S04]  /*1fe50*/  BSSY B1, `(.L_x_298) ;  /* 0x000000c000017945 */ /* 0x000fe80003800000 */
[----:B------:R-:W-:-:S04]  /*1fe60*/  FMUL R220, R220, R16 ;  /* 0x00000010dcdc7220 */ /* 0x000fc80000400000 */
[----:B--2---:R-:W-:Y:S01]  /*1fe70*/  FFMA R220, R221, R2, R220 ;  /* 0x00000002dddc7223 */ /* 0x004fe200000000dc */
[----:B------:R-:W-:-:S04]  /*1fe80*/  @P4 MOV R221, R229 ;  /* 0x000000e500dd4202 */ /* 0x000fc80000000f00 */
        /* <DEDUP_REMOVED lines=8> */
.L_x_299:
[----:B------:R-:W-:Y:S05]  /*1ff10*/  BSYNC B1 ;  /* 0x0000000000017941 */ /* 0x000fea0003800000 */
.L_x_298:
        /* <DEDUP_REMOVED lines=14> */
.L_x_301:
[----:B------:R-:W-:Y:S05]  /*20000*/  BSYNC B1 ;  /* 0x0000000000017941 */ /* 0x000fea0003800000 */
.L_x_300:
        /* <DEDUP_REMOVED lines=11> */
.L_x_303:
[----:B------:R-:W-:Y:S05]  /*200c0*/  BSYNC B1 ;  /* 0x0000000000017941 */ /* 0x000fea0003800000 */
.L_x_302:
        /* <DEDUP_REMOVED lines=11> */
.L_x_305:
[----:B------:R-:W-:Y:S05]  /*20180*/  BSYNC B1 ;  /* 0x0000000000017941 */ /* 0x000fea0003800000 */
.L_x_304:
        /* <DEDUP_REMOVED lines=14> */
.L_x_307:
[----:B------:R-:W-:Y:S05]  /*20270*/  BSYNC B1 ;  /* 0x0000000000017941 */ /* 0x000fea0003800000 */
.L_x_306:
        /* <DEDUP_REMOVED lines=14> */
.L_x_309:
[----:B------:R-:W-:Y:S05]  /*20360*/  BSYNC B1 ;  /* 0x0000000000017941 */ /* 0x000fea0003800000 */
.L_x_308:
        /* <DEDUP_REMOVED lines=11> */
.L_x_311:
[----:B------:R-:W-:Y:S05]  /*20420*/  BSYNC B1 ;  /* 0x0000000000017941 */ /* 0x000fea0003800000 */
.L_x_310:
        /* <DEDUP_REMOVED lines=11> */
.L_x_313:
[----:B------:R-:W-:Y:S05]  /*204e0*/  BSYNC B1 ;  /* 0x0000000000017941 */ /* 0x000fea0003800000 */
.L_x_312:
        /* <DEDUP_REMOVED lines=14> */
.L_x_315:
[----:B------:R-:W-:Y:S05]  /*205d0*/  BSYNC B1 ;  /* 0x0000000000017941 */ /* 0x000fea0003800000 */
.L_x_314:
        /* <DEDUP_REMOVED lines=14> */
.L_x_317:
[----:B------:R-:W-:Y:S05]  /*206c0*/  BSYNC B1 ;  /* 0x0000000000017941 */ /* 0x000fea0003800000 */
.L_x_316:
        /* <DEDUP_REMOVED lines=11> */
.L_x_319:
[----:B------:R-:W-:Y:S05]  /*20780*/  BSYNC B1 ;  /* 0x0000000000017941 */ /* 0x000fea0003800000 */
.L_x_318:
        /* <DEDUP_REMOVED lines=11> */
.L_x_321:
[----:B------:R-:W-:Y:S05]  /*20840*/  BSYNC B1 ;  /* 0x0000000000017941 */ /* 0x000fea0003800000 */
.L_x_320:
        /* <DEDUP_REMOVED lines=14> */
.L_x_323:
[----:B------:R-:W-:Y:S05]  /*20930*/  BSYNC B1 ;  /* 0x0000000000017941 */ /* 0x000fea0003800000 */
.L_x_322:
        /* <DEDUP_REMOVED lines=10> */
[----:B------:R-:W-:-:S04]  /*209e0*/  LOP3.LUT P4, RZ, R17, 0x400000, RZ, 0xc0, !PT ;  /* 0x0040000011ff7812 */ /* 0x000fc8000788c0ff */
[----:B------:R-:W-:-:S13]  /*209f0*/  ISETP.GT.AND P4, PT, R0, 0x88, P4 ;  /* 0x000000880000780c */ /* 0x000fda0002784270 */
[----:B---3--:R-:W-:Y:S05]  /*20a00*/  @!P4 BRA `(.L_x_325) ;  /* 0x000000000004c947 */ /* 0x008fea0003800000 */
[----:B------:R3:W5:Y:S02]  /*20a10*/  LDG.E.LTC128B.U16 R19, desc[UR46][R20.64+0xd0] ;  /* 0x0000d02e14137981 */ /* 0x000764000c1e1520 */
.L_x_325:
[----:B------:R-:W-:Y:S05]  /*20a20*/  BSYNC B1 ;  /* 0x0000000000017941 */ /* 0x000fea0003800000 */
.L_x_324:
        /* <DEDUP_REMOVED lines=11> */
.L_x_327:
[----:B------:R-:W-:Y:S05]  /*20ae0*/  BSYNC B1 ;  /* 0x0000000000017941 */ /* 0x000fea0003800000 */
.L_x_326:
        /* <DEDUP_REMOVED lines=11> */
.L_x_329:
[----:B------:R-:W-:Y:S05]  /*20ba0*/  BSYNC B1 ;  /* 0x0000000000017941 */ /* 0x000fea0003800000 */
.L_x_328:
        /* <DEDUP_REMOVED lines=14> */
.L_x_331:
[----:B------:R-:W-:Y:S05]  /*20c90*/  BSYNC B1 ;  /* 0x0000000000017941 */ /* 0x000fea0003800000 */
.L_x_330:
        /* <DEDUP_REMOVED lines=14> */
.L_x_333:
[----:B------:R-:W-:Y:S05]  /*20d80*/  BSYNC B1 ;  /* 0x0000000000017941 */ /* 0x000fea0003800000 */
.L_x_332:
        /* <DEDUP_REMOVED lines=11> */
.L_x_335:
[----:B------:R-:W-:Y:S05]  /*20e40*/  BSYNC B1 ;  /* 0x0000000000017941 */ /* 0x000fea0003800000 */
.L_x_334:
        /* <DEDUP_REMOVED lines=11> */
.L_x_337:
[----:B------:R-:W-:Y:S05]  /*20f00*/  BSYNC B1 ;  /* 0x0000000000017941 */ /* 0x000fea0003800000 */
.L_x_336:
        /* <DEDUP_REMOVED lines=14> */
.L_x_339:
[----:B------:R-:W-:Y:S05]  /*20ff0*/  BSYNC B1 ;  /* 0x0000000000017941 */ /* 0x000fea0003800000 */
.L_x_338:
        /* <DEDUP_REMOVED lines=14> */
.L_x_341:
[----:B------:R-:W-:Y:S05]  /*210e0*/  BSYNC B1 ;  /* 0x0000000000017941 */ /* 0x000fea0003800000 */
.L_x_340:
        /* <DEDUP_REMOVED lines=11> */
.L_x_343:
[----:B------:R-:W-:Y:S05]  /*211a0*/  BSYNC B1 ;  /* 0x0000000000017941 */ /* 0x000fea0003800000 */
.L_x_342:
        /* <DEDUP_REMOVED lines=11> */
.L_x_345:
[----:B------:R-:W-:Y:S05]  /*21260*/  BSYNC B1 ;  /* 0x0000000000017941 */ /* 0x000fea0003800000 */
.L_x_344:
        /* <DEDUP_REMOVED lines=14> */
.L_x_347:
[----:B------:R-:W-:Y:S05]  /*21350*/  BSYNC B1 ;  /* 0x0000000000017941 */ /* 0x000fea0003800000 */
.L_x_346:
        /* <DEDUP_REMOVED lines=14> */
.L_x_349:
[----:B------:R-:W-:Y:S05]  /*21440*/  BSYNC B1 ;  /* 0x0000000000017941 */ /* 0x000fea0003800000 */
.L_x_348:
        /* <DEDUP_REMOVED lines=11> */
.L_x_351:
[----:B------:R-:W-:Y:S05]  /*21500*/  BSYNC B1 ;  /* 0x0000000000017941 */ /* 0x000fea0003800000 */
.L_x_350:
        /* <DEDUP_REMOVED lines=11> */
.L_x_353:
[----:B------:R-:W-:Y:S05]  /*215c0*/  BSYNC B1 ;  /* 0x0000000000017941 */ /* 0x000fea0003800000 */
.L_x_352:
        /* <DEDUP_REMOVED lines=14> */
.L_x_355:
[----:B------:R-:W-:Y:S05]  /*216b0*/  BSYNC B1 ;  /* 0x0000000000017941 */ /* 0x000fea0003800000 */
.L_x_354:
        /* <DEDUP_REMOVED lines=14> */
.L_x_357:
[----:B------:R-:W-:Y:S05]  /*217a0*/  BSYNC B1 ;  /* 0x0000000000017941 */ /* 0x000fea0003800000 */
.L_x_356:
        /* <DEDUP_REMOVED lines=11> */
.L_x_359:
[----:B------:R-:W-:Y:S05]  /*21860*/  BSYNC B1 ;  /* 0x0000000000017941 */ /* 0x000fea0003800000 */
.L_x_358:
        /* <DEDUP_REMOVED lines=11> */
.L_x_361:
[----:B------:R-:W-:Y:S05]  /*21920*/  BSYNC B1 ;  /* 0x0000000000017941 */ /* 0x000fea0003800000 */
.L_x_360:
        /* <DEDUP_REMOVED lines=14> */
.L_x_363:
[----:B------:R-:W-:Y:S05]  /*21a10*/  BSYNC B1 ;  /* 0x0000000000017941 */ /* 0x000fea0003800000 */
.L_x_362:
        /* <DEDUP_REMOVED lines=14> */
.L_x_365:
[----:B------:R-:W-:Y:S05]  /*21b00*/  BSYNC B1 ;  /* 0x0000000000017941 */ /* 0x000fea0003800000 */
.L_x_364:
        /* <DEDUP_REMOVED lines=11> */
.L_x_367:
[----:B------:R-:W-:Y:S05]  /*21bc0*/  BSYNC B1 ;  /* 0x0000000000017941 */ /* 0x000fea0003800000 */
.L_x_366:
        /* <DEDUP_REMOVED lines=11> */
.L_x_369:
[----:B------:R-:W-:Y:S05]  /*21c80*/  BSYNC B1 ;  /* 0x0000000000017941 */ /* 0x000fea0003800000 */
.L_x_368:
        /* <DEDUP_REMOVED lines=14> */
.L_x_371:
[----:B------:R-:W-:Y:S05]  /*21d70*/  BSYNC B1 ;  /* 0x0000000000017941 */ /* 0x000fea0003800000 */
.L_x_370:
        /* <DEDUP_REMOVED lines=14> */
.L_x_373:
[----:B------:R-:W-:Y:S05]  /*21e60*/  BSYNC B1 ;  /* 0x0000000000017941 */ /* 0x000fea0003800000 */
.L_x_372:
        /* <DEDUP_REMOVED lines=11> */
.L_x_375:
[----:B------:R-:W-:Y:S05]  /*21f20*/  BSYNC B1 ;  /* 0x0000000000017941 */ /* 0x000fea0003800000 */
.L_x_374:
        /* <DEDUP_REMOVED lines=11> */
.L_x_377:
[----:B------:R-:W-:Y:S05]  /*21fe0*/  BSYNC B1 ;  /* 0x0000000000017941 */ /* 0x000fea0003800000 */
.L_x_376:
        /* <DEDUP_REMOVED lines=14> */
.L_x_379:
[----:B------:R-:W-:Y:S05]  /*220d0*/  BSYNC B1 ;  /* 0x0000000000017941 */ /* 0x000fea0003800000 */
.L_x_378:
        /* <DEDUP_REMOVED lines=14> */
.L_x_381:
[----:B------:R-:W-:Y:S05]  /*221c0*/  BSYNC B1 ;  /* 0x0000000000017941 */ /* 0x000fea0003800000 */
.L_x_380:
        /* <DEDUP_REMOVED lines=11> */
.L_x_383:
[----:B------:R-:W-:Y:S05]  /*22280*/  BSYNC B1 ;  /* 0x0000000000017941 */ /* 0x000fea0003800000 */
.L_x_382:
        /* <DEDUP_REMOVED lines=11> */
.L_x_385:
[----:B------:R-:W-:Y:S05]  /*22340*/  BSYNC B1 ;  /* 0x0000000000017941 */ /* 0x000fea0003800000 */
.L_x_384:
        /* <DEDUP_REMOVED lines=11> */
[----:B--2---:R-:W-:Y:S05]  /*22400*/  @!P4 BRA `(.L_x_387) ;  /* 0x000000000004c947 */ /* 0x004fea0003800000 */
[----:B------:R2:W5:Y:S02]  /*22410*/  LDG.E.LTC128B.U16 R19, desc[UR46][R22.64+0x152] ;  /* 0x0001522e16137981 */ /* 0x000564000c1e1520 */
.L_x_387:
[----:B------:R-:W-:Y:S05]  /*22420*/  BSYNC B1 ;  /* 0x0000000000017941 */ /* 0x000fea0003800000 */
.L_x_386:
        /* <DEDUP_REMOVED lines=14> */
.L_x_389:
[----:B------:R-:W-:Y:S05]  /*22510*/  BSYNC B1 ;  /* 0x0000000000017941 */ /* 0x000fea0003800000 */
.L_x_388:
        /* <DEDUP_REMOVED lines=10> */
.L_x_391:
[----:B------:R-:W-:Y:S05]  /*225c0*/  BSYNC B1 ;  /* 0x0000000000017941 */ /* 0x000fea0003800000 */
.L_x_390:
[----:B------:R-:W3:Y:S01]  /*225d0*/  LDL.LU R221, [R1+0x75c] ;  /* 0x00075c0001dd7983 */ /* 0x000ee20000300800 */
[----:B-----5:R-:W-:Y:S01]  /*225e0*/  HADD2.F32 R220, -RZ, R19.H0_H0 ;  /* 0x20000013ffdc7230 */ /* 0x020fe20000004100 */
[----:B------:R-:W-:Y:S04]  /*225f0*/  BSSY B1, `(.L_x_392) ;  /* 0x0000008000017945 */ /* 0x000fe80003800000 */
[----:B------:R-:W-:-:S04]  /*22600*/  FMUL R220, R220, R16 ;  /* 0x00000010dcdc7220 */ /* 0x000fc80000400000 */
[----:B---3--:R-:W-:-:S05]  /*22610*/  FFMA R220, R221, R2, R220 ;  /* 0x00000002dddc7223 */ /* 0x008fca00000000dc */
[----:B------:R-:W-:-:S05]  /*22620*/  F2FP.F16.F32.PACK_AB R220, RZ, R220 ;  /* 0x000000dcffdc723e */ /* 0x000fca00000000ff */
[----:B------:R3:W-:Y:S01]  /*22630*/  @P4 STG.E.U16 desc[UR46][R218.64+0x152], R220 ;  /* 0x000152dcda004986 */ /* 0x0007e2000c10152e */
[----:B------:R-:W-:-:S13]  /*22640*/  ISETP.GT.AND P4, PT, R0, 0x80, P3 ;  /* 0x000000800000780c */ /* 0x000fda0001f84270 */
[----:B---3--:R-:W-:Y:S05]  /*22650*/  @!P4 BRA `(.L_x_393) ;  /* 0x000000000004c947 */ /* 0x008fea0003800000 */
[----:B------:R3:W5:Y:S02]  /*22660*/  LDG.E.LTC128B.U16 R19, desc[UR46][R22.64+0x160] ;  /* 0x0001602e16137981 */ /* 0x000764000c1e1520 */
.L_x_393:
[----:B------:R-:W-:Y:S05]  /*22670*/  BSYNC B1 ;  /* 0x0000000000017941 */ /* 0x000fea0003800000 */
.L_x_392:
        /* <DEDUP_REMOVED lines=13> */
.L_x_395:
[----:B------:R-:W-:Y:S05]  /*22750*/  BSYNC B1 ;  /* 0x0000000000017941 */ /* 0x000fea0003800000 */
.L_x_394:
        /* <DEDUP_REMOVED lines=13> */
.L_x_397:
[----:B------:R-:W-:Y:S05]  /*22830*/  BSYNC B1 ;  /* 0x0000000000017941 */ /* 0x000fea0003800000 */
.L_x_396:
        /* <DEDUP_REMOVED lines=10> */
.L_x_399:
[----:B------:R-:W-:Y:S05]  /*228e0*/  BSYNC B1 ;  /* 0x0000000000017941 */ /* 0x000fea0003800000 */
.L_x_398:
        /* <DEDUP_REMOVED lines=10> */
.L_x_401:
[----:B------:R-:W-:Y:S05]  /*22990*/  BSYNC B1 ;  /* 0x0000000000017941 */ /* 0x000fea0003800000 */
.L_x_400:
        /* <DEDUP_REMOVED lines=10> */
[----:B------:R-:W-:-:S13]  /*22a40*/  ISETP.GT.AND P4, PT, R0, 0x80, P0 ;  /* 0x000000800000780c */ /* 0x000fda0000784270 */
[----:B--2---:R-:W-:Y:S05]  /*22a50*/  @!P4 BRA `(.L_x_403) ;  /* 0x000000000004c947 */ /* 0x004fea0003800000 */
[----:B------:R2:W5:Y:S02]  /*22a60*/  LDG.E.LTC128B.U16 R19, desc[UR46][R22.64+0x172] ;  /* 0x0001722e16137981 */ /* 0x000564000c1e1520 */
.L_x_403:
[----:B------:R-:W-:Y:S05]  /*22a70*/  BSYNC B1 ;  /* 0x0000000000017941 */ /* 0x000fea0003800000 */
.L_x_402:
        /* <DEDUP_REMOVED lines=13> */
.L_x_405:
[----:B------:R-:W-:Y:S05]  /*22b50*/  BSYNC B1 ;  /* 0x0000000000017941 */ /* 0x000fea0003800000 */
.L_x_404:
        /* <DEDUP_REMOVED lines=10> */
.L_x_407:
[----:B------:R-:W-:Y:S05]  /*22c00*/  BSYNC B1 ;  /* 0x0000000000017941 */ /* 0x000fea0003800000 */
.L_x_406:
[----:B------:R-:W3:Y:S01]  /*22c10*/  LDL.LU R222, [R1+0x77c] ;  /* 0x00077c0001de7983 */ /* 0x000ee20000300800 */
[----:B-----5:R-:W-:-:S03]  /*22c20*/  HADD2.F32 R220, -RZ, R19.H0_H0 ;  /* 0x20000013ffdc7230 */ /* 0x020fc60000004100 */
[----:B------:R-:W4:Y:S02]  /*22c30*/  LDL.LU R221, [R1+0x480] ;  /* 0x0004800001dd7983 */ /* 0x000f240000300800 */
[----:B------:R-:W-:Y:S01]  /*22c40*/  FMUL R220, R220, R16 ;  /* 0x00000010dcdc7220 */ /* 0x000fe20000400000 */
[----:B------:R-:W-:Y:S01]  /*22c50*/  IMAD.U32 R224, RZ, RZ, UR8 ;  /* 0x00000008ffe07e24 */ /* 0x000fe2000f8e00ff */
[----:B------:R-:W-:Y:S02]  /*22c60*/  USHF.L.U64.HI UR4, UR8, 0x9, UR9 ;  /* 0x0000000908047899 */ /* 0x000fe40008010209 */
[----:B---3--:R-:W-:-:S05]  /*22c70*/  FFMA R220, R222, R2, R220 ;  /* 0x00000002dedc7223 */ /* 0x008fca00000000dc */
[----:B------:R-:W-:-:S05]  /*22c80*/  F2FP.F16.F32.PACK_AB R220, RZ, R220 ;  /* 0x000000dcffdc723e */ /* 0x000fca00000000ff */
[----:B------:R3:W-:Y:S04]  /*22c90*/  @P4 STG.E.U16 desc[UR46][R218.64+0x172], R220 ;  /* 0x000172dcda004986 */ /* 0x0007e8000c10152e */
[----:B---3--:R-:W3:Y:S01]  /*22ca0*/  LDL.LU.64 R218, [R1+0x790] ;  /* 0x0007900001da7983 */ /* 0x008ee20000300a00 */
[----:B------:R-:W-:-:S04]  /*22cb0*/  LEA R224, P4, R224, R226, 0x9 ;  /* 0x000000e2e0e07211 */ /* 0x000fc800078848ff */
[----:B------:R-:W-:Y:S02]  /*22cc0*/  IADD3.X R225, R227, UR4, RZ, P4, !PT ;  /* 0x00000004e3e17c10 */ /* 0x000fe4000a7fe4ff */
[----:B------:R-:W-:-:S13]  /*22cd0*/  ISETP.GT.AND P4, PT, R0, 0x100, P5 ;  /* 0x000001000000780c */ /* 0x000fda0002f84270 */
[----:B---3--:R-:W3:Y:S01]  /*22ce0*/  @P4 LDG.E.LTC128B.U16 R19, desc[UR46][R218.64] ;  /* 0x0000002eda134981 */ /* 0x008ee2000c1e1520 */
        /* <DEDUP_REMOVED lines=10> */
.L_x_409:
[----:B------:R-:W-:Y:S05]  /*22d90*/  BSYNC B1 ;  /* 0x0000000000017941 */ /* 0x000fea0003800000 */
.L_x_408:
[----:B------:R-:W4:Y:S01]  /*22da0*/  LDL.LU R219, [R1+0x484] ;  /* 0x0004840001db7983 */ /* 0x000f220000300800 */
[----:B-----5:R-:W-:Y:S01]  /*22db0*/  HADD2.F32 R218, -RZ, R19.H0_H0 ;  /* 0x20000013ffda7230 */ /* 0x020fe20000004100 */
[----:B------:R-:W-:Y:S04]  /*22dc0*/  BSSY B1, `(.L_x_410) ;  /* 0x000000d000017945 */ /* 0x000fe80003800000 */
[----:B------:R-:W-:-:S04]  /*22dd0*/  FMUL R218, R218, R16 ;  /* 0x00000010dada7220 */ /* 0x000fc80000400000 */
[----:B----4-:R-:W-:Y:S01]  /*22de0*/  FFMA R218, R219, R2, R218 ;  /* 0x00000002dbda7223 */ /* 0x010fe200000000da */
[----:B------:R-:W-:-:S04]  /*22df0*/  @P4 IMAD.MOV.U32 R219, RZ, RZ, R225 ;  /* 0x000000ffffdb4224 */ /* 0x000fc800078e00e1 */
[----:B------:R-:W-:-:S04]  /*22e00*/  F2FP.F16.F32.PACK_AB R218, RZ, R218 ;  /* 0x000000daffda723e */ /* 0x000fc800000000ff */
[----:B------:R-:W-:Y:S01]  /*22e10*/  PRMT R220, R218, 0x7610, R220 ;  /* 0x00007610dadc7816 */ /* 0x000fe200000000dc */
[----:B------:R-:W-:-:S05]  /*22e20*/  @P4 IMAD.MOV.U32 R218, RZ, RZ, R224 ;  /* 0x000000ffffda4224 */ /* 0x000fca00078e00e0 */
[----:B------:R4:W-:Y:S02]  /*22e30*/  @P4 STG.E.U16 desc[UR46][R218.64+0x2], R220 ;  /* 0x000002dcda004986 */ /* 0x0009e4000c10152e */
[----:B----4-:R-:W-:-:S05]  /*22e40*/  IADD3 R218, P4, R224, R223, RZ ;  /* 0x000000dfe0da7210 */ /* 0x010fca0007f9e0ff */
[----:B------:R-:W-:Y:S01]  /*22e50*/  IMAD.X R219, R225, 0x1, R233, P4 ;  /* 0x00000001e1db7824 */ /* 0x000fe200020e06e9 */
[----:B------:R-:W-:-:S13]  /*22e60*/  ISETP.GT.AND P4, PT, R0, 0x108, P5 ;  /* 0x000001080000780c */ /* 0x000fda0002f84270 */
[----:B------:R-:W-:Y:S05]  /*22e70*/  @!P4 BRA `(.L_x_411) ;  /* 0x000000000004c947 */ /* 0x000fea0003800000 */
[----:B------:R4:W5:Y:S02]  /*22e80*/  LDG.E.LTC128B.U16 R19, desc[UR46][R230.64] ;  /* 0x0000002ee6137981 */ /* 0x000964000c1e1520 */
.L_x_411:
[----:B------:R-:W-:Y:S05]  /*22e90*/  BSYNC B1 ;  /* 0x0000000000017941 */ /* 0x000fea0003800000 */
.L_x_410:
        /* <DEDUP_REMOVED lines=11> */
.L_x_413:
[----:B------:R-:W-:Y:S05]  /*22f50*/  BSYNC B1 ;  /* 0x0000000000017941 */ /* 0x000fea0003800000 */
.L_x_412:
        /* <DEDUP_REMOVED lines=11> */
.L_x_415:
[----:B------:R-:W-:Y:S05]  /*23010*/  BSYNC B1 ;  /* 0x0000000000017941 */ /* 0x000fea0003800000 */
.L_x_414:
        /* <DEDUP_REMOVED lines=14> */
.L_x_417:
[----:B------:R-:W-:Y:S05]  /*23100*/  BSYNC B1 ;  /* 0x0000000000017941 */ /* 0x000fea0003800000 */
.L_x_416:
        /* <DEDUP_REMOVED lines=14> */
.L_x_419:
[----:B------:R-:W-:Y:S05]  /*231f0*/  BSYNC B1 ;  /* 0x0000000000017941 */ /* 0x000fea0003800000 */
.L_x_418:
        /* <DEDUP_REMOVED lines=11> */
.L_x_421:
[----:B------:R-:W-:Y:S05]  /*232b0*/  BSYNC B1 ;  /* 0x0000000000017941 */ /* 0x000fea0003800000 */
.L_x_420:
        /* <DEDUP_REMOVED lines=11> */
.L_x_423:
[----:B------:R-:W-:Y:S05]  /*23370*/  BSYNC B1 ;  /* 0x0000000000017941 */ /* 0x000fea0003800000 */
.L_x_422:
        /* <DEDUP_REMOVED lines=14> */
.L_x_425:
[----:B------:R-:W-:Y:S05]  /*23460*/  BSYNC B1 ;  /* 0x0000000000017941 */ /* 0x000fea0003800000 */
.L_x_424:
        /* <DEDUP_REMOVED lines=14> */
.L_x_427:
[----:B------:R-:W-:Y:S05]  /*23550*/  BSYNC B1 ;  /* 0x0000000000017941 */ /* 0x000fea0003800000 */
.L_x_426:
        /* <DEDUP_REMOVED lines=11> */
.L_x_429:
[----:B------:R-:W-:Y:S05]  /*23610*/  BSYNC B1 ;  /* 0x0000000000017941 */ /* 0x000fea0003800000 */
.L_x_428:
        /* <DEDUP_REMOVED lines=11> */
.L_x_431:
[----:B------:R-:W-:Y:S05]  /*236d0*/  BSYNC B1 ;  /* 0x0000000000017941 */ /* 0x000fea0003800000 */
.L_x_430:
        /* <DEDUP_REMOVED lines=14> */
.L_x_433:
[----:B------:R-:W-:Y:S05]  /*237c0*/  BSYNC B1 ;  /* 0x0000000000017941 */ /* 0x000fea0003800000 */
.L_x_432:
        /* <DEDUP_REMOVED lines=14> */
.L_x_435:
[----:B------:R-:W-:Y:S05]  /*238b0*/  BSYNC B1 ;  /* 0x0000000000017941 */ /* 0x000fea0003800000 */
.L_x_434:
        /* <DEDUP_REMOVED lines=11> */
.L_x_437:
[----:B------:R-:W-:Y:S05]  /*23970*/  BSYNC B1 ;  /* 0x0000000000017941 */ /* 0x000fea0003800000 */
.L_x_436:
        /* <DEDUP_REMOVED lines=11> */
.L_x_439:
[----:B------:R-:W-:Y:S05]  /*23a30*/  BSYNC B1 ;  /* 0x0000000000017941 */ /* 0x000fea0003800000 */
.L_x_438:
        /* <DEDUP_REMOVED lines=14> */
.L_x_441:
[----:B------:R-:W-:Y:S05]  /*23b20*/  BSYNC B1 ;  /* 0x0000000000017941 */ /* 0x000fea0003800000 */
.L_x_440:
        /* <DEDUP_REMOVED lines=14> */
.L_x_443:
[----:B------:R-:W-:Y:S05]  /*23c10*/  BSYNC B1 ;  /* 0x0000000000017941 */ /* 0x000fea0003800000 */
.L_x_442:
        /* <DEDUP_REMOVED lines=11> */
.L_x_445:
[----:B------:R-:W-:Y:S05]  /*23cd0*/  BSYNC B1 ;  /* 0x0000000000017941 */ /* 0x000fea0003800000 */
.L_x_444:
        /* <DEDUP_REMOVED lines=11> */
.L_x_447:
[----:B------:R-:W-:Y:S05]  /*23d90*/  BSYNC B1 ;  /* 0x0000000000017941 */ /* 0x000fea0003800000 */
.L_x_446:
        /* <DEDUP_REMOVED lines=14> */
.L_x_449:
[----:B------:R-:W-:Y:S05]  /*23e80*/  BSYNC B1 ;  /* 0x0000000000017941 */ /* 0x000fea0003800000 */
.L_x_448:
        /* <DEDUP_REMOVED lines=14> */
.L_x_451:
[----:B------:R-:W-:Y:S05]  /*23f70*/  BSYNC B1 ;  /* 0x0000000000017941 */ /* 0x000fea0003800000 */
.L_x_450:
        /* <DEDUP_REMOVED lines=11> */
.L_x_453:
[----:B------:R-:W-:Y:S05]  /*24030*/  BSYNC B1 ;  /* 0x0000000000017941 */ /* 0x000fea0003800000 */
.L_x_452:
        /* <DEDUP_REMOVED lines=11> */
.L_x_455:
[----:B------:R-:W-:Y:S05]  /*240f0*/  BSYNC B1 ;  /* 0x0000000000017941 */ /* 0x000fea0003800000 */
.L_x_454:
        /* <DEDUP_REMOVED lines=14> */
.L_x_457:
[----:B------:R-:W-:Y:S05]  /*241e0*/  BSYNC B1 ;  /* 0x0000000000017941 */ /* 0x000fea0003800000 */
.L_x_456:
        /* <DEDUP_REMOVED lines=14> */
.L_x_459:
[----:B------:R-:W-:Y:S05]  /*242d0*/  BSYNC B1 ;  /* 0x0000000000017941 */ /* 0x000fea0003800000 */
.L_x_458:
        /* <DEDUP_REMOVED lines=11> */
.L_x_461:
[----:B------:R-:W-:Y:S05]  /*24390*/  BSYNC B1 ;  /* 0x0000000000017941 */ /* 0x000fea0003800000 */
.L_x_460:
        /* <DEDUP_REMOVED lines=11> */
.L_x_463:
[----:B------:R-:W-:Y:S05]  /*24450*/  BSYNC B1 ;  /* 0x0000000000017941 */ /* 0x000fea0003800000 */
.L_x_462:
        /* <DEDUP_REMOVED lines=14> */
.L_x_465:
[----:B------:R-:W-:Y:S05]  /*24540*/  BSYNC B1 ;  /* 0x0000000000017941 */ /* 0x000fea0003800000 */
.L_x_464:
        /* <DEDUP_REMOVED lines=14> */
.L_x_467:
[----:B------:R-:W-:Y:S05]  /*24630*/  BSYNC B1 ;  /* 0x0000000000017941 */ /* 0x000fea0003800000 */
.L_x_466:
        /* <DEDUP_REMOVED lines=11> */
.L_x_469:
[----:B------:R-:W-:Y:S05]  /*246f0*/  BSYNC B1 ;  /* 0x0000000000017941 */ /* 0x000fea0003800000 */
.L_x_468:
        /* <DEDUP_REMOVED lines=11> */
.L_x_471:
[----:B------:R-:W-:Y:S05]  /*247b0*/  BSYNC B1 ;  /* 0x0000000000017941 */ /* 0x000fea0003800000 */
.L_x_470:
        /* <DEDUP_REMOVED lines=14> */
.L_x_473:
[----:B------:R-:W-:Y:S05]  /*248a0*/  BSYNC B1 ;  /* 0x0000000000017941 */ /* 0x000fea0003800000 */
.L_x_472:
        /* <DEDUP_REMOVED lines=14> */
.L_x_475:
[----:B------:R-:W-:Y:S05]  /*24990*/  BSYNC B1 ;  /* 0x0000000000017941 */ /* 0x000fea0003800000 */
.L_x_474:
        /* <DEDUP_REMOVED lines=11> */
.L_x_477:
[----:B------:R-:W-:Y:S05]  /*24a50*/  BSYNC B1 ;  /* 0x0000000000017941 */ /* 0x000fea0003800000 */
.L_x_476:
        /* <DEDUP_REMOVED lines=11> */
.L_x_479:
[----:B------:R-:W-:Y:S05]  /*24b10*/  BSYNC B1 ;  /* 0x0000000000017941 */ /* 0x000fea0003800000 */
.L_x_478:
        /* <DEDUP_REMOVED lines=14> */
.L_x_481:
[----:B------:R-:W-:Y:S05]  /*24c00*/  BSYNC B1 ;  /* 0x0000000000017941 */ /* 0x000fea0003800000 */
.L_x_480:
        /* <DEDUP_REMOVED lines=14> */
.L_x_483:
[----:B------:R-:W-:Y:S05]  /*24cf0*/  BSYNC B1 ;  /* 0x0000000000017941 */ /* 0x000fea0003800000 */
.L_x_482:
        /* <DEDUP_REMOVED lines=11> */
.L_x_485:
[----:B------:R-:W-:Y:S05]  /*24db0*/  BSYNC B1 ;  /* 0x0000000000017941 */ /* 0x000fea0003800000 */
.L_x_484:
        /* <DEDUP_REMOVED lines=11> */
.L_x_487:
[----:B------:R-:W-:Y:S05]  /*24e70*/  BSYNC B1 ;  /* 0x0000000000017941 */ /* 0x000fea0003800000 */
.L_x_486:
        /* <DEDUP_REMOVED lines=14> */
.L_x_489:
[----:B------:R-:W-:Y:S05]  /*24f60*/  BSYNC B1 ;  /* 0x0000000000017941 */ /* 0x000fea0003800000 */
.L_x_488:
        /* <DEDUP_REMOVED lines=14> */
.L_x_491:
[----:B------:R-:W-:Y:S05]  /*25050*/  BSYNC B1 ;  /* 0x0000000000017941 */ /* 0x000fea0003800000 */
.L_x_490:
        /* <DEDUP_REMOVED lines=11> */
.L_x_493:
[----:B------:R-:W-:Y:S05]  /*25110*/  BSYNC B1 ;  /* 0x0000000000017941 */ /* 0x000fea0003800000 */
.L_x_492:
        /* <DEDUP_REMOVED lines=11> */
.L_x_495:
[----:B------:R-:W-:Y:S05]  /*251d0*/  BSYNC B1 ;  /* 0x0000000000017941 */ /* 0x000fea0003800000 */
.L_x_494:
        /* <DEDUP_REMOVED lines=14> */
.L_x_497:
[----:B------:R-:W-:Y:S05]  /*252c0*/  BSYNC B1 ;  /* 0x0000000000017941 */ /* 0x000fea0003800000 */
.L_x_496:
        /* <DEDUP_REMOVED lines=14> */
.L_x_499:
[----:B------:R-:W-:Y:S05]  /*253b0*/  BSYNC B1 ;  /* 0x0000000000017941 */ /* 0x000fea0003800000 */
.L_x_498:
        /* <DEDUP_REMOVED lines=11> */
.L_x_501:
[----:B------:R-:W-:Y:S05]  /*25470*/  BSYNC B1 ;  /* 0x0000000000017941 */ /* 0x000fea0003800000 */
.L_x_500:
        /* <DEDUP_REMOVED lines=11> */
.L_x_503:
[----:B------:R-:W-:Y:S05]  /*25530*/  BSYNC B1 ;  /* 0x0000000000017941 */ /* 0x000fea0003800000 */
.L_x_502:
        /* <DEDUP_REMOVED lines=14> */
.L_x_505:
[----:B------:R-:W-:Y:S05]  /*25620*/  BSYNC B1 ;  /* 0x0000000000017941 */ /* 0x000fea0003800000 */
.L_x_504:
        /* <DEDUP_REMOVED lines=14> */
.L_x_507:
[----:B------:R-:W-:Y:S05]  /*25710*/  BSYNC B1 ;  /* 0x0000000000017941 */ /* 0x000fea0003800000 */
.L_x_506:
        /* <DEDUP_REMOVED lines=11> */
.L_x_509:
[----:B------:R-:W-:Y:S05]  /*257d0*/  BSYNC B1 ;  /* 0x0000000000017941 */ /* 0x000fea0003800000 */
.L_x_508:
        /* <DEDUP_REMOVED lines=11> */
.L_x_511:
[----:B------:R-:W-:Y:S05]  /*25890*/  BSYNC B1 ;  /* 0x0000000000017941 */ /* 0x000fea0003800000 */
.L_x_510:
        /* <DEDUP_REMOVED lines=14> */
.L_x_513:
[----:B------:R-:W-:Y:S05]  /*25980*/  BSYNC B1 ;  /* 0x0000000000017941 */ /* 0x000fea0003800000 */
.L_x_512:
        /* <DEDUP_REMOVED lines=14> */
.L_x_515:
[----:B------:R-:W-:Y:S05]  /*25a70*/  BSYNC B1 ;  /* 0x0000000000017941 */ /* 0x000fea0003800000 */
.L_x_514:
        /* <DEDUP_REMOVED lines=11> */
.L_x_517:
[----:B------:R-:W-:Y:S05]  /*25b30*/  BSYNC B1 ;  /* 0x0000000000017941 */ /* 0x000fea0003800000 */
.L_x_516:
        /* <DEDUP_REMOVED lines=11> */
.L_x_519:
[----:B------:R-:W-:Y:S05]  /*25bf0*/  BSYNC B1 ;  /* 0x0000000000017941 */ /* 0x000fea0003800000 */
.L_x_518:
        /* <DEDUP_REMOVED lines=14> */
.L_x_521:
[----:B------:R-:W-:Y:S05]  /*25ce0*/  BSYNC B1 ;  /* 0x0000000000017941 */ /* 0x000fea0003800000 */
.L_x_520:
        /* <DEDUP_REMOVED lines=14> */
.L_x_523:
[----:B------:R-:W-:Y:S05]  /*25dd0*/  BSYNC B1 ;  /* 0x0000000000017941 */ /* 0x000fea0003800000 */
.L_x_522:
        /* <DEDUP_REMOVED lines=11> */
.L_x_525:
[----:B------:R-:W-:Y:S05]  /*25e90*/  BSYNC B1 ;  /* 0x0000000000017941 */ /* 0x000fea0003800000 */
.L_x_524:
        /* <DEDUP_REMOVED lines=11> */
.L_x_527:
[----:B------:R-:W-:Y:S05]  /*25f50*/  BSYNC B1 ;  /* 0x0000000000017941 */ /* 0x000fea0003800000 */
.L_x_526:
        /* <DEDUP_REMOVED lines=14> */
.L_x_529:
[----:B------:R-:W-:Y:S05]  /*26040*/  BSYNC B1 ;  /* 0x0000000000017941 */ /* 0x000fea0003800000 */
.L_x_528:
        /* <DEDUP_REMOVED lines=14> */
.L_x_531:
[----:B------:R-:W-:Y:S05]  /*26130*/  BSYNC B1 ;  /* 0x0000000000017941 */ /* 0x000fea0003800000 */
.L_x_530:
        /* <DEDUP_REMOVED lines=11> */
.L_x_533:
[----:B------:R-:W-:Y:S05]  /*261f0*/  BSYNC B1 ;  /* 0x0000000000017941 */ /* 0x000fea0003800000 */
.L_x_532:
        /* <DEDUP_REMOVED lines=11> */
.L_x_535:
[----:B------:R-:W-:Y:S05]  /*262b0*/  BSYNC B1 ;  /* 0x0000000000017941 */ /* 0x000fea0003800000 */
.L_x_534:
        /* <DEDUP_REMOVED lines=14> */
.L_x_537:
[----:B------:R-:W-:Y:S05]  /*263a0*/  BSYNC B1 ;  /* 0x0000000000017941 */ /* 0x000fea0003800000 */
.L_x_536:
        /* <DEDUP_REMOVED lines=14> */
.L_x_539:
[----:B------:R-:W-:Y:S05]  /*26490*/  BSYNC B1 ;  /* 0x0000000000017941 */ /* 0x000fea0003800000 */
.L_x_538:
        /* <DEDUP_REMOVED lines=11> */
.L_x_541:
[----:B------:R-:W-:Y:S05]  /*26550*/  BSYNC B1 ;  /* 0x0000000000017941 */ /* 0x000fea0003800000 */
.L_x_540:
        /* <DEDUP_REMOVED lines=11> */
.L_x_543:
[----:B------:R-:W-:Y:S05]  /*26610*/  BSYNC B1 ;  /* 0x0000000000017941 */ /* 0x000fea0003800000 */
.L_x_542:
        /* <DEDUP_REMOVED lines=14> */
.L_x_545:
[----:B------:R-:W-:Y:S05]  /*26700*/  BSYNC B1 ;  /* 0x0000000000017941 */ /* 0x000fea0003800000 */
.L_x_544:
        /* <DEDUP_REMOVED lines=14> */
.L_x_547:
[----:B------:R-:W-:Y:S05]  /*267f0*/  BSYNC B1 ;  /* 0x0000000000017941 */ /* 0x000fea0003800000 */
.L_x_546:
        /* <DEDUP_REMOVED lines=11> */
.L_x_549:
[----:B------:R-:W-:Y:S05]  /*268b0*/  BSYNC B1 ;  /* 0x0000000000017941 */ /* 0x000fea0003800000 */
.L_x_548:
        /* <DEDUP_REMOVED lines=11> */
.L_x_551:
[----:B------:R-:W-:Y:S05]  /*26970*/  BSYNC B1 ;  /* 0x0000000000017941 */ /* 0x000fea0003800000 */
.L_x_550:
        /* <DEDUP_REMOVED lines=14> */
.L_x_553:
[----:B------:R-:W-:Y:S05]  /*26a60*/  BSYNC B1 ;  /* 0x0000000000017941 */ /* 0x000fea0003800000 */
.L_x_552:
        /* <DEDUP_REMOVED lines=14> */
.L_x_555:
[----:B------:R-:W-:Y:S05]  /*26b50*/  BSYNC B1 ;  /* 0x0000000000017941 */ /* 0x000fea0003800000 */
.L_x_554:
        /* <DEDUP_REMOVED lines=11> */
.L_x_557:
[----:B------:R-:W-:Y:S05]  /*26c10*/  BSYNC B1 ;  /* 0x0000000000017941 */ /* 0x000fea0003800000 */
.L_x_556:
        /* <DEDUP_REMOVED lines=11> */
.L_x_559:
[----:B------:R-:W-:Y:S05]  /*26cd0*/  BSYNC B1 ;  /* 0x0000000000017941 */ /* 0x000fea0003800000 */
.L_x_558:
        /* <DEDUP_REMOVED lines=14> */
.L_x_561:
[----:B------:R-:W-:Y:S05]  /*26dc0*/  BSYNC B1 ;  /* 0x0000000000017941 */ /* 0x000fea0003800000 */
.L_x_560:
        /* <DEDUP_REMOVED lines=14> */
.L_x_563:
[----:B------:R-:W-:Y:S05]  /*26eb0*/  BSYNC B1 ;  /* 0x0000000000017941 */ /* 0x000fea0003800000 */
.L_x_562:
        /* <DEDUP_REMOVED lines=11> */
.L_x_565:
[----:B------:R-:W-:Y:S05]  /*26f70*/  BSYNC B1 ;  /* 0x0000000000017941 */ /* 0x000fea0003800000 */
.L_x_564:
        /* <DEDUP_REMOVED lines=11> */
.L_x_567:
[----:B------:R-:W-:Y:S05]  /*27030*/  BSYNC B1 ;  /* 0x0000000000017941 */ /* 0x000fea0003800000 */
.L_x_566:
        /* <DEDUP_REMOVED lines=14> */
.L_x_569:
[----:B------:R-:W-:Y:S05]  /*27120*/  BSYNC B1 ;  /* 0x0000000000017941 */ /* 0x000fea0003800000 */
.L_x_568:
        /* <DEDUP_REMOVED lines=14> */
.L_x_571:
[----:B------:R-:W-:Y:S05]  /*27210*/  BSYNC B1 ;  /* 0x0000000000017941 */ /* 0x000fea0003800000 */
.L_x_570:
        /* <DEDUP_REMOVED lines=11> */
.L_x_573:
[----:B------:R-:W-:Y:S05]  /*272d0*/  BSYNC B1 ;  /* 0x0000000000017941 */ /* 0x000fea0003800000 */
.L_x_572:
        /* <DEDUP_REMOVED lines=11> */
.L_x_575:
[----:B------:R-:W-:Y:S05]  /*27390*/  BSYNC B1 ;  /* 0x0000000000017941 */ /* 0x000fea0003800000 */
.L_x_574:
        /* <DEDUP_REMOVED lines=13> */
.L_x_577:
[----:B------:R-:W-:Y:S05]  /*27470*/  BSYNC B1 ;  /* 0x0000000000017941 */ /* 0x000fea0003800000 */
.L_x_576:
        /* <DEDUP_REMOVED lines=14> */
.L_x_579:
[----:B------:R-:W-:Y:S05]  /*27560*/  BSYNC B1 ;  /* 0x0000000000017941 */ /* 0x000fea0003800000 */
.L_x_578:
        /* <DEDUP_REMOVED lines=10> */
.L_x_581:
[----:B------:R-:W-:Y:S05]  /*27610*/  BSYNC B1 ;  /* 0x0000000000017941 */ /* 0x000fea0003800000 */
.L_x_580:
        /* <DEDUP_REMOVED lines=10> */
.L_x_583:
[----:B------:R-:W-:Y:S05]  /*276c0*/  BSYNC B1 ;  /* 0x0000000000017941 */ /* 0x000fea0003800000 */
.L_x_582:
        /* <DEDUP_REMOVED lines=10> */
[----:B------:R-:W-:-:S13]  /*27770*/  ISETP.GT.AND P4, PT, R0, 0x100, P2 ;  /* 0x000001000000780c */ /* 0x000fda0001784270 */
[----:B--2---:R-:W-:Y:S05]  /*27780*/  @!P4 BRA `(.L_x_585) ;  /* 0x000000000004c947 */ /* 0x004fea0003800000 */
[----:B------:R2:W5:Y:S02]  /*27790*/  LDG.E.LTC128B.U16 R19, desc[UR46][R14.64+0x162] ;  /* 0x0001622e0e137981 */ /* 0x000564000c1e1520 */
.L_x_585:
[----:B------:R-:W-:Y:S05]  /*277a0*/  BSYNC B1 ;  /* 0x0000000000017941 */ /* 0x000fea0003800000 */
.L_x_584:
        /* <DEDUP_REMOVED lines=13> */
.L_x_587:
[----:B------:R-:W-:Y:S05]  /*27880*/  BSYNC B1 ;  /* 0x0000000000017941 */ /* 0x000fea0003800000 */
.L_x_586:
        /* <DEDUP_REMOVED lines=10> */
.L_x_589:
[----:B------:R-:W-:Y:S05]  /*27930*/  BSYNC B1 ;  /* 0x0000000000017941 */ /* 0x000fea0003800000 */
.L_x_588:
        /* <DEDUP_REMOVED lines=10> */
.L_x_591:
[----:B------:R-:W-:Y:S05]  /*279e0*/  BSYNC B1 ;  /* 0x0000000000017941 */ /* 0x000fea0003800000 */
.L_x_590:
        /* <DEDUP_REMOVED lines=13> */
.L_x_593:
[----:B------:R-:W-:Y:S05]  /*27ac0*/  BSYNC B1 ;  /* 0x0000000000017941 */ /* 0x000fea0003800000 */
.L_x_592:
        /* <DEDUP_REMOVED lines=13> */
.L_x_595:
[----:B------:R-:W-:Y:S05]  /*27ba0*/  BSYNC B1 ;  /* 0x0000000000017941 */ /* 0x000fea0003800000 */
.L_x_594:
        /* <DEDUP_REMOVED lines=10> */
.L_x_597:
[----:B------:R-:W-:Y:S05]  /*27c50*/  BSYNC B1 ;  /* 0x0000000000017941 */ /* 0x000fea0003800000 */
.L_x_596:
[----:B------:R-:W3:Y:S04]  /*27c60*/  LDL.LU R223, [R1+0x5fc] ;  /* 0x0005fc0001df7983 */ /* 0x000ee80000300800 */
[----:B----4-:R-:W4:Y:S01]  /*27c70*/  LDL.LU.64 R230, [R1+0x798] ;  /* 0x0007980001e67983 */ /* 0x010f220000300a00 */
[----:B-----5:R-:W-:-:S03]  /*27c80*/  HADD2.F32 R220, -RZ, R19.H0_H0 ;  /* 0x20000013ffdc7230 */ /* 0x020fc60000004100 */
[----:B------:R-:W2:Y:S02]  /*27c90*/  LDL.LU R221, [R1+0x300] ;  /* 0x0003000001dd7983 */ /* 0x000ea40000300800 */
[----:B------:R-:W-:-:S04]  /*27ca0*/  FMUL R220, R220, R16 ;  /* 0x00000010dcdc7220 */ /* 0x000fc80000400000 */
[----:B---3--:R-:W-:-:S05]  /*27cb0*/  FFMA R220, R223, R2, R220 ;  /* 0x00000002dfdc7223 */ /* 0x008fca00000000dc */
[----:B------:R-:W-:-:S05]  /*27cc0*/  F2FP.F16.F32.PACK_AB R220, RZ, R220 ;  /* 0x000000dcffdc723e */ /* 0x000fca00000000ff */
[----:B------:R3:W-:Y:S01]  /*27cd0*/  @P4 STG.E.U16 desc[UR46][R218.64+0x172], R220 ;  /* 0x000172dcda004986 */ /* 0x0007e2000c10152e */
[----:B------:R-:W-:-:S13]  /*27ce0*/  ISETP.GT.AND P4, PT, R0, 0x180, P5 ;  /* 0x000001800000780c */ /* 0x000fda0002f84270 */
[----:B----4-:R-:W4:Y:S01]  /*27cf0*/  @P4 LDG.E.LTC128B.U16 R19, desc[UR46][R230.64] ;  /* 0x0000002ee6134981 */ /* 0x010f22000c1e1520 */
[----:B------:R-:W-:Y:S01]  /*27d00*/  IMAD.U32 R232, RZ, RZ, UR9 ;  /* 0x00000009ffe87e24 */ /* 0x000fe2000f8e00ff */
[----:B------:R-:W-:Y:S01]  /*27d10*/  BSSY B1, `(.L_x_598) ;  /* 0x000000f000017945 */ /* 0x000fe20003800000 */
[----:B---3--:R-:W-:Y:S02]  /*27d20*/  IMAD.U32 R219, RZ, RZ, UR8 ;  /* 0x00000008ffdb7e24 */ /* 0x008fe4000f8e00ff */
[----:B------:R-:W-:Y:S02]  /*27d30*/  IMAD R232, R232, 0x300, RZ ;  /* 0x00000300e8e87824 */ /* 0x000fe400078e02ff */
[----:B----4-:R-:W-:-:S05]  /*27d40*/  HADD2.F32 R218, -RZ, R19.H0_H0 ;  /* 0x20000013ffda7230 */ /* 0x010fca0000004100 */
[----:B------:R-:W-:-:S04]  /*27d50*/  FMUL R218, R218, R16 ;  /* 0x00000010dada7220 */ /* 0x000fc80000400000 */
[----:B--2---:R-:W-:Y:S01]  /*27d60*/  FFMA R220, R221, R2, R218 ;  /* 0x00000002dddc7223 */ /* 0x004fe200000000da */
[----:B------:R-:W-:-:S04]  /*27d70*/  IMAD.WIDE.U32 R218, R219, 0x300, R226 ;  /* 0x00000300dbda7825 */ /* 0x000fc800078e00e2 */
[----:B------:R-:W-:Y:S01]  /*27d80*/  F2FP.F16.F32.PACK_AB R220, RZ, R220 ;  /* 0x000000dcffdc723e */ /* 0x000fe200000000ff */
[----:B------:R-:W-:Y:S02]  /*27d90*/  IMAD.IADD R223, R219, 0x1, R232 ;  /* 0x00000001dbdf7824 */ /* 0x000fe400078e02e8 */
[----:B------:R-:W-:-:S05]  /*27da0*/  @P4 IMAD.MOV.U32 R222, RZ, RZ, R218 ;  /* 0x000000ffffde4224 */ /* 0x000fca00078e00da */
[----:B------:R2:W-:Y:S01]  /*27db0*/  @P4 STG.E.U16 desc[UR46][R222.64], R220 ;  /* 0x000000dcde004986 */ /* 0x0005e2000c10152e */
[----:B------:R-:W-:-:S04]  /*27dc0*/  LOP3.LUT P4, RZ, R17, 0x2, RZ, 0xc0, !PT ;  /* 0x0000000211ff7812 */ /* 0x000fc8000788c0ff */
[----:B------:R-:W-:-:S13]  /*27dd0*/  ISETP.GT.AND P4, PT, R0, 0x180, P4 ;  /* 0x000001800000780c */ /* 0x000fda0002784270 */
[----:B--2---:R-:W-:Y:S05]  /*27de0*/  @!P4 BRA `(.L_x_599) ;  /* 0x000000000004c947 */ /* 0x004fea0003800000 */
[----:B------:R2:W5:Y:S02]  /*27df0*/  LDG.E.LTC128B.U16 R19, desc[UR46][R10.64+0x2] ;  /* 0x0000022e0a137981 */ /* 0x000564000c1e1520 */
.L_x_599:
[----:B------:R-:W-:Y:S05]  /*27e00*/  BSYNC B1 ;  /* 0x0000000000017941 */ /* 0x000fea0003800000 */
.L_x_598:
[----:B------:R-:W3:Y:S01]  /*27e10*/  LDL.LU R221, [R1+0x304] ;  /* 0x0003040001dd7983 */ /* 0x000ee20000300800 */
[----:B-----5:R-:W-:Y:S01]  /*27e20*/  HADD2.F32 R220, -RZ, R19.H0_H0 ;  /* 0x20000013ffdc7230 */ /* 0x020fe20000004100 */
[----:B------:R-:W-:Y:S01]  /*27e30*/  ISETP.GT.AND P5, PT, R0, 0x188, P5 ;  /* 0x000001880000780c */ /* 0x000fe20002fa4270 */
[----:B------:R-:W-:Y:S01]  /*27e40*/  IMAD.U32 R231, RZ, RZ, UR8 ;  /* 0x00000008ffe77e24 */ /* 0x000fe2000f8e00ff */
[----:B------:R-:W-:Y:S02]  /*27e50*/  BSSY B1, `(.L_x_600) ;  /* 0x000000d000017945 */ /* 0x000fe40003800000 */
[----:B------:R-:W-:Y:S02]  /*27e60*/  FMUL R220, R220, R16 ;  /* 0x00000010dcdc7220 */ /* 0x000fe40000400000 */
[----:B------:R-:W-:Y:S02]  /*27e70*/  SHF.L.U32 R231, R231, 0x4, RZ ;  /* 0x00000004e7e77819 */ /* 0x000fe400000006ff */
[----:B---3--:R-:W-:Y:S01]  /*27e80*/  FFMA R220, R221, R2, R220 ;  /* 0x00000002dddc7223 */ /* 0x008fe200000000dc */
[----:B------:R-:W-:-:S04]  /*27e90*/  @P4 IMAD.MOV.U32 R221, RZ, RZ, R223 ;  /* 0x000000ffffdd4224 */ /* 0x000fc800078e00df */
[----:B------:R-:W-:-:S04]  /*27ea0*/  F2FP.F16.F32.PACK_AB R220, RZ, R220 ;  /* 0x000000dcffdc723e */ /* 0x000fc800000000ff */
[----:B------:R-:W-:Y:S01]  /*27eb0*/  PRMT R230, R220, 0x7610, R230 ;  /* 0x00007610dce67816 */ /* 0x000fe200000000e6 */
[----:B------:R-:W-:-:S05]  /*27ec0*/  @P4 IMAD.MOV.U32 R220, RZ, RZ, R218 ;  /* 0x000000ffffdc4224 */ /* 0x000fca00078e00da */
[----:B------:R3:W-:Y:S02]  /*27ed0*/  @P4 STG.E.U16 desc[UR46][R220.64+0x2], R230 ;  /* 0x000002e6dc004986 */ /* 0x0007e4000c10152e */
[----:B---3--:R-:W-:-:S05]  /*27ee0*/  IADD3 R220, P4, R231, R218, RZ ;  /* 0x000000dae7dc7210 */ /* 0x008fca0007f9e0ff */
[----:B------:R-:W-:Y:S01]  /*27ef0*/  IMAD.X R221, R223, 0x1, R233, P4 ;  /* 0x00000001dfdd7824 */ /* 0x000fe200020e06e9 */
[----:B------:R-:W-:Y:S07]  /*27f00*/  @!P5 BRA `(.L_x_601) ;  /* 0x000000000004d947 */ /* 0x000fee0003800000 */
[----:B------:R3:W5:Y:S02]  /*27f10*/  LDG.E.LTC128B.U16 R19, desc[UR46][R234.64] ;  /* 0x0000002eea137981 */ /* 0x000764000c1e1520 */
.L_x_601:
[----:B------:R-:W-:Y:S05]  /*27f20*/  BSYNC B1 ;  /* 0x0000000000017941 */ /* 0x000fea0003800000 */
.L_x_600:
[----:B------:R-:W4:Y:S01]  /*27f30*/  LDL.LU R231, [R1+0x308] ;  /* 0x0003080001e77983 */ /* 0x000f220000300800 */
[----:B-----5:R-:W-:Y:S01]  /*27f40*/  HADD2.F32 R230, -RZ, R19.H0_H0 ;  /* 0x20000013ffe67230 */ /* 0x020fe20000004100 */
[----:B------:R-:W-:Y:S01]  /*27f50*/  LOP3.LUT P4, RZ, R17, 0x2, RZ, 0xc0, !PT ;  /* 0x0000000211ff7812 */ /* 0x000fe2000788c0ff */
[----:B------:R-:W-:Y:S03]  /*27f60*/  BSSY B1, `(.L_x_602) ;  /* 0x0000008000017945 */ /* 0x000fe60003800000 */
[----:B------:R-:W-:Y:S01]  /*27f70*/  FMUL R230, R230, R16 ;  /* 0x00000010e6e67220 */ /* 0x000fe20000400000 */
[----:B------:R-:W-:-:S03]  /*27f80*/  ISETP.GT.AND P4, PT, R0, 0x188, P4 ;  /* 0x000001880000780c */ /* 0x000fc60002784270 */
[----:B----4-:R-:W-:-:S05]  /*27f90*/  FFMA R230, R231, R2, R230 ;  /* 0x00000002e7e67223 */ /* 0x010fca00000000e6 */
[----:B------:R-:W-:-:S05]  /*27fa0*/  F2FP.F16.F32.PACK_AB R230, RZ, R230 ;  /* 0x000000e6ffe6723e */ /* 0x000fca00000000ff */
[----:B------:R4:W-:Y:S01]  /*27fb0*/  @P5 STG.E.U16 desc[UR46][R220.64], R230 ;  /* 0x000000e6dc005986 */ /* 0x0009e2000c10152e */
[----:B------:R-:W-:Y:S05]  /*27fc0*/  @!P4 BRA `(.L_x_603) ;  /* 0x000000000004c947 */ /* 0x000fea0003800000 */
[----:B------:R0:W5:Y:S02]  /*27fd0*/  LDG.E.LTC128B.U16 R19, desc[UR46][R8.64+0x2] ;  /* 0x0000022e08137981 */ /* 0x000164000c1e1520 */
.L_x_603:
[----:B------:R-:W-:Y:S05]  /*27fe0*/  BSYNC B1 ;  /* 0x0000000000017941 */ /* 0x000fea0003800000 */
.L_x_602:
[----:B------:R-:W2:Y:S01]  /*27ff0*/  LDL.LU R231, [R1+0x30c] ;  /* 0x00030c0001e77983 */ /* 0x000ea20000300800 */
[----:B----45:R-:W-:Y:S01]  /*28000*/  HADD2.F32 R230, -RZ, R19.H0_H0 ;  /* 0x20000013ffe67230 */ /* 0x030fe20000004100 */
[----:B------:R-:W-:Y:S01]  /*28010*/  LOP3.LUT P5, RZ, R17, 0x4, RZ, 0xc0, !PT ;  /* 0x0000000411ff7812 */ /* 0x000fe200078ac0ff */
[----:B------:R-:W-:Y:S03]  /*28020*/  BSSY B1, `(.L_x_604) ;  /* 0x0000008000017945 */ /* 0x000fe60003800000 */
[----:B------:R-:W-:-:S04]  /*28030*/  FMUL R230, R230, R16 ;  /* 0x00000010e6e67220 */ /* 0x000fc80000400000 */
[----:B--2---:R-:W-:-:S05]  /*28040*/  FFMA R230, R231, R2, R230 ;  /* 0x00000002e7e67223 */ /* 0x004fca00000000e6 */
[----:B------:R-:W-:-:S05]  /*28050*/  F2FP.F16.F32.PACK_AB R230, RZ, R230 ;  /* 0x000000e6ffe6723e */ /* 0x000fca00000000ff */
[----:B------:R2:W-:Y:S01]  /*28060*/  @P4 STG.E.U16 desc[UR46][R220.64+0x2], R230 ;  /* 0x000002e6dc004986 */ /* 0x0005e2000c10152e */
[----:B------:R-:W-:-:S13]  /*28070*/  ISETP.GT.AND P4, PT, R0, 0x180, P5 ;  /* 0x000001800000780c */ /* 0x000fda0002f84270 */
[----:B--2---:R-:W-:Y:S05]  /*28080*/  @!P4 BRA `(.L_x_605) ;  /* 0x000000000004c947 */ /* 0x004fea0003800000 */
[----:B------:R2:W5:Y:S02]  /*28090*/  LDG.E.LTC128B.U16 R19, desc[UR46][R10.64+0x10] ;  /* 0x0000102e0a137981 */ /* 0x000564000c1e1520 */
.L_x_605:
[----:B------:R-:W-:Y:S05]  /*280a0*/  BSYNC B1 ;  /* 0x0000000000017941 */ /* 0x000fea0003800000 */
.L_x_604:
[----:B------:R-:W4:Y:S01]  /*280b0*/  LDL.LU R231, [R1+0x310] ;  /* 0x0003100001e77983 */ /* 0x000f220000300800 */
[----:B-----5:R-:W-:Y:S01]  /*280c0*/  HADD2.F32 R230, -RZ, R19.H0_H0 ;  /* 0x20000013ffe67230 */ /* 0x020fe20000004100 */
[----:B------:R-:W-:Y:S01]  /*280d0*/  LOP3.LUT P5, RZ, R17, 0x8, RZ, 0xc0, !PT ;  /* 0x0000000811ff7812 */ /* 0x000fe200078ac0ff */
[----:B------:R-:W-:Y:S03]  /*280e0*/  BSSY B1, `(.L_x_606) ;  /* 0x000000b000017945 */ /* 0x000fe60003800000 */
[----:B------:R-:W-:-:S04]  /*280f0*/  FMUL R230, R230, R16 ;  /* 0x00000010e6e67220 */ /* 0x000fc80000400000 */
[----:B----4-:R-:W-:Y:S01]  /*28100*/  FFMA R230, R231, R2, R230 ;  /* 0x00000002e7e67223 */ /* 0x010fe200000000e6 */
[----:B------:R-:W-:-:S04]  /*28110*/  @P4 IMAD.MOV.U32 R231, RZ, RZ, R223 ;  /* 0x000000ffffe74224 */ /* 0x000fc800078e00df */
[----:B------:R-:W-:-:S04]  /*28120*/  F2FP.F16.F32.PACK_AB R230, RZ, R230 ;  /* 0x000000e6ffe6723e */ /* 0x000fc800000000ff */
[----:B------:R-:W-:Y:S01]  /*28130*/  PRMT R233, R230, 0x7610, R233 ;  /* 0x00007610e6e97816 */ /* 0x000fe200000000e9 */
[----:B------:R-:W-:-:S05]  /*28140*/  @P4 IMAD.MOV.U32 R230, RZ, RZ, R218 ;  /* 0x000000ffffe64224 */ /* 0x000fca00078e00da */
[----:B------:R4:W-:Y:S01]  /*28150*/  @P4 STG.E.U16 desc[UR46][R230.64+0x10], R233 ;  /* 0x000010e9e6004986 */ /* 0x0009e2000c10152e */
[----:B------:R-:W-:-:S13]  /*28160*/  ISETP.GT.AND P4, PT, R0, 0x180, P5 ;  /* 0x000001800000780c */ /* 0x000fda0002f84270 */
[----:B----4-:R-:W-:Y:S05]  /*28170*/  @!P4 BRA `(.L_x_607) ;  /* 0x000000000004c947 */ /* 0x010fea0003800000 */
[----:B------:R4:W5:Y:S02]  /*28180*/  LDG.E.LTC128B.U16 R19, desc[UR46][R10.64+0x12] ;  /* 0x0000122e0a137981 */ /* 0x000964000c1e1520 */
.L_x_607:
[----:B------:R-:W-:Y:S05]  /*28190*/  BSYNC B1 ;  /* 0x0000000000017941 */ /* 0x000fea0003800000 */
.L_x_606:
        /* <DEDUP_REMOVED lines=14> */
.L_x_609:
[----:B------:R-:W-:Y:S05]  /*28280*/  BSYNC B1 ;  /* 0x0000000000017941 */ /* 0x000fea0003800000 */
.L_x_608:
        /* <DEDUP_REMOVED lines=10> */
.L_x_611:
[----:B------:R-:W-:Y:S05]  /*28330*/  BSYNC B1 ;  /* 0x0000000000017941 */ /* 0x000fea0003800000 */
.L_x_610:
[----:B------:R-:W2:Y:S01]  /*28340*/  LDL.LU R231, [R1+0x31c] ;  /* 0x00031c0001e77983 */ /* 0x000ea20000300800 */
[----:B-----5:R-:W-:Y:S01]  /*28350*/  HADD2.F32 R230, -RZ, R19.H0_H0 ;  /* 0x20000013ffe67230 */ /* 0x020fe20000004100 */
        /* <DEDUP_REMOVED lines=9> */
.L_x_613:
[----:B------:R-:W-:Y:S05]  /*283f0*/  BSYNC B1 ;  /* 0x0000000000017941 */ /* 0x000fea0003800000 */
.L_x_612:
[----:B------:R-:W3:Y:S01]  /*28400*/  LDL.LU R231, [R1+0x320] ;  /* 0x0003200001e77983 */ /* 0x000ee20000300800 */
[----:B-----5:R-:W-:Y:S01]  /*28410*/  HADD2.F32 R230, -RZ, R19.H0_H0 ;  /* 0x20000013ffe67230 */ /* 0x020fe20000004100 */
[----:B------:R-:W-:Y:S01]  /*28420*/  LOP3.LUT P5, RZ, R17, 0x40, RZ, 0xc0, !PT ;  /* 0x0000004011ff7812 */ /* 0x000fe200078ac0ff */
[----:B------:R-:W-:Y:S03]  /*28430*/  BSSY B1, `(.L_x_614) ;  /* 0x000000b000017945 */ /* 0x000fe60003800000 */
        /* <DEDUP_REMOVED lines=10> */
.L_x_615:
[----:B------:R-:W-:Y:S05]  /*284e0*/  BSYNC B1 ;  /* 0x0000000000017941 */ /* 0x000fea0003800000 */
.L_x_614:
        /* <DEDUP_REMOVED lines=14> */
.L_x_617:
[----:B------:R-:W-:Y:S05]  /*285d0*/  BSYNC B1 ;  /* 0x0000000000017941 */ /* 0x000fea0003800000 */
.L_x_616:
        /* <DEDUP_REMOVED lines=10> */
.L_x_619:
[----:B------:R-:W-:Y:S05]  /*28680*/  BSYNC B1 ;  /* 0x0000000000017941 */ /* 0x000fea0003800000 */
.L_x_618:
        /* <DEDUP_REMOVED lines=11> */
.L_x_621:
[----:B------:R-:W-:Y:S05]  /*28740*/  BSYNC B1 ;  /* 0x0000000000017941 */ /* 0x000fea0003800000 */
.L_x_620:
[----:B------:R-:W3:Y:S01]  /*28750*/  LDL.LU R231, [R1+0x330] ;  /* 0x0003300001e77983 */ /* 0x000ee20000300800 */
[----:B-----5:R-:W-:Y:S01]  /*28760*/  HADD2.F32 R230, -RZ, R19.H0_H0 ;  /* 0x20000013ffe67230 */ /* 0x020fe20000004100 */
[----:B------:R-:W-:Y:S01]  /*28770*/  LOP3.LUT P5, RZ, R18, 0x200, RZ, 0xc0, !PT ;  /* 0x0000020012ff7812 */ /* 0x000fe200078ac0ff */
[----:B------:R-:W-:Y:S03]  /*28780*/  BSSY B1, `(.L_x_622) ;  /* 0x000000b000017945 */ /* 0x000fe60003800000 */
        /* <DEDUP_REMOVED lines=10> */
.L_x_623:
[----:B------:R-:W-:Y:S05]  /*28830*/  BSYNC B1 ;  /* 0x0000000000017941 */ /* 0x000fea0003800000 */
.L_x_622:
        /* <DEDUP_REMOVED lines=14> */
.L_x_625:
[----:B------:R-:W-:Y:S05]  /*28920*/  BSYNC B1 ;  /* 0x0000000000017941 */ /* 0x000fea0003800000 */
.L_x_624:
        /* <DEDUP_REMOVED lines=10> */
.L_x_627:
[----:B------:R-:W-:Y:S05]  /*289d0*/  BSYNC B1 ;  /* 0x0000000000017941 */ /* 0x000fea0003800000 */
.L_x_626:
        /* <DEDUP_REMOVED lines=11> */
.L_x_629:
[----:B------:R-:W-:Y:S05]  /*28a90*/  BSYNC B1 ;  /* 0x0000000000017941 */ /* 0x000fea0003800000 */
.L_x_628:
        /* <DEDUP_REMOVED lines=14> */
.L_x_631:
[----:B------:R-:W-:Y:S05]  /*28b80*/  BSYNC B1 ;  /* 0x0000000000017941 */ /* 0x000fea0003800000 */
.L_x_630:
        /* <DEDUP_REMOVED lines=14> */
.L_x_633:
[----:B------:R-:W-:Y:S05]  /*28c70*/  BSYNC B1 ;  /* 0x0000000000017941 */ /* 0x000fea0003800000 */
.L_x_632:
        /* <DEDUP_REMOVED lines=10> */
.L_x_635:
[----:B------:R-:W-:Y:S05]  /*28d20*/  BSYNC B1 ;  /* 0x0000000000017941 */ /* 0x000fea0003800000 */
.L_x_634:
        /* <DEDUP_REMOVED lines=11> */
.L_x_637:
[----:B------:R-:W-:Y:S05]  /*28de0*/  BSYNC B1 ;  /* 0x0000000000017941 */ /* 0x000fea0003800000 */
.L_x_636:
        /* <DEDUP_REMOVED lines=14> */
.L_x_639:
[----:B------:R-:W-:Y:S05]  /*28ed0*/  BSYNC B1 ;  /* 0x0000000000017941 */ /* 0x000fea0003800000 */
.L_x_638:
        /* <DEDUP_REMOVED lines=14> */
.L_x_641:
[----:B------:R-:W-:Y:S05]  /*28fc0*/  BSYNC B1 ;  /* 0x0000000000017941 */ /* 0x000fea0003800000 */
.L_x_640:
        /* <DEDUP_REMOVED lines=10> */
.L_x_643:
[----:B------:R-:W-:Y:S05]  /*29070*/  BSYNC B1 ;  /* 0x0000000000017941 */ /* 0x000fea0003800000 */
.L_x_642:
        /* <DEDUP_REMOVED lines=11> */
.L_x_645:
[----:B------:R-:W-:Y:S05]  /*29130*/  BSYNC B1 ;  /* 0x0000000000017941 */ /* 0x000fea0003800000 */
.L_x_644:
        /* <DEDUP_REMOVED lines=14> */
.L_x_647:
[----:B------:R-:W-:Y:S05]  /*29220*/  BSYNC B1 ;  /* 0x0000000000017941 */ /* 0x000fea0003800000 */
.L_x_646:
        /* <DEDUP_REMOVED lines=14> */
.L_x_649:
[----:B------:R-:W-:Y:S05]  /*29310*/  BSYNC B1 ;  /* 0x0000000000017941 */ /* 0x000fea0003800000 */
.L_x_648:
        /* <DEDUP_REMOVED lines=10> */
.L_x_651:
[----:B------:R-:W-:Y:S05]  /*293c0*/  BSYNC B1 ;  /* 0x0000000000017941 */ /* 0x000fea0003800000 */
.L_x_650:
        /* <DEDUP_REMOVED lines=11> */
.L_x_653:
[----:B------:R-:W-:Y:S05]  /*29480*/  BSYNC B1 ;  /* 0x0000000000017941 */ /* 0x000fea0003800000 */
.L_x_652:
        /* <DEDUP_REMOVED lines=14> */
.L_x_655:
[----:B------:R-:W-:Y:S05]  /*29570*/  BSYNC B1 ;  /* 0x0000000000017941 */ /* 0x000fea0003800000 */
.L_x_654:
        /* <DEDUP_REMOVED lines=14> */
.L_x_657:
[----:B------:R-:W-:Y:S05]  /*29660*/  BSYNC B1 ;  /* 0x0000000000017941 */ /* 0x000fea0003800000 */
.L_x_656:
        /* <DEDUP_REMOVED lines=10> */
.L_x_659:
[----:B------:R-:W-:Y:S05]  /*29710*/  BSYNC B1 ;  /* 0x0000000000017941 */ /* 0x000fea0003800000 */
.L_x_658:
        /* <DEDUP_REMOVED lines=11> */
.L_x_661:
[----:B------:R-:W-:Y:S05]  /*297d0*/  BSYNC B1 ;  /* 0x0000000000017941 */ /* 0x000fea0003800000 */
.L_x_660:
        /* <DEDUP_REMOVED lines=14> */
.L_x_663:
[----:B------:R-:W-:Y:S05]  /*298c0*/  BSYNC B1 ;  /* 0x0000000000017941 */ /* 0x000fea0003800000 */
.L_x_662:
        /* <DEDUP_REMOVED lines=14> */
.L_x_665:
[----:B------:R-:W-:Y:S05]  /*299b0*/  BSYNC B1 ;  /* 0x0000000000017941 */ /* 0x000fea0003800000 */
.L_x_664:
        /* <DEDUP_REMOVED lines=10> */
.L_x_667:
[----:B------:R-:W-:Y:S05]  /*29a60*/  BSYNC B1 ;  /* 0x0000000000017941 */ /* 0x000fea0003800000 */
.L_x_666:
        /* <DEDUP_REMOVED lines=11> */
.L_x_669:
[----:B------:R-:W-:Y:S05]  /*29b20*/  BSYNC B1 ;  /* 0x0000000000017941 */ /* 0x000fea0003800000 */
.L_x_668:
        /* <DEDUP_REMOVED lines=14> */
.L_x_671:
[----:B------:R-:W-:Y:S05]  /*29c10*/  BSYNC B1 ;  /* 0x0000000000017941 */ /* 0x000fea0003800000 */
.L_x_670:
        /* <DEDUP_REMOVED lines=14> */
.L_x_673:
[----:B------:R-:W-:Y:S05]  /*29d00*/  BSYNC B1 ;  /* 0x0000000000017941 */ /* 0x000fea0003800000 */
.L_x_672:
        /* <DEDUP_REMOVED lines=10> */
.L_x_675:
[----:B------:R-:W-:Y:S05]  /*29db0*/  BSYNC B1 ;  /* 0x0000000000017941 */ /* 0x000fea0003800000 */
.L_x_674:
        /* <DEDUP_REMOVED lines=11> */
.L_x_677:
[----:B------:R-:W-:Y:S05]  /*29e70*/  BSYNC B1 ;  /* 0x0000000000017941 */ /* 0x000fea0003800000 */
.L_x_676:
        /* <DEDUP_REMOVED lines=14> */
.L_x_679:
[----:B------:R-:W-:Y:S05]  /*29f60*/  BSYNC B1 ;  /* 0x0000000000017941 */ /* 0x000fea0003800000 */
.L_x_678:
        /* <DEDUP_REMOVED lines=14> */
.L_x_681:
[----:B------:R-:W-:Y:S05]  /*2a050*/  BSYNC B1 ;  /* 0x0000000000017941 */ /* 0x000fea0003800000 */
.L_x_680:
        /* <DEDUP_REMOVED lines=10> */
.L_x_683:
[----:B------:R-:W-:Y:S05]  /*2a100*/  BSYNC B1 ;  /* 0x0000000000017941 */ /* 0x000fea0003800000 */
.L_x_682:
        /* <DEDUP_REMOVED lines=11> */
.L_x_685:
[----:B------:R-:W-:Y:S05]  /*2a1c0*/  BSYNC B1 ;  /* 0x0000000000017941 */ /* 0x000fea0003800000 */
.L_x_684:
        /* <DEDUP_REMOVED lines=14> */
.L_x_687:
[----:B------:R-:W-:Y:S05]  /*2a2b0*/  BSYNC B1 ;  /* 0x0000000000017941 */ /* 0x000fea0003800000 */
.L_x_686:
        /* <DEDUP_REMOVED lines=14> */
.L_x_689:
[----:B------:R-:W-:Y:S05]  /*2a3a0*/  BSYNC B1 ;  /* 0x0000000000017941 */ /* 0x000fea0003800000 */
.L_x_688:
        /* <DEDUP_REMOVED lines=10> */
.L_x_691:
[----:B------:R-:W-:Y:S05]  /*2a450*/  BSYNC B1 ;  /* 0x0000000000017941 */ /* 0x000fea0003800000 */
.L_x_690:
        /* <DEDUP_REMOVED lines=11> */
.L_x_693:
[----:B------:R-:W-:Y:S05]  /*2a510*/  BSYNC B1 ;  /* 0x0000000000017941 */ /* 0x000fea0003800000 */
.L_x_692:
        /* <DEDUP_REMOVED lines=14> */
.L_x_695:
[----:B------:R-:W-:Y:S05]  /*2a600*/  BSYNC B1 ;  /* 0x0000000000017941 */ /* 0x000fea0003800000 */
.L_x_694:
        /* <DEDUP_REMOVED lines=14> */
.L_x_697:
[----:B------:R-:W-:Y:S05]  /*2a6f0*/  BSYNC B1 ;  /* 0x0000000000017941 */ /* 0x000fea0003800000 */
.L_x_696:
        /* <DEDUP_REMOVED lines=10> */
.L_x_699:
[----:B------:R-:W-:Y:S05]  /*2a7a0*/  BSYNC B1 ;  /* 0x0000000000017941 */ /* 0x000fea0003800000 */
.L_x_698:
        /* <DEDUP_REMOVED lines=11> */
.L_x_701:
[----:B------:R-:W-:Y:S05]  /*2a860*/  BSYNC B1 ;  /* 0x0000000000017941 */ /* 0x000fea0003800000 */
.L_x_700:
        /* <DEDUP_REMOVED lines=14> */
.L_x_703:
[----:B------:R-:W-:Y:S05]  /*2a950*/  BSYNC B1 ;  /* 0x0000000000017941 */ /* 0x000fea0003800000 */
.L_x_702:
        /* <DEDUP_REMOVED lines=14> */
.L_x_705:
[----:B------:R-:W-:Y:S05]  /*2aa40*/  BSYNC B1 ;  /* 0x0000000000017941 */ /* 0x000fea0003800000 */
.L_x_704:
        /* <DEDUP_REMOVED lines=10> */
.L_x_707:
[----:B------:R-:W-:Y:S05]  /*2aaf0*/  BSYNC B1 ;  /* 0x0000000000017941 */ /* 0x000fea0003800000 */
.L_x_706:
        /* <DEDUP_REMOVED lines=11> */
.L_x_709:
[----:B------:R-:W-:Y:S05]  /*2abb0*/  BSYNC B1 ;  /* 0x0000000000017941 */ /* 0x000fea0003800000 */
.L_x_708:
        /* <DEDUP_REMOVED lines=14> */
.L_x_711:
[----:B------:R-:W-:Y:S05]  /*2aca0*/  BSYNC B1 ;  /* 0x0000000000017941 */ /* 0x000fea0003800000 */
.L_x_710:
        /* <DEDUP_REMOVED lines=14> */
.L_x_713:
[----:B------:R-:W-:Y:S05]  /*2ad90*/  BSYNC B1 ;  /* 0x0000000000017941 */ /* 0x000fea0003800000 */
.L_x_712:
        /* <DEDUP_REMOVED lines=10> */
.L_x_715:
[----:B------:R-:W-:Y:S05]  /*2ae40*/  BSYNC B1 ;  /* 0x0000000000017941 */ /* 0x000fea0003800000 */
.L_x_714:
        /* <DEDUP_REMOVED lines=11> */
.L_x_717:
[----:B------:R-:W-:Y:S05]  /*2af00*/  BSYNC B1 ;  /* 0x0000000000017941 */ /* 0x000fea0003800000 */
.L_x_716:
        /* <DEDUP_REMOVED lines=14> */
.L_x_719:
[----:B------:R-:W-:Y:S05]  /*2aff0*/  BSYNC B1 ;  /* 0x0000000000017941 */ /* 0x000fea0003800000 */
.L_x_718:
        /* <DEDUP_REMOVED lines=14> */
.L_x_721:
[----:B------:R-:W-:Y:S05]  /*2b0e0*/  BSYNC B1 ;  /* 0x0000000000017941 */ /* 0x000fea0003800000 */
.L_x_720:
        /* <DEDUP_REMOVED lines=10> */
.L_x_723:
[----:B------:R-:W-:Y:S05]  /*2b190*/  BSYNC B1 ;  /* 0x0000000000017941 */ /* 0x000fea0003800000 */
.L_x_722:
        /* <DEDUP_REMOVED lines=11> */
.L_x_725:
[----:B------:R-:W-:Y:S05]  /*2b250*/  BSYNC B1 ;  /* 0x0000000000017941 */ /* 0x000fea0003800000 */
.L_x_724:
        /* <DEDUP_REMOVED lines=14> */
.L_x_727:
[----:B------:R-:W-:Y:S05]  /*2b340*/  BSYNC B1 ;  /* 0x0000000000017941 */ /* 0x000fea0003800000 */
.L_x_726:
        /* <DEDUP_REMOVED lines=14> */
.L_x_729:
[----:B------:R-:W-:Y:S05]  /*2b430*/  BSYNC B1 ;  /* 0x0000000000017941 */ /* 0x000fea0003800000 */
.L_x_728:
        /* <DEDUP_REMOVED lines=10> */
.L_x_731:
[----:B------:R-:W-:Y:S05]  /*2b4e0*/  BSYNC B1 ;  /* 0x0000000000017941 */ /* 0x000fea0003800000 */
.L_x_730:
        /* <DEDUP_REMOVED lines=11> */
.L_x_733:
[----:B------:R-:W-:Y:S05]  /*2b5a0*/  BSYNC B1 ;  /* 0x0000000000017941 */ /* 0x000fea0003800000 */
.L_x_732:
        /* <DEDUP_REMOVED lines=14> */
.L_x_735:
[----:B------:R-:W-:Y:S05]  /*2b690*/  BSYNC B1 ;  /* 0x0000000000017941 */ /* 0x000fea0003800000 */
.L_x_734:
        /* <DEDUP_REMOVED lines=14> */
.L_x_737:
[----:B------:R-:W-:Y:S05]  /*2b780*/  BSYNC B1 ;  /* 0x0000000000017941 */ /* 0x000fea0003800000 */
.L_x_736:
        /* <DEDUP_REMOVED lines=10> */
.L_x_739:
[----:B------:R-:W-:Y:S05]  /*2b830*/  BSYNC B1 ;  /* 0x0000000000017941 */ /* 0x000fea0003800000 */
.L_x_738:
        /* <DEDUP_REMOVED lines=11> */
.L_x_741:
[----:B------:R-:W-:Y:S05]  /*2b8f0*/  BSYNC B1 ;  /* 0x0000000000017941 */ /* 0x000fea0003800000 */
.L_x_740:
        /* <DEDUP_REMOVED lines=14> */
.L_x_743:
[----:B------:R-:W-:Y:S05]  /*2b9e0*/  BSYNC B1 ;  /* 0x0000000000017941 */ /* 0x000fea0003800000 */
.L_x_742:
        /* <DEDUP_REMOVED lines=14> */
.L_x_745:
[----:B------:R-:W-:Y:S05]  /*2bad0*/  BSYNC B1 ;  /* 0x0000000000017941 */ /* 0x000fea0003800000 */
.L_x_744:
        /* <DEDUP_REMOVED lines=10> */
.L_x_747:
[----:B------:R-:W-:Y:S05]  /*2bb80*/  BSYNC B1 ;  /* 0x0000000000017941 */ /* 0x000fea0003800000 */
.L_x_746:
        /* <DEDUP_REMOVED lines=11> */
.L_x_749:
[----:B------:R-:W-:Y:S05]  /*2bc40*/  BSYNC B1 ;  /* 0x0000000000017941 */ /* 0x000fea0003800000 */
.L_x_748:
        /* <DEDUP_REMOVED lines=14> */
.L_x_751:
[----:B------:R-:W-:Y:S05]  /*2bd30*/  BSYNC B1 ;  /* 0x0000000000017941 */ /* 0x000fea0003800000 */
.L_x_750:
        /* <DEDUP_REMOVED lines=14> */
.L_x_753:
[----:B------:R-:W-:Y:S05]  /*2be20*/  BSYNC B1 ;  /* 0x0000000000017941 */ /* 0x000fea0003800000 */
.L_x_752:
        /* <DEDUP_REMOVED lines=10> */
.L_x_755:
[----:B------:R-:W-:Y:S05]  /*2bed0*/  BSYNC B1 ;  /* 0x0000000000017941 */ /* 0x000fea0003800000 */
.L_x_754:
        /* <DEDUP_REMOVED lines=11> */
.L_x_757:
[----:B------:R-:W-:Y:S05]  /*2bf90*/  BSYNC B1 ;  /* 0x0000000000017941 */ /* 0x000fea0003800000 */
.L_x_756:
        /* <DEDUP_REMOVED lines=14> */
.L_x_759:
[----:B------:R-:W-:Y:S05]  /*2c080*/  BSYNC B1 ;  /* 0x0000000000017941 */ /* 0x000fea0003800000 */
.L_x_758:
        /* <DEDUP_REMOVED lines=14> */
.L_x_761:
[----:B------:R-:W-:Y:S05]  /*2c170*/  BSYNC B1 ;  /* 0x0000000000017941 */ /* 0x000fea0003800000 */
.L_x_760:
        /* <DEDUP_REMOVED lines=10> */
.L_x_763:
[----:B------:R-:W-:Y:S05]  /*2c220*/  BSYNC B1 ;  /* 0x0000000000017941 */ /* 0x000fea0003800000 */
.L_x_762:
        /* <DEDUP_REMOVED lines=11> */
.L_x_765:
[----:B------:R-:W-:Y:S05]  /*2c2e0*/  BSYNC B1 ;  /* 0x0000000000017941 */ /* 0x000fea0003800000 */
.L_x_764:
        /* <DEDUP_REMOVED lines=13> */
.L_x_767:
[----:B------:R-:W-:Y:S05]  /*2c3c0*/  BSYNC B1 ;  /* 0x0000000000017941 */ /* 0x000fea0003800000 */
.L_x_766:
[----:B------:R-:W2:Y:S01]  /*2c3d0*/  LDL.LU R231, [R1+0x454] ;  /* 0x0004540001e77983 */ /* 0x000ea20000300800 */
        /* <DEDUP_REMOVED lines=12> */
.L_x_769:
[----:B------:R-:W-:Y:S05]  /*2c4a0*/  BSYNC B1 ;  /* 0x0000000000017941 */ /* 0x000fea0003800000 */
.L_x_768:
[----:B--2---:R-:W2:Y:S01]  /*2c4b0*/  LDL.LU R231, [R1+0x458] ;  /* 0x0004580001e77983 */ /* 0x004ea20000300800 */
[----:B-----5:R-:W-:Y:S01]  /*2c4c0*/  HADD2.F32 R230, -RZ, R19.H0_H0 ;  /* 0x20000013ffe67230 */ /* 0x020fe20000004100 */
[----:B------:R-:W-:Y:S01]  /*2c4d0*/  ISETP.GT.AND P4, PT, R0, 0x188, P6 ;  /* 0x000001880000780c */ /* 0x000fe20003784270 */
[----:B------:R-:W-:Y:S03]  /*2c4e0*/  BSSY B1, `(.L_x_770) ;  /* 0x0000007000017945 */ /* 0x000fe60003800000 */
[----:B------:R-:W-:-:S04]  /*2c4f0*/  FMUL R230, R230, R16 ;  /* 0x00000010e6e67220 */ /* 0x000fc80000400000 */
[----:B--2---:R-:W-:-:S05]  /*2c500*/  FFMA R230, R231, R2, R230 ;  /* 0x00000002e7e67223 */ /* 0x004fca00000000e6 */
[----:B------:R-:W-:-:S05]  /*2c510*/  F2FP.F16.F32.PACK_AB R230, RZ, R230 ;  /* 0x000000e6ffe6723e */ /* 0x000fca00000000ff */
[----:B------:R2:W-:Y:S01]  /*2c520*/  @P5 STG.E.U16 desc[UR46][R220.64+0x150], R230 ;  /* 0x000150e6dc005986 */ /* 0x0005e2000c10152e */
[----:B------:R-:W-:Y:S05]  /*2c530*/  @!P4 BRA `(.L_x_771) ;  /* 0x000000000004c947 */ /* 0x000fea0003800000 */
[----:B------:R0:W5:Y:S02]  /*2c540*/  LDG.E.LTC128B.U16 R19, desc[UR46][R8.64+0x152] ;  /* 0x0001522e08137981 */ /* 0x000164000c1e1520 */
.L_x_771:
[----:B------:R-:W-:Y:S05]  /*2c550*/  BSYNC B1 ;  /* 0x0000000000017941 */ /* 0x000fea0003800000 */
.L_x_770:
[----:B------:R-:W3:Y:S01]  /*2c560*/  LDL.LU R231, [R1+0x45c] ;  /* 0x00045c0001e77983 */ /* 0x000ee20000300800 */
[----:B--2--5:R-:W-:Y:S01]  /*2c570*/  HADD2.F32 R230, -RZ, R19.H0_H0 ;  /* 0x20000013ffe67230 */ /* 0x024fe20000004100 */
        /* <DEDUP_REMOVED lines=8> */
.L_x_773:
[----:B------:R-:W-:Y:S05]  /*2c600*/  BSYNC B1 ;  /* 0x0000000000017941 */ /* 0x000fea0003800000 */
.L_x_772:
[----:B------:R-:W4:Y:S01]  /*2c610*/  LDL.LU R231, [R1+0x460] ;  /* 0x0004600001e77983 */ /* 0x000f220000300800 */
[----:B--2--5:R-:W-:Y:S01]  /*2c620*/  HADD2.F32 R230, -RZ, R19.H0_H0 ;  /* 0x20000013ffe67230 */ /* 0x024fe20000004100 */
[----:B------:R-:W-:Y:S01]  /*2c630*/  ISETP.GT.AND P4, PT, R0, 0x180, P2 ;  /* 0x000001800000780c */ /* 0x000fe20001784270 */
        /* <DEDUP_REMOVED lines=10> */
.L_x_775:
[----:B------:R-:W-:Y:S05]  /*2c6e0*/  BSYNC B1 ;  /* 0x0000000000017941 */ /* 0x000fea0003800000 */
.L_x_774:
[----:B--2---:R-:W2:Y:S01]  /*2c6f0*/  LDL.LU R231, [R1+0x464] ;  /* 0x0004640001e77983 */ /* 0x004ea20000300800 */
[----:B-----5:R-:W-:Y:S01]  /*2c700*/  HADD2.F32 R230, -RZ, R19.H0_H0 ;  /* 0x20000013ffe67230 */ /* 0x020fe20000004100 */
[----:B------:R-:W-:Y:S01]  /*2c710*/  ISETP.GT.AND P3, PT, R0, 0x188, P3 ;  /* 0x000001880000780c */ /* 0x000fe20001f64270 */
[----:B------:R-:W-:Y:S03]  /*2c720*/  BSSY B1, `(.L_x_776) ;  /* 0x000000a000017945 */ /* 0x000fe60003800000 */
[----:B------:R-:W-:-:S04]  /*2c730*/  FMUL R230, R230, R16 ;  /* 0x00000010e6e67220 */ /* 0x000fc80000400000 */
[----:B--2---:R-:W-:Y:S01]  /*2c740*/  FFMA R230, R231, R2, R230 ;  /* 0x00000002e7e67223 */ /* 0x004fe200000000e6 */
[----:B------:R-:W-:-:S04]  /*2c750*/  @P4 MOV R231, R223 ;  /* 0x000000df00e74202 */ /* 0x000fc80000000f00 */
[----:B------:R-:W-:-:S04]  /*2c760*/  F2FP.F16.F32.PACK_AB R230, RZ, R230 ;  /* 0x000000e6ffe6723e */ /* 0x000fc800000000ff */
[----:B------:R-:W-:Y:S01]  /*2c770*/  PRMT R233, R230, 0x7610, R233 ;  /* 0x00007610e6e97816 */ /* 0x000fe200000000e9 */
[----:B------:R-:W-:-:S05]  /*2c780*/  @P4 IMAD.MOV.U32 R230, RZ, RZ, R218 ;  /* 0x000000ffffe64224 */ /* 0x000fca00078e00da */
[----:B------:R2:W-:Y:S01]  /*2c790*/  @P4 STG.E.U16 desc[UR46][R230.64+0x162], R233 ;  /* 0x000162e9e6004986 */ /* 0x0005e2000c10152e */
[----:B------:R-:W-:Y:S05]  /*2c7a0*/  @!P3 BRA `(.L_x_777) ;  /* 0x000000000004b947 */ /* 0x000fea0003800000 */
[----:B------:R0:W5:Y:S02]  /*2c7b0*/  LDG.E.LTC128B.U16 R19, desc[UR46][R8.64+0x160] ;  /* 0x0001602e08137981 */ /* 0x000164000c1e1520 */
.L_x_777:
[----:B------:R-:W-:Y:S05]  /*2c7c0*/  BSYNC B1 ;  /* 0x0000000000017941 */ /* 0x000fea0003800000 */
.L_x_776:
        /* <DEDUP_REMOVED lines=10> */
.L_x_779:
[----:B------:R-:W-:Y:S05]  /*2c870*/  BSYNC B1 ;  /* 0x0000000000017941 */ /* 0x000fea0003800000 */
.L_x_778:
        /* <DEDUP_REMOVED lines=10> */
.L_x_781:
[----:B------:R-:W-:Y:S05]  /*2c920*/  BSYNC B1 ;  /* 0x0000000000017941 */ /* 0x000fea0003800000 */
.L_x_780:
        /* <DEDUP_REMOVED lines=13> */
.L_x_783:
[----:B------:R-:W-:Y:S05]  /*2ca00*/  BSYNC B1 ;  /* 0x0000000000017941 */ /* 0x000fea0003800000 */
.L_x_782:
[----:B--2---:R-:W2:Y:S01]  /*2ca10*/  LDL.LU R231, [R1+0x474] ;  /* 0x0004740001e77983 */ /* 0x004ea20000300800 */
[----:B-----5:R-:W-:Y:S01]  /*2ca20*/  HADD2.F32 R222, -RZ, R19.H0_H0 ;  /* 0x20000013ffde7230 */ /* 0x020fe20000004100 */
[----:B------:R-:W-:Y:S01]  /*2ca30*/  ISETP.GT.AND P1, PT, R0, 0x188, P1 ;  /* 0x000001880000780c */ /* 0x000fe20000f24270 */
[----:B------:R-:W-:Y:S03]  /*2ca40*/  BSSY B1, `(.L_x_784) ;  /* 0x0000009000017945 */ /* 0x000fe60003800000 */
[----:B------:R-:W-:-:S04]  /*2ca50*/  FMUL R222, R222, R16 ;  /* 0x00000010dede7220 */ /* 0x000fc80000400000 */
[----:B--2---:R-:W-:-:S05]  /*2ca60*/  FFMA R222, R231, R2, R222 ;  /* 0x00000002e7de7223 */ /* 0x004fca00000000de */
[----:B------:R-:W-:-:S04]  /*2ca70*/  F2FP.F16.F32.PACK_AB R222, RZ, R222 ;  /* 0x000000deffde723e */ /* 0x000fc800000000ff */
[----:B------:R-:W-:Y:S01]  /*2ca80*/  PRMT R230, R222, 0x7610, R230 ;  /* 0x00007610dee67816 */ /* 0x000fe200000000e6 */
[----:B------:R-:W-:-:S05]  /*2ca90*/  @P2 IMAD.MOV.U32 R222, RZ, RZ, R218 ;  /* 0x000000ffffde2224 */ /* 0x000fca00078e00da */
[----:B------:R2:W-:Y:S01]  /*2caa0*/  @P2 STG.E.U16 desc[UR46][R222.64+0x172], R230 ;  /* 0x000172e6de002986 */ /* 0x0005e2000c10152e */
[----:B------:R-:W-:Y:S05]  /*2cab0*/  @!P1 BRA `(.L_x_785) ;  /* 0x0000000000049947 */ /* 0x000fea0003800000 */
[----:B------:R0:W5:Y:S02]  /*2cac0*/  LDG.E.LTC128B.U16 R19, desc[UR46][R8.64+0x170] ;  /* 0x0001702e08137981 */ /* 0x000164000c1e1520 */
.L_x_785:
[----:B------:R-:W-:Y:S05]  /*2cad0*/  BSYNC B1 ;  /* 0x0000000000017941 */ /* 0x000fea0003800000 */
.L_x_784:
        /* <DEDUP_REMOVED lines=10> */
.L_x_787:
[----:B------:R-:W-:Y:S05]  /*2cb80*/  BSYNC B1 ;  /* 0x0000000000017941 */ /* 0x000fea0003800000 */
.L_x_786:
[----:B------:R-:W3:Y:S01]  /*2cb90*/  LDL.LU R223, [R1+0x47c] ;  /* 0x00047c0001df7983 */ /* 0x000ee20000300800 */
[----:B--2--5:R-:W-:Y:S01]  /*2cba0*/  HADD2.F32 R222, -RZ, R19.H0_H0 ;  /* 0x20000013ffde7230 */ /* 0x024fe20000004100 */
        /* <DEDUP_REMOVED lines=11> */
.L_x_789:
[----:B------:R-:W-:Y:S05]  /*2cc60*/  BSYNC B1 ;  /* 0x0000000000017941 */ /* 0x000fea0003800000 */
.L_x_788:
[----:B--2---:R-:W2:Y:S01]  /*2cc70*/  LDL.LU R221, [R1+0x180] ;  /* 0x0001800001dd7983 */ /* 0x004ea20000300800 */
[----:B-----5:R-:W-:Y:S01]  /*2cc80*/  HADD2.F32 R220, -RZ, R19.H0_H0 ;  /* 0x20000013ffdc7230 */ /* 0x020fe20000004100 */
        /* <DEDUP_REMOVED lines=11> */
.L_x_791:
[----:B------:R-:W-:Y:S05]  /*2cd40*/  BSYNC B1 ;  /* 0x0000000000017941 */ /* 0x000fea0003800000 */
.L_x_790:
        /* <DEDUP_REMOVED lines=10> */
.L_x_793:
[----:B------:R-:W-:Y:S05]  /*2cdf0*/  BSYNC B1 ;  /* 0x0000000000017941 */ /* 0x000fea0003800000 */
.L_x_792:
[----:B------:R-:W4:Y:S01]  /*2ce00*/  LDL.LU R221, [R1+0x188] ;  /* 0x0001880001dd7983 */ /* 0x000f220000300800 */
[----:B--2--5:R-:W-:Y:S01]  /*2ce10*/  HADD2.F32 R220, -RZ, R19.H0_H0 ;  /* 0x20000013ffdc7230 */ /* 0x024fe20000004100 */
[----:B------:R-:W-:Y:S01]  /*2ce20*/  ISETP.GT.AND P0, PT, R0, 0x8, P2 ;  /* 0x000000080000780c */ /* 0x000fe20001704270 */
[----:B------:R-:W-:Y:S03]  /*2ce30*/  BSSY B1, `(.L_x_794) ;  /* 0x0000007000017945 */ /* 0x000fe60003800000 */
[----:B------:R-:W-:-:S04]  /*2ce40*/  FMUL R220, R220, R16 ;  /* 0x00000010dcdc7220 */ /* 0x000fc80000400000 */
[----:B----4-:R-:W-:-:S05]  /*2ce50*/  FFMA R220, R221, R2, R220 ;  /* 0x00000002dddc7223 */ /* 0x010fca00000000dc */
[----:B------:R-:W-:-:S05]  /*2ce60*/  F2FP.F16.F32.PACK_AB R220, RZ, R220 ;  /* 0x000000dcffdc723e */ /* 0x000fca00000000ff */
[----:B------:R2:W-:Y:S01]  /*2ce70*/  @P1 STG.E.U16 desc[UR46][R4.64+0x180], R220 ;  /* 0x000180dc04001986 */ /* 0x0005e2000c10152e */
[----:B------:R-:W-:Y:S05]  /*2ce80*/  @!P0 BRA `(.L_x_795) ;  /* 0x0000000000048947 */ /* 0x000fea0003800000 */
[----:B------:R4:W5:Y:S02]  /*2ce90*/  LDG.E.LTC128B.U16 R19, desc[UR46][R6.64+0x182] ;  /* 0x0001822e06137981 */ /* 0x000964000c1e1520 */
.L_x_795:
[----:B------:R-:W-:Y:S05]  /*2cea0*/  BSYNC B1 ;  /* 0x0000000000017941 */ /* 0x000fea0003800000 */
.L_x_794:
        /* <DEDUP_REMOVED lines=13> */
.L_x_797:
[----:B------:R-:W-:Y:S05]  /*2cf80*/  BSYNC B1 ;  /* 0x0000000000017941 */ /* 0x000fea0003800000 */
.L_x_796:
[----:B------:R-:W4:Y:S01]  /*2cf90*/  LDL.LU R221, [R1+0x190] ;  /* 0x0001900001dd7983 */ /* 0x000f220000300800 */
[----:B--2--5:R-:W-:Y:S01]  /*2cfa0*/  HADD2.F32 R220, -RZ, R19.H0_H0 ;  /* 0x20000013ffdc7230 */ /* 0x024fe20000004100 */
[----:B------:R-:W-:Y:S01]  /*2cfb0*/  ISETP.GT.AND P3, PT, R3, 0xc9, PT ;  /* 0x000000c90300780c */ /* 0x000fe20003f64270 */
[----:B------:R-:W-:Y:S01]  /*2cfc0*/  BSSY B1, `(.L_x_798) ;  /* 0x000000a000017945 */ /* 0x000fe20003800000 */
[----:B------:R-:W-:Y:S02]  /*2cfd0*/  LOP3.LUT R17, R17, 0xfffffff7, RZ, 0xc0, !PT ;  /* 0xfffffff711117812 */ /* 0x000fe400078ec0ff */
[----:B------:R-:W-:Y:S01]  /*2cfe0*/  FMUL R220, R220, R16 ;  /* 0x00000010dcdc7220 */ /* 0x000fe20000400000 */
[----:B------:R-:W-:-:S08]  /*2cff0*/  ISETP.GT.AND P0, PT, R0, RZ, P3 ;  /* 0x000000ff0000720c */ /* 0x000fd00001f04270 */
[----:B------:R-:W-:Y:S01]  /*2d000*/  @P3 LOP3.LUT R17, R17, 0x8, RZ, 0xfc, !PT ;  /* 0x0000000811113812 */ /* 0x000fe200078efcff */
[----:B----4-:R-:W-:-:S05]  /*2d010*/  FFMA R220, R221, R2, R220 ;  /* 0x00000002dddc7223 */ /* 0x010fca00000000dc */
[----:B------:R-:W-:-:S05]  /*2d020*/  F2FP.F16.F32.PACK_AB R220, RZ, R220 ;  /* 0x000000dcffdc723e */ /* 0x000fca00000000ff */
[----:B------:R2:W-:Y:S01]  /*2d030*/  @P1 STG.E.U16 desc[UR46][R226.64+0x190], R220 ;  /* 0x000190dce2001986 */ /* 0x0005e2000c10152e */
[----:B------:R-:W-:Y:S05]  /*2d040*/  @!P0 BRA `(.L_x_799) ;  /* 0x0000000000048947 */ /* 0x000fea0003800000 */
[----:B------:R4:W5:Y:S02]  /*2d050*/  LDG.E.LTC128B.U16 R19, desc[UR46][R216.64+0x192] ;  /* 0x0001922ed8137981 */ /* 0x000964000c1e1520 */
.L_x_799:
[----:B------:R-:W-:Y:S05]  /*2d060*/  BSYNC B1 ;  /* 0x0000000000017941 */ /* 0x000fea0003800000 */
.L_x_798:
        /* <DEDUP_REMOVED lines=10> */
.L_x_801:
[----:B------:R-:W-:Y:S05]  /*2d110*/  BSYNC B1 ;  /* 0x0000000000017941 */ /* 0x000fea0003800000 */
.L_x_800:
        /* <DEDUP_REMOVED lines=10> */
.L_x_803:
[----:B------:R-:W-:Y:S05]  /*2d1c0*/  BSYNC B1 ;  /* 0x0000000000017941 */ /* 0x000fea0003800000 */
.L_x_802:
        /* <DEDUP_REMOVED lines=13> */
.L_x_805:
[----:B------:R-:W-:Y:S05]  /*2d2a0*/  BSYNC B1 ;  /* 0x0000000000017941 */ /* 0x000fea0003800000 */
.L_x_804:
[----:B------:R-:W4:Y:S01]  /*2d2b0*/  LDL.LU R221, [R1+0x1a0] ;  /* 0x0001a00001dd7983 */ /* 0x000f220000300800 */
[----:B--2--5:R-:W-:Y:S01]  /*2d2c0*/  HADD2.F32 R220, -RZ, R19.H0_H0 ;  /* 0x20000013ffdc7230 */ /* 0x024fe20000004100 */
[----:B------:R-:W-:Y:S01]  /*2d2d0*/  ISETP.GT.AND P1, PT, R3, 0xd1, PT ;  /* 0x000000d10300780c */ /* 0x000fe20003f24270 */
[----:B------:R-:W-:Y:S01]  /*2d2e0*/  BSSY B1, `(.L_x_806) ;  /* 0x000000a000017945 */ /* 0x000fe20003800000 */
[----:B------:R-:W-:Y:S02]  /*2d2f0*/  LOP3.LUT R17, R17, 0xffffffbf, RZ, 0xc0, !PT ;  /* 0xffffffbf11117812 */ /* 0x000fe400078ec0ff */
[----:B------:R-:W-:-:S09]  /*2d300*/  FMUL R220, R220, R16 ;  /* 0x00000010dcdc7220 */ /* 0x000fd20000400000 */
[----:B------:R-:W-:Y:S01]  /*2d310*/  @P1 LOP3.LUT R17, R17, 0x40, RZ, 0xfc, !PT ;  /* 0x0000004011111812 */ /* 0x000fe200078efcff */
[----:B----4-:R-:W-:-:S05]  /*2d320*/  FFMA R220, R221, R2, R220 ;  /* 0x00000002dddc7223 */ /* 0x010fca00000000dc */
[----:B------:R-:W-:-:S05]  /*2d330*/  F2FP.F16.F32.PACK_AB R220, RZ, R220 ;  /* 0x000000dcffdc723e */ /* 0x000fca00000000ff */
[----:B------:R2:W-:Y:S01]  /*2d340*/  @P0 STG.E.U16 desc[UR46][R226.64+0x1a0], R220 ;  /* 0x0001a0dce2000986 */ /* 0x0005e2000c10152e */
[----:B------:R-:W-:-:S13]  /*2d350*/  ISETP.GT.AND P0, PT, R0, RZ, P1 ;  /* 0x000000ff0000720c */ /* 0x000fda0000f04270 */
[----:B--2---:R-:W-:Y:S05]  /*2d360*/  @!P0 BRA `(.L_x_807) ;  /* 0x0000000000048947 */ /* 0x004fea0003800000 */
[----:B------:R2:W5:Y:S02]  /*2d370*/  LDG.E.LTC128B.U16 R19, desc[UR46][R216.64+0x1a2] ;  /* 0x0001a22ed8137981 */ /* 0x000564000c1e1520 */
.L_x_807:
[----:B------:R-:W-:Y:S05]  /*2d380*/  BSYNC B1 ;  /* 0x0000000000017941 */ /* 0x000fea0003800000 */
.L_x_806:
[----:B------:R-:W4:Y:S01]  /*2d390*/  LDL.LU R221, [R1+0x1a4] ;  /* 0x0001a40001dd7983 */ /* 0x000f220000300800 */
[----:B-----5:R-:W-:Y:S01]  /*2d3a0*/  HADD2.F32 R220, -RZ, R19.H0_H0 ;  /* 0x20000013ffdc7230 */ /* 0x020fe20000004100 */
[----:B------:R-:W-:Y:S04]  /*2d3b0*/  BSSY B1, `(.L_x_808) ;  /* 0x0000008000017945 */ /* 0x000fe80003800000 */
[----:B------:R-:W-:-:S04]  /*2d3c0*/  FMUL R220, R220, R16 ;  /* 0x00000010dcdc7220 */ /* 0x000fc80000400000 */
[----:B----4-:R-:W-:-:S05]  /*2d3d0*/  FFMA R220, R221, R2, R220 ;  /* 0x00000002dddc7223 */ /* 0x010fca00000000dc */
[----:B------:R-:W-:-:S05]  /*2d3e0*/  F2FP.F16.F32.PACK_AB R220, RZ, R220 ;  /* 0x000000dcffdc723e */ /* 0x000fca00000000ff */
[----:B------:R4:W-:Y:S01]  /*2d3f0*/  @P0 STG.E.U16 desc[UR46][R226.64+0x1a2], R220 ;  /* 0x0001a2dce2000986 */ /* 0x0009e2000c10152e */
[----:B------:R-:W-:-:S13]  /*2d400*/  ISETP.GT.AND P0, PT, R0, 0x8, P2 ;  /* 0x000000080000780c */ /* 0x000fda0001704270 */
[----:B----4-:R-:W-:Y:S05]  /*2d410*/  @!P0 BRA `(.L_x_809) ;  /* 0x0000000000048947 */ /* 0x010fea0003800000 */
[----:B------:R4:W5:Y:S02]  /*2d420*/  LDG.E.LTC128B.U16 R19, desc[UR46][R6.64+0x1a0] ;  /* 0x0001a02e06137981 */ /* 0x000964000c1e1520 */
.L_x_809:
[----:B------:R-:W-:Y:S05]  /*2d430*/  BSYNC B1 ;  /* 0x0000000000017941 */ /* 0x000fea0003800000 */
.L_x_808:
        /* <DEDUP_REMOVED lines=10> */
.L_x_811:
[----:B------:R-:W-:Y:S05]  /*2d4e0*/  BSYNC B1 ;  /* 0x0000000000017941 */ /* 0x000fea0003800000 */
.L_x_810:
[----:B------:R-:W3:Y:S01]  /*2d4f0*/  LDL.LU R221, [R1+0x1ac] ;  /* 0x0001ac0001dd7983 */ /* 0x000ee20000300800 */
[----:B-----5:R-:W-:Y:S01]  /*2d500*/  HADD2.F32 R220, -RZ, R19.H0_H0 ;  /* 0x20000013ffdc7230 */ /* 0x020fe20000004100 */
[----:B------:R-:W-:Y:S01]  /*2d510*/  ISETP.GT.AND P2, PT, R3, 0xd8, PT ;  /* 0x000000d80300780c */ /* 0x000fe20003f44270 */
[----:B------:R-:W-:Y:S01]  /*2d520*/  IMAD.U32 R234, RZ, RZ, UR8 ;  /* 0x00000008ffea7e24 */ /* 0x000fe2000f8e00ff */
[----:B------:R-:W-:Y:S01]  /*2d530*/  LOP3.LUT R18, R18, 0xfffffbff, RZ, 0xc0, !PT ;  /* 0xfffffbff12127812 */ /* 0x000fe200078ec0ff */
[----:B------:R-:W-:Y:S02]  /*2d540*/  IMAD.U32 R233, RZ, RZ, UR9 ;  /* 0x00000009ffe97e24 */ /* 0x000fe4000f8e00ff */
[----:B------:R-:W-:Y:S01]  /*2d550*/  FMUL R220, R220, R16 ;  /* 0x00000010dcdc7220 */ /* 0x000fe20000400000 */
[----:B------:R-:W-:Y:S01]  /*2d560*/  IMAD.SHL.U32 R234, R234, 0x10, RZ ;  /* 0x00000010eaea7824 */ /* 0x000fe200078e00ff */
[----:B------:R-:W-:Y:S01]  /*2d570*/  BSSY B1, `(.L_x_812) ;  /* 0x000000f000017945 */ /* 0x000fe20003800000 */
[----:B------:R-:W-:-:S02]  /*2d580*/  IMAD.U32 R223, RZ, RZ, UR8 ;  /* 0x00000008ffdf7e24 */ /* 0x000fc4000f8e00ff */
[----:B------:R-:W-:-:S03]  /*2d590*/  IMAD.IADD R232, R232, 0x1, R219 ;  /* 0x00000001e8e87824 */ /* 0x000fc600078e02db */
[----:B------:R-:W-:Y:S02]  /*2d5a0*/  SHF.L.U64.HI R223, R223, 0x4, R233 ;  /* 0x00000004dfdf7819 */ /* 0x000fe400000102e9 */
[----:B------:R-:W-:Y:S01]  /*2d5b0*/  @P2 LOP3.LUT R18, R18, 0x400, RZ, 0xfc, !PT ;  /* 0x0000040012122812 */ /* 0x000fe200078efcff */
[----:B---3--:R-:W-:-:S05]  /*2d5c0*/  FFMA R220, R221, R2, R220 ;  /* 0x00000002dddc7223 */ /* 0x008fca00000000dc */
[----:B------:R-:W-:-:S05]  /*2d5d0*/  F2FP.F16.F32.PACK_AB R220, RZ, R220 ;  /* 0x000000dcffdc723e */ /* 0x000fca00000000ff */
[----:B------:R3:W-:Y:S02]  /*2d5e0*/  @P0 STG.E.U16 desc[UR46][R4.64+0x1a2], R220 ;  /* 0x0001a2dc04000986 */ /* 0x0007e4000c10152e */
[----:B---3--:R-:W-:-:S05]  /*2d5f0*/  IADD3 R220, P0, R234, R228, RZ ;  /* 0x000000e4eadc7210 */ /* 0x008fca0007f1e0ff */
[----:B------:R-:W-:Y:S01]  /*2d600*/  IMAD.X R221, R223, 0x1, R229, P0 ;  /* 0x00000001dfdd7824 */ /* 0x000fe200000e06e5 */
[----:B------:R-:W-:-:S05]  /*2d610*/  IADD3 R230, P0, R234, R218, RZ ;  /* 0x000000daeae67210 */ /* 0x000fca0007f1e0ff */
[----:B------:R-:W-:Y:S01]  /*2d620*/  IMAD.X R231, R223, 0x1, R232, P0 ;  /* 0x00000001dfe77824 */ /* 0x000fe200000e06e8 */
[----:B------:R-:W-:-:S13]  /*2d630*/  ISETP.GT.AND P0, PT, R0, RZ, P2 ;  /* 0x000000ff0000720c */ /* 0x000fda0001704270 */
[----:B------:R-:W-:Y:S05]  /*2d640*/  @!P0 BRA `(.L_x_813) ;  /* 0x0000000000048947 */ /* 0x000fea0003800000 */
[----:B------:R3:W5:Y:S02]  /*2d650*/  LDG.E.LTC128B.U16 R19, desc[UR46][R216.64+0x1b0] ;  /* 0x0001b02ed8137981 */ /* 0x000764000c1e1520 */
.L_x_813:
[----:B------:R-:W-:Y:S05]  /*2d660*/  BSYNC B1 ;  /* 0x0000000000017941 */ /* 0x000fea0003800000 */
.L_x_812:
[----:B------:R-:W2:Y:S01]  /*2d670*/  LDL.LU R233, [R1+0x1b0] ;  /* 0x0001b00001e97983 */ /* 0x000ea20000300800 */
[----:B-----5:R-:W-:Y:S01]  /*2d680*/  HADD2.F32 R222, -RZ, R19.H0_H0 ;  /* 0x20000013ffde7230 */ /* 0x020fe20000004100 */
[----:B------:R-:W-:Y:S01]  /*2d690*/  ISETP.GT.AND P1, PT, R3, 0xd9, PT ;  /* 0x000000d90300780c */ /* 0x000fe20003f24270 */
[----:B------:R-:W-:Y:S01]  /*2d6a0*/  BSSY B1, `(.L_x_814) ;  /* 0x000000a000017945 */ /* 0x000fe20003800000 */
[----:B------:R-:W-:Y:S02]  /*2d6b0*/  LOP3.LUT R18, R18, 0xfffffdff, RZ, 0xc0, !PT ;  /* 0xfffffdff12127812 */ /* 0x000fe400078ec0ff */
[----:B------:R-:W-:-:S09]  /*2d6c0*/  FMUL R222, R222, R16 ;  /* 0x00000010dede7220 */ /* 0x000fd20000400000 */
[----:B------:R-:W-:Y:S01]  /*2d6d0*/  @P1 LOP3.LUT R18, R18, 0x200, RZ, 0xfc, !PT ;  /* 0x0000020012121812 */ /* 0x000fe200078efcff */
[----:B--2---:R-:W-:-:S05]  /*2d6e0*/  FFMA R222, R233, R2, R222 ;  /* 0x00000002e9de7223 */ /* 0x004fca00000000de */
[----:B------:R-:W-:-:S05]  /*2d6f0*/  F2FP.F16.F32.PACK_AB R222, RZ, R222 ;  /* 0x000000deffde723e */ /* 0x000fca00000000ff */
[----:B------:R2:W-:Y:S01]  /*2d700*/  @P0 STG.E.U16 desc[UR46][R226.64+0x1b0], R222 ;  /* 0x0001b0dee2000986 */ /* 0x0005e2000c10152e */
[----:B------:R-:W-:-:S13]  /*2d710*/  ISETP.GT.AND P0, PT, R0, RZ, P1 ;  /* 0x000000ff0000720c */ /* 0x000fda0000f04270 */
[----:B--2---:R-:W-:Y:S05]  /*2d720*/  @!P0 BRA `(.L_x_815) ;  /* 0x0000000000048947 */ /* 0x004fea0003800000 */
[----:B------:R2:W5:Y:S02]  /*2d730*/  LDG.E.LTC128B.U16 R19, desc[UR46][R216.64+0x1b2] ;  /* 0x0001b22ed8137981 */ /* 0x000564000c1e1520 */
.L_x_815:
[----:B------:R-:W-:Y:S05]  /*2d740*/  BSYNC B1 ;  /* 0x0000000000017941 */ /* 0x000fea0003800000 */
.L_x_814:
        /* <DEDUP_REMOVED lines=10> */
.L_x_817:
[----:B------:R-:W-:Y:S05]  /*2d7f0*/  BSYNC B1 ;  /* 0x0000000000017941 */ /* 0x000fea0003800000 */
.L_x_816:
        /* <DEDUP_REMOVED lines=10> */
.L_x_819:
[----:B------:R-:W-:Y:S05]  /*2d8a0*/  BSYNC B1 ;  /* 0x0000000000017941 */ /* 0x000fea0003800000 */
.L_x_818:
        /* <DEDUP_REMOVED lines=13> */
.L_x_821:
[----:B------:R-:W-:Y:S05]  /*2d980*/  BSYNC B1 ;  /* 0x0000000000017941 */ /* 0x000fea0003800000 */
.L_x_820:
        /* <DEDUP_REMOVED lines=13> */
.L_x_823:
[----:B------:R-:W-:Y:S05]  /*2da60*/  BSYNC B1 ;  /* 0x0000000000017941 */ /* 0x000fea0003800000 */
.L_x_822:
        /* <DEDUP_REMOVED lines=10> */
.L_x_825:
[----:B------:R-:W-:Y:S05]  /*2db10*/  BSYNC B1 ;  /* 0x0000000000017941 */ /* 0x000fea0003800000 */
.L_x_824:
        /* <DEDUP_REMOVED lines=10> */
.L_x_827:
[----:B------:R-:W-:Y:S05]  /*2dbc0*/  BSYNC B1 ;  /* 0x0000000000017941 */ /* 0x000fea0003800000 */
.L_x_826:
        /* <DEDUP_REMOVED lines=13> */
.L_x_829:
[----:B------:R-:W-:Y:S05]  /*2dca0*/  BSYNC B1 ;  /* 0x0000000000017941 */ /* 0x000fea0003800000 */
.L_x_828:
        /* <DEDUP_REMOVED lines=13> */
.L_x_831:
[----:B------:R-:W-:Y:S05]  /*2dd80*/  BSYNC B1 ;  /* 0x0000000000017941 */ /* 0x000fea0003800000 */
.L_x_830:
        /* <DEDUP_REMOVED lines=10> */
.L_x_833:
[----:B------:R-:W-:Y:S05]  /*2de30*/  BSYNC B1 ;  /* 0x0000000000017941 */ /* 0x000fea0003800000 */
.L_x_832:
        /* <DEDUP_REMOVED lines=10> */
.L_x_835:
[----:B------:R-:W-:Y:S05]  /*2dee0*/  BSYNC B1 ;  /* 0x0000000000017941 */ /* 0x000fea0003800000 */
.L_x_834:
        /* <DEDUP_REMOVED lines=13> */
.L_x_837:
[----:B------:R-:W-:Y:S05]  /*2dfc0*/  BSYNC B1 ;  /* 0x0000000000017941 */ /* 0x000fea0003800000 */
.L_x_836:
        /* <DEDUP_REMOVED lines=13> */
.L_x_839:
[----:B------:R-:W-:Y:S05]  /*2e0a0*/  BSYNC B1 ;  /* 0x0000000000017941 */ /* 0x000fea0003800000 */
.L_x_838:
        /* <DEDUP_REMOVED lines=10> */
.L_x_841:
[----:B------:R-:W-:Y:S05]  /*2e150*/  BSYNC B1 ;  /* 0x0000000000017941 */ /* 0x000fea0003800000 */
.L_x_840:
        /* <DEDUP_REMOVED lines=10> */
.L_x_843:
[----:B------:R-:W-:Y:S05]  /*2e200*/  BSYNC B1 ;  /* 0x0000000000017941 */ /* 0x000fea0003800000 */
.L_x_842:
        /* <DEDUP_REMOVED lines=13> */
.L_x_845:
[----:B------:R-:W-:Y:S05]  /*2e2e0*/  BSYNC B1 ;  /* 0x0000000000017941 */ /* 0x000fea0003800000 */
.L_x_844:
        /* <DEDUP_REMOVED lines=13> */
.L_x_847:
[----:B------:R-:W-:Y:S05]  /*2e3c0*/  BSYNC B1 ;  /* 0x0000000000017941 */ /* 0x000fea0003800000 */
.L_x_846:
        /* <DEDUP_REMOVED lines=10> */
.L_x_849:
[----:B------:R-:W-:Y:S05]  /*2e470*/  BSYNC B1 ;  /* 0x0000000000017941 */ /* 0x000fea0003800000 */
.L_x_848:
        /* <DEDUP_REMOVED lines=10> */
.L_x_851:
[----:B------:R-:W-:Y:S05]  /*2e520*/  BSYNC B1 ;  /* 0x0000000000017941 */ /* 0x000fea0003800000 */
.L_x_850:
        /* <DEDUP_REMOVED lines=13> */
.L_x_853:
[----:B------:R-:W-:Y:S05]  /*2e600*/  BSYNC B1 ;  /* 0x0000000000017941 */ /* 0x000fea0003800000 */
.L_x_852:
        /* <DEDUP_REMOVED lines=13> */
.L_x_855:
[----:B------:R-:W-:Y:S05]  /*2e6e0*/  BSYNC B1 ;  /* 0x0000000000017941 */ /* 0x000fea0003800000 */
.L_x_854:
        /* <DEDUP_REMOVED lines=10> */
.L_x_857:
[----:B------:R-:W-:Y:S05]  /*2e790*/  BSYNC B1 ;  /* 0x0000000000017941 */ /* 0x000fea0003800000 */
.L_x_856:
        /* <DEDUP_REMOVED lines=10> */
.L_x_859:
[----:B------:R-:W-:Y:S05]  /*2e840*/  BSYNC B1 ;  /* 0x0000000000017941 */ /* 0x000fea0003800000 */
.L_x_858:
        /* <DEDUP_REMOVED lines=13> */
.L_x_861:
[----:B------:R-:W-:Y:S05]  /*2e920*/  BSYNC B1 ;  /* 0x0000000000017941 */ /* 0x000fea0003800000 */
.L_x_860:
        /* <DEDUP_REMOVED lines=13> */
.L_x_863:
[----:B------:R-:W-:Y:S05]  /*2ea00*/  BSYNC B1 ;  /* 0x0000000000017941 */ /* 0x000fea0003800000 */
.L_x_862:
        /* <DEDUP_REMOVED lines=10> */
.L_x_865:
[----:B------:R-:W-:Y:S05]  /*2eab0*/  BSYNC B1 ;  /* 0x0000000000017941 */ /* 0x000fea0003800000 */
.L_x_864:
        /* <DEDUP_REMOVED lines=10> */
.L_x_867:
[----:B------:R-:W-:Y:S05]  /*2eb60*/  BSYNC B1 ;  /* 0x0000000000017941 */ /* 0x000fea0003800000 */
.L_x_866:
        /* <DEDUP_REMOVED lines=13> */
.L_x_869:
[----:B------:R-:W-:Y:S05]  /*2ec40*/  BSYNC B1 ;  /* 0x0000000000017941 */ /* 0x000fea0003800000 */
.L_x_868:
        /* <DEDUP_REMOVED lines=13> */
.L_x_871:
[----:B------:R-:W-:Y:S05]  /*2ed20*/  BSYNC B1 ;  /* 0x0000000000017941 */ /* 0x000fea0003800000 */
.L_x_870:
        /* <DEDUP_REMOVED lines=10> */
.L_x_873:
[----:B------:R-:W-:Y:S05]  /*2edd0*/  BSYNC B1 ;  /* 0x0000000000017941 */ /* 0x000fea0003800000 */
.L_x_872:
        /* <DEDUP_REMOVED lines=10> */
.L_x_875:
[----:B------:R-:W-:Y:S05]  /*2ee80*/  BSYNC B1 ;  /* 0x0000000000017941 */ /* 0x000fea0003800000 */
.L_x_874:
        /* <DEDUP_REMOVED lines=13> */
.L_x_877:
[----:B------:R-:W-:Y:S05]  /*2ef60*/  BSYNC B1 ;  /* 0x0000000000017941 */ /* 0x000fea0003800000 */
.L_x_876:
        /* <DEDUP_REMOVED lines=13> */
.L_x_879:
[----:B------:R-:W-:Y:S05]  /*2f040*/  BSYNC B1 ;  /* 0x0000000000017941 */ /* 0x000fea0003800000 */
.L_x_878:
        /* <DEDUP_REMOVED lines=10> */
.L_x_881:
[----:B------:R-:W-:Y:S05]  /*2f0f0*/  BSYNC B1 ;  /* 0x0000000000017941 */ /* 0x000fea0003800000 */
.L_x_880:
        /* <DEDUP_REMOVED lines=10> */
.L_x_883:
[----:B------:R-:W-:Y:S05]  /*2f1a0*/  BSYNC B1 ;  /* 0x0000000000017941 */ /* 0x000fea0003800000 */
.L_x_882:
        /* <DEDUP_REMOVED lines=13> */
.L_x_885:
[----:B------:R-:W-:Y:S05]  /*2f280*/  BSYNC B1 ;  /* 0x0000000000017941 */ /* 0x000fea0003800000 */
.L_x_884:
        /* <DEDUP_REMOVED lines=13> */
.L_x_887:
[----:B------:R-:W-:Y:S05]  /*2f360*/  BSYNC B1 ;  /* 0x0000000000017941 */ /* 0x000fea0003800000 */
.L_x_886:
        /* <DEDUP_REMOVED lines=10> */
.L_x_889:
[----:B------:R-:W-:Y:S05]  /*2f410*/  BSYNC B1 ;  /* 0x0000000000017941 */ /* 0x000fea0003800000 */
.L_x_888:
        /* <DEDUP_REMOVED lines=10> */
.L_x_891:
[----:B------:R-:W-:Y:S05]  /*2f4c0*/  BSYNC B1 ;  /* 0x0000000000017941 */ /* 0x000fea0003800000 */
.L_x_890:
        /* <DEDUP_REMOVED lines=13> */
.L_x_893:
[----:B------:R-:W-:Y:S05]  /*2f5a0*/  BSYNC B1 ;  /* 0x0000000000017941 */ /* 0x000fea0003800000 */
.L_x_892:
        /* <DEDUP_REMOVED lines=13> */
.L_x_895:
[----:B------:R-:W-:Y:S05]  /*2f680*/  BSYNC B1 ;  /* 0x0000000000017941 */ /* 0x000fea0003800000 */
.L_x_894:
        /* <DEDUP_REMOVED lines=10> */
.L_x_897:
[----:B------:R-:W-:Y:S05]  /*2f730*/  BSYNC B1 ;  /* 0x0000000000017941 */ /* 0x000fea0003800000 */
.L_x_896:
        /* <DEDUP_REMOVED lines=10> */
.L_x_899:
[----:B------:R-:W-:Y:S05]  /*2f7e0*/  BSYNC B1 ;  /* 0x0000000000017941 */ /* 0x000fea0003800000 */
.L_x_898:
        /* <DEDUP_REMOVED lines=13> */
.L_x_901:
[----:B------:R-:W-:Y:S05]  /*2f8c0*/  BSYNC B1 ;  /* 0x0000000000017941 */ /* 0x000fea0003800000 */
.L_x_900:
        /* <DEDUP_REMOVED lines=13> */
.L_x_903:
[----:B------:R-:W-:Y:S05]  /*2f9a0*/  BSYNC B1 ;  /* 0x0000000000017941 */ /* 0x000fea0003800000 */
.L_x_902:
        /* <DEDUP_REMOVED lines=10> */
.L_x_905:
[----:B------:R-:W-:Y:S05]  /*2fa50*/  BSYNC B1 ;  /* 0x0000000000017941 */ /* 0x000fea0003800000 */
.L_x_904:
        /* <DEDUP_REMOVED lines=10> */
.L_x_907:
[----:B------:R-:W-:Y:S05]  /*2fb00*/  BSYNC B1 ;  /* 0x0000000000017941 */ /* 0x000fea0003800000 */
.L_x_906:
        /* <DEDUP_REMOVED lines=13> */
.L_x_909:
[----:B------:R-:W-:Y:S05]  /*2fbe0*/  BSYNC B1 ;  /* 0x0000000000017941 */ /* 0x000fea0003800000 */
.L_x_908:
        /* <DEDUP_REMOVED lines=13> */
.L_x_911:
[----:B------:R-:W-:Y:S05]  /*2fcc0*/  BSYNC B1 ;  /* 0x0000000000017941 */ /* 0x000fea0003800000 */
.L_x_910:
        /* <DEDUP_REMOVED lines=10> */
.L_x_913:
[----:B------:R-:W-:Y:S05]  /*2fd70*/  BSYNC B1 ;  /* 0x0000000000017941 */ /* 0x000fea0003800000 */
.L_x_912:
        /* <DEDUP_REMOVED lines=10> */
.L_x_915:
[----:B------:R-:W-:Y:S05]  /*2fe20*/  BSYNC B1 ;  /* 0x0000000000017941 */ /* 0x000fea0003800000 */
.L_x_914:
        /* <DEDUP_REMOVED lines=13> */
.L_x_917:
[----:B------:R-:W-:Y:S05]  /*2ff00*/  BSYNC B1 ;  /* 0x0000000000017941 */ /* 0x000fea0003800000 */
.L_x_916:
        /* <DEDUP_REMOVED lines=13> */
.L_x_919:
[----:B------:R-:W-:Y:S05]  /*2ffe0*/  BSYNC B1 ;  /* 0x0000000000017941 */ /* 0x000fea0003800000 */
.L_x_918:
        /* <DEDUP_REMOVED lines=10> */
.L_x_921:
[----:B------:R-:W-:Y:S05]  /*30090*/  BSYNC B1 ;  /* 0x0000000000017941 */ /* 0x000fea0003800000 */
.L_x_920:
        /* <DEDUP_REMOVED lines=10> */
.L_x_923:
[----:B------:R-:W-:Y:S05]  /*30140*/  BSYNC B1 ;  /* 0x0000000000017941 */ /* 0x000fea0003800000 */
.L_x_922:
        /* <DEDUP_REMOVED lines=13> */
.L_x_925:
[----:B------:R-:W-:Y:S05]  /*30220*/  BSYNC B1 ;  /* 0x0000000000017941 */ /* 0x000fea0003800000 */
.L_x_924:
        /* <DEDUP_REMOVED lines=13> */
.L_x_927:
[----:B------:R-:W-:Y:S05]  /*30300*/  BSYNC B1 ;  /* 0x0000000000017941 */ /* 0x000fea0003800000 */
.L_x_926:
        /* <DEDUP_REMOVED lines=10> */
.L_x_929:
[----:B------:R-:W-:Y:S05]  /*303b0*/  BSYNC B1 ;  /* 0x0000000000017941 */ /* 0x000fea0003800000 */
.L_x_928:
        /* <DEDUP_REMOVED lines=10> */
.L_x_931:
[----:B------:R-:W-:Y:S05]  /*30460*/  BSYNC B1 ;  /* 0x0000000000017941 */ /* 0x000fea0003800000 */
.L_x_930:
        /* <DEDUP_REMOVED lines=13> */
.L_x_933:
[----:B------:R-:W-:Y:S05]  /*30540*/  BSYNC B1 ;  /* 0x0000000000017941 */ /* 0x000fea0003800000 */
.L_x_932:
        /* <DEDUP_REMOVED lines=13> */
.L_x_935:
[----:B------:R-:W-:Y:S05]  /*30620*/  BSYNC B1 ;  /* 0x0000000000017941 */ /* 0x000fea0003800000 */
.L_x_934:
        /* <DEDUP_REMOVED lines=10> */
.L_x_937:
[----:B------:R-:W-:Y:S05]  /*306d0*/  BSYNC B1 ;  /* 0x0000000000017941 */ /* 0x000fea0003800000 */
.L_x_936:
        /* <DEDUP_REMOVED lines=10> */
.L_x_939:
[----:B------:R-:W-:Y:S05]  /*30780*/  BSYNC B1 ;  /* 0x0000000000017941 */ /* 0x000fea0003800000 */
.L_x_938:
        /* <DEDUP_REMOVED lines=13> */
.L_x_941:
[----:B------:R-:W-:Y:S05]  /*30860*/  BSYNC B1 ;  /* 0x0000000000017941 */ /* 0x000fea0003800000 */
.L_x_940:
        /* <DEDUP_REMOVED lines=13> */
.L_x_943:
[----:B------:R-:W-:Y:S05]  /*30940*/  BSYNC B1 ;  /* 0x0000000000017941 */ /* 0x000fea0003800000 */
.L_x_942:
        /* <DEDUP_REMOVED lines=10> */
.L_x_945:
[----:B------:R-:W-:Y:S05]  /*309f0*/  BSYNC B1 ;  /* 0x0000000000017941 */ /* 0x000fea0003800000 */
.L_x_944:
        /* <DEDUP_REMOVED lines=10> */
.L_x_947:
[----:B------:R-:W-:Y:S05]  /*30aa0*/  BSYNC B1 ;  /* 0x0000000000017941 */ /* 0x000fea0003800000 */
.L_x_946:
        /* <DEDUP_REMOVED lines=13> */
.L_x_949:
[----:B------:R-:W-:Y:S05]  /*30b80*/  BSYNC B1 ;  /* 0x0000000000017941 */ /* 0x000fea0003800000 */
.L_x_948:
        /* <DEDUP_REMOVED lines=13> */
.L_x_951:
[----:B------:R-:W-:Y:S05]  /*30c60*/  BSYNC B1 ;  /* 0x0000000000017941 */ /* 0x000fea0003800000 */
.L_x_950:
        /* <DEDUP_REMOVED lines=10> */
.L_x_953:
[----:B------:R-:W-:Y:S05]  /*30d10*/  BSYNC B1 ;  /* 0x0000000000017941 */ /* 0x000fea0003800000 */
.L_x_952:
        /* <DEDUP_REMOVED lines=10> */
.L_x_955:
[----:B------:R-:W-:Y:S05]  /*30dc0*/  BSYNC B1 ;  /* 0x0000000000017941 */ /* 0x000fea0003800000 */
.L_x_954:
        /* <DEDUP_REMOVED lines=13> */
.L_x_957:
[----:B------:R-:W-:Y:S05]  /*30ea0*/  BSYNC B1 ;  /* 0x0000000000017941 */ /* 0x000fea0003800000 */
.L_x_956:
[----:B------:R-:W2:Y:S01]  /*30eb0*/  LDL.LU R233, [R1+0x2d0] ;  /* 0x0002d00001e97983 */ /* 0x000ea20000300800 */
[----:B-----5:R-:W-:Y:S01]  /*30ec0*/  HADD2.F32 R222, -RZ, R19.H0_H0 ;  /* 0x20000013ffde7230 */ /* 0x020fe20000004100 */
[----:B------:R-:W-:Y:S01]  /*30ed0*/  ISETP.GT.AND P4, PT, R3, 0x169, PT ;  /* 0x000001690300780c */ /* 0x000fe20003f84270 */
[----:B------:R-:W-:Y:S03]  /*30ee0*/  BSSY B1, `(.L_x_958) ;  /* 0x0000008000017945 */ /* 0x000fe60003800000 */
[----:B------:R-:W-:-:S04]  /*30ef0*/  FMUL R222, R222, R16 ;  /* 0x00000010dede7220 */ /* 0x000fc80000400000 */
[----:B--2---:R-:W-:-:S05]  /*30f00*/  FFMA R222, R233, R2, R222 ;  /* 0x00000002e9de7223 */ /* 0x004fca00000000de */
[----:B------:R-:W-:-:S05]  /*30f10*/  F2FP.F16.F32.PACK_AB R222, RZ, R222 ;  /* 0x000000deffde723e */ /* 0x000fca00000000ff */
[----:B------:R2:W-:Y:S01]  /*30f20*/  @P0 STG.E.U16 desc[UR46][R226.64+0x2d0], R222 ;  /* 0x0002d0dee2000986 */ /* 0x0005e2000c10152e */
[----:B------:R-:W-:-:S13]  /*30f30*/  ISETP.GT.AND P0, PT, R0, RZ, P4 ;  /* 0x000000ff0000720c */ /* 0x000fda0002704270 */
[----:B--2---:R-:W-:Y:S05]  /*30f40*/  @!P0 BRA `(.L_x_959) ;  /* 0x0000000000048947 */ /* 0x004fea0003800000 */
[----:B------:R2:W5:Y:S02]  /*30f50*/  LDG.E.LTC128B.U16 R19, desc[UR46][R216.64+0x2d2] ;  /* 0x0002d22ed8137981 */ /* 0x000564000c1e1520 */
.L_x_959:
[----:B------:R-:W-:Y:S05]  /*30f60*/  BSYNC B1 ;  /* 0x0000000000017941 */ /* 0x000fea0003800000 */
.L_x_958:
        /* <DEDUP_REMOVED lines=10> */
.L_x_961:
[----:B------:R-:W-:Y:S05]  /*31010*/  BSYNC B1 ;  /* 0x0000000000017941 */ /* 0x000fea0003800000 */
.L_x_960:
        /* <DEDUP_REMOVED lines=10> */
.L_x_963:
[----:B------:R-:W-:Y:S05]  /*310c0*/  BSYNC B1 ;  /* 0x0000000000017941 */ /* 0x000fea0003800000 */
.L_x_962:
        /* <DEDUP_REMOVED lines=11> */
.L_x_965:
[----:B------:R-:W-:Y:S05]  /*31180*/  BSYNC B1 ;  /* 0x0000000000017941 */ /* 0x000fea0003800000 */
.L_x_964:
        /* <DEDUP_REMOVED lines=11> */
.L_x_967:
[----:B------:R-:W-:Y:S05]  /*31240*/  BSYNC B1 ;  /* 0x0000000000017941 */ /* 0x000fea0003800000 */
.L_x_966:
        /* <DEDUP_REMOVED lines=10> */
.L_x_969:
[----:B------:R-:W-:Y:S05]  /*312f0*/  BSYNC B1 ;  /* 0x0000000000017941 */ /* 0x000fea0003800000 */
.L_x_968:
        /* <DEDUP_REMOVED lines=10> */
.L_x_971:
[----:B------:R-:W-:Y:S05]  /*313a0*/  BSYNC B1 ;  /* 0x0000000000017941 */ /* 0x000fea0003800000 */
.L_x_970:
        /* <DEDUP_REMOVED lines=11> */
.L_x_973:
[----:B------:R-:W-:Y:S05]  /*31460*/  BSYNC B1 ;  /* 0x0000000000017941 */ /* 0x000fea0003800000 */
.L_x_972:
[----:B------:R-:W2:Y:S01]  /*31470*/  LDL.LU R233, [R1+0x2f0] ;  /* 0x0002f00001e97983 */ /* 0x000ea20000300800 */
[----:B-----5:R-:W-:Y:S01]  /*31480*/  HADD2.F32 R222, -RZ, R19.H0_H0 ;  /* 0x20000013ffde7230 */ /* 0x020fe20000004100 */
[----:B------:R-:W-:Y:S04]  /*31490*/  BSSY B1, `(.L_x_974) ;  /* 0x0000009000017945 */ /* 0x000fe80003800000 */
[----:B------:R-:W-:-:S04]  /*314a0*/  FMUL R222, R222, R16 ;  /* 0x00000010dede7220 */ /* 0x000fc80000400000 */
[----:B--2---:R-:W-:-:S05]  /*314b0*/  FFMA R222, R233, R2, R222 ;  /* 0x00000002e9de7223 */ /* 0x004fca00000000de */
[----:B------:R-:W-:-:S05]  /*314c0*/  F2FP.F16.F32.PACK_AB R222, RZ, R222 ;  /* 0x000000deffde723e */ /* 0x000fca00000000ff */
[----:B------:R2:W-:Y:S01]  /*314d0*/  @P0 STG.E.U16 desc[UR46][R226.64+0x2f0], R222 ;  /* 0x0002f0dee2000986 */ /* 0x0005e2000c10152e */
[----:B------:R-:W-:-:S04]  /*314e0*/  ISETP.GT.AND P0, PT, R3, 0x179, PT ;  /* 0x000001790300780c */ /* 0x000fc80003f04270 */
[----:B------:R-:W-:-:S13]  /*314f0*/  ISETP.GT.AND P5, PT, R0, RZ, P0 ;  /* 0x000000ff0000720c */ /* 0x000fda00007a4270 */
[----:B--2---:R-:W-:Y:S05]  /*31500*/  @!P5 BRA `(.L_x_975) ;  /* 0x000000000004d947 */ /* 0x004fea0003800000 */
[----:B------:R2:W5:Y:S02]  /*31510*/  LDG.E.LTC128B.U16 R19, desc[UR46][R216.64+0x2f2] ;  /* 0x0002f22ed8137981 */ /* 0x000564000c1e1520 */
.L_x_975:
[----:B------:R-:W-:Y:S05]  /*31520*/  BSYNC B1 ;  /* 0x0000000000017941 */ /* 0x000fea0003800000 */
.L_x_974:
[----:B0-23--:R-:W2:Y:S01]  /*31530*/  LDL.LU R216, [R1+0x2f4] ;  /* 0x0002f40001d87983 */ /* 0x00dea20000300800 */
[----:B-----5:R-:W-:Y:S01]  /*31540*/  HADD2.F32 R3, -RZ, R19.H0_H0 ;  /* 0x20000013ff037230 */ /* 0x020fe20000004100 */
[----:B------:R-:W-:Y:S04]  /*31550*/  BSSY B1, `(.L_x_976) ;  /* 0x0000009000017945 */ /* 0x000fe80003800000 */
[----:B------:R-:W-:-:S04]  /*31560*/  FMUL R3, R3, R16 ;  /* 0x0000001003037220 */ /* 0x000fc80000400000 */
[----:B--2---:R-:W-:-:S05]  /*31570*/  FFMA R3, R216, R2, R3 ;  /* 0x00000002d8037223 */ /* 0x004fca0000000003 */
[----:B------:R-:W-:-:S05]  /*31580*/  F2FP.F16.F32.PACK_AB R3, RZ, R3 ;  /* 0x00000003ff03723e */ /* 0x000fca00000000ff */
[----:B------:R0:W-:Y:S01]  /*31590*/  @P5 STG.E.U16 desc[UR46][R226.64+0x2f2], R3 ;  /* 0x0002f203e2005986 */ /* 0x0001e2000c10152e */
[----:B------:R-:W-:Y:S02]  /*315a0*/  ISETP.GT.AND P5, PT, R0, 0x8, P1 ;  /* 0x000000080000780c */ /* 0x000fe40000fa4270 */
[----:B0-----:R-:W-:-:S11]  /*315b0*/  PRMT R3, R19, 0x7610, R3 ;  /* 0x0000761013037816 */ /* 0x001fd60000000003 */
[----:B------:R-:W-:Y:S05]  /*315c0*/  @!P5 BRA `(.L_x_977) ;  /* 0x000000000004d947 */ /* 0x000fea0003800000 */
[----:B------:R0:W5:Y:S02]  /*315d0*/  LDG.E.LTC128B.U16 R3, desc[UR46][R6.64+0x2f0] ;  /* 0x0002f02e06037981 */ /* 0x000164000c1e1520 */
.L_x_977:
[----:B------:R-:W-:Y:S05]  /*315e0*/  BSYNC B1 ;  /* 0x0000000000017941 */ /* 0x000fea0003800000 */
.L_x_976:
        /* <DEDUP_REMOVED lines=10> */
.L_x_979:
[----:B------:R-:W-:Y:S05]  /*31690*/  BSYNC B1 ;  /* 0x0000000000017941 */ /* 0x000fea0003800000 */
.L_x_978:
[----:B012-4-:R-:W2:Y:S01]  /*316a0*/  LDL.LU R7, [R1+0x2fc] ;  /* 0x0002fc0001077983 */ /* 0x017ea20000300800 */
        /* <DEDUP_REMOVED lines=8> */
[----:B0-----:R-:W-:Y:S05]  /*31730*/  @!P5 BRA `(.L_x_981) ;  /* 0x000000000004d947 */ /* 0x001fea0003800000 */
[----:B------:R0:W5:Y:S02]  /*31740*/  LDG.E.LTC128B.U16 R3, desc[UR46][R22.64+0x180] ;  /* 0x0001802e16037981 */ /* 0x000164000c1e1520 */
.L_x_981:
[----:B------:R-:W-:Y:S05]  /*31750*/  BSYNC B1 ;  /* 0x0000000000017941 */ /* 0x000fea0003800000 */
.L_x_980:
[----:B------:R-:W2:Y:S01]  /*31760*/  LDL.LU R5, [R1] ;  /* 0x0000000001057983 */ /* 0x000ea20000300800 */
[----:B-----5:R-:W-:Y:S01]  /*31770*/  HADD2.F32 R4, -RZ, R3.H0_H0 ;  /* 0x20000003ff047230 */ /* 0x020fe20000004100 */
[----:B------:R-:W-:Y:S04]  /*31780*/  BSSY B1, `(.L_x_982) ;  /* 0x000000c000017945 */ /* 0x000fe80003800000 */
[----:B------:R-:W-:-:S04]  /*31790*/  FMUL R4, R4, R16 ;  /* 0x0000001004047220 */ /* 0x000fc80000400000 */
[----:B--2---:R-:W-:Y:S01]  /*317a0*/  FFMA R4, R5, R2, R4 ;  /* 0x0000000205047223 */ /* 0x004fe20000000004 */
[----:B------:R-:W-:-:S04]  /*317b0*/  IMAD.MOV.U32 R5, RZ, RZ, R229 ;  /* 0x000000ffff057224 */ /* 0x000fc800078e00e5 */
[----:B------:R-:W-:-:S04]  /*317c0*/  F2FP.F16.F32.PACK_AB R4, RZ, R4 ;  /* 0x00000004ff04723e */ /* 0x000fc800000000ff */
[----:B------:R-:W-:Y:S01]  /*317d0*/  PRMT R6, R4, 0x7610, R6 ;  /* 0x0000761004067816 */ /* 0x000fe20000000006 */
[----:B------:R-:W-:-:S05]  /*317e0*/  IMAD.MOV.U32 R4, RZ, RZ, R228 ;  /* 0x000000ffff047224 */ /* 0x000fca00078e00e4 */
[----:B------:R1:W-:Y:S01]  /*317f0*/  @P5 STG.E.U16 desc[UR46][R4.64+0x180], R6 ;  /* 0x0001800604005986 */ /* 0x0003e2000c10152e */
[----:B------:R-:W-:-:S04]  /*31800*/  LOP3.LUT P5, RZ, R17, 0x2, RZ, 0xc0, !PT ;  /* 0x0000000211ff7812 */ /* 0x000fc800078ac0ff */
[----:B------:R-:W-:-:S13]  /*31810*/  ISETP.GT.AND P5, PT, R0, 0x80, P5 ;  /* 0x000000800000780c */ /* 0x000fda0002fa4270 */
[----:B-1----:R-:W-:Y:S05]  /*31820*/  @!P5 BRA `(.L_x_983) ;  /* 0x000000000004d947 */ /* 0x002fea0003800000 */
[----:B------:R1:W5:Y:S02]  /*31830*/  LDG.E.LTC128B.U16 R3, desc[UR46][R22.64+0x182] ;  /* 0x0001822e16037981 */ /* 0x000364000c1e1520 */
.L_x_983:
[----:B------:R-:W-:Y:S05]  /*31840*/  BSYNC B1 ;  /* 0x0000000000017941 */ /* 0x000fea0003800000 */
.L_x_982:
[----:B------:R-:W2:Y:S01]  /*31850*/  LDL.LU R7, [R1+0x4] ;  /* 0x0000040001077983 */ /* 0x000ea20000300800 */
[----:B-----5:R-:W-:Y:S01]  /*31860*/  HADD2.F32 R6, -RZ, R3.H0_H0 ;  /* 0x20000003ff067230 */ /* 0x020fe20000004100 */
[----:B------:R-:W-:Y:S04]  /*31870*/  BSSY B1, `(.L_x_984) ;  /* 0x000000b000017945 */ /* 0x000fe80003800000 */
[----:B------:R-:W-:-:S04]  /*31880*/  FMUL R6, R6, R16 ;  /* 0x0000001006067220 */ /* 0x000fc80000400000 */
[----:B--2---:R-:W-:-:S05]  /*31890*/  FFMA R6, R7, R2, R6 ;  /* 0x0000000207067223 */ /* 0x004fca0000000006 */
[----:B------:R-:W-:-:S05]  /*318a0*/  F2FP.F16.F32.PACK_AB R6, RZ, R6 ;  /* 0x00000006ff06723e */ /* 0x000fca00000000ff */
[----:B------:R2:W-:Y:S01]  /*318b0*/  @P5 STG.E.U16 desc[UR46][R4.64+0x182], R6 ;  /* 0x0001820604005986 */ /* 0x0005e2000c10152e */
[----:B------:R-:W-:-:S04]  /*318c0*/  IADD3 R216, P5, R234, R224, RZ ;  /* 0x000000e0ead87210 */ /* 0x000fc80007fbe0ff */
[----:B------:R-:W-:Y:S02]  /*318d0*/  IADD3.X R217, R223, R225, RZ, P5, !PT ;  /* 0x000000e1dfd97210 */ /* 0x000fe40002ffe4ff */
[----:B------:R-:W-:-:S04]  /*318e0*/  LOP3.LUT P5, RZ, R17, 0x1, RZ, 0xc0, !PT ;  /* 0x0000000111ff7812 */ /* 0x000fc800078ac0ff */
[----:B------:R-:W-:-:S13]  /*318f0*/  ISETP.GT.AND P5, PT, R0, 0x88, P5 ;  /* 0x000000880000780c */ /* 0x000fda0002fa4270 */
[----:B--2---:R-:W-:Y:S05]  /*31900*/  @!P5 BRA `(.L_x_985) ;  /* 0x000000000004d947 */ /* 0x004fea0003800000 */
[----:B------:R2:W5:Y:S02]  /*31910*/  LDG.E.LTC128B.U16 R3, desc[UR46][R20.64+0x180] ;  /* 0x0001802e14037981 */ /* 0x000564000c1e1520 */
.L_x_985:
[----:B------:R-:W-:Y:S05]  /*31920*/  BSYNC B1 ;  /* 0x0000000000017941 */ /* 0x000fea0003800000 */
.L_x_984:
        /* <DEDUP_REMOVED lines=11> */
.L_x_987:
[----:B------:R-:W-:Y:S05]  /*319e0*/  BSYNC B1 ;  /* 0x0000000000017941 */ /* 0x000fea0003800000 */
.L_x_986:
[----:B------:R-:W4:Y:S01]  /*319f0*/  LDL.LU R7, [R1+0xc] ;  /* 0x00000c0001077983 */ /* 0x000f220000300800 */
[----:B-----5:R-:W-:Y:S01]  /*31a00*/  HADD2.F32 R6, -RZ, R3.H0_H0 ;  /* 0x20000003ff067230 */ /* 0x020fe20000004100 */
[----:B------:R-:W-:Y:S04]  /*31a10*/  BSSY B1, `(.L_x_988) ;  /* 0x000000c000017945 */ /* 0x000fe80003800000 */
[----:B------:R-:W-:-:S04]  /*31a20*/  FMUL R6, R6, R16 ;  /* 0x0000001006067220 */ /* 0x000fc80000400000 */
[----:B----4-:R-:W-:Y:S01]  /*31a30*/  FFMA R6, R7, R2, R6 ;  /* 0x0000000207067223 */ /* 0x010fe20000000006 */
[----:B------:R-:W-:-:S04]  /*31a40*/  IMAD.MOV.U32 R7, RZ, RZ, R221 ;  /* 0x000000ffff077224 */ /* 0x000fc800078e00dd */
[----:B------:R-:W-:-:S04]  /*31a50*/  F2FP.F16.F32.PACK_AB R6, RZ, R6 ;  /* 0x00000006ff06723e */ /* 0x000fc800000000ff */
[----:B------:R-:W-:Y:S01]  /*31a60*/  PRMT R19, R6, 0x7610, R19 ;  /* 0x0000761006137816 */ /* 0x000fe20000000013 */
[----:B------:R-:W-:-:S05]  /*31a70*/  IMAD.MOV.U32 R6, RZ, RZ, R220 ;  /* 0x000000ffff067224 */ /* 0x000fca00078e00dc */
[----:B------:R4:W-:Y:S01]  /*31a80*/  @P5 STG.E.U16 desc[UR46][R6.64+0x182], R19 ;  /* 0x0001821306005986 */ /* 0x0009e2000c10152e */
[----:B------:R-:W-:-:S04]  /*31a90*/  LOP3.LUT P5, RZ, R17, 0x4, RZ, 0xc0, !PT ;  /* 0x0000000411ff7812 */ /* 0x000fc800078ac0ff */
[----:B------:R-:W-:-:S13]  /*31aa0*/  ISETP.GT.AND P5, PT, R0, 0x80, P5 ;  /* 0x000000800000780c */ /* 0x000fda0002fa4270 */
[----:B----4-:R-:W-:Y:S05]  /*31ab0*/  @!P5 BRA `(.L_x_989) ;  /* 0x000000000004d947 */ /* 0x010fea0003800000 */
[----:B------:R4:W5:Y:S02]  /*31ac0*/  LDG.E.LTC128B.U16 R3, desc[UR46][R22.64+0x190] ;  /* 0x0001902e16037981 */ /* 0x000964000c1e1520 */
.L_x_989:
[----:B------:R-:W-:Y:S05]  /*31ad0*/  BSYNC B1 ;  /* 0x0000000000017941 */ /* 0x000fea0003800000 */
.L_x_988:
        /* <DEDUP_REMOVED lines=11> */
.L_x_991:
[----:B------:R-:W-:Y:S05]  /*31b90*/  BSYNC B1 ;  /* 0x0000000000017941 */ /* 0x000fea0003800000 */
.L_x_990:
        /* <DEDUP_REMOVED lines=11> */
.L_x_993:
[----:B------:R-:W-:Y:S05]  /*31c50*/  BSYNC B1 ;  /* 0x0000000000017941 */ /* 0x000fea0003800000 */
.L_x_992:
        /* <DEDUP_REMOVED lines=11> */
.L_x_995:
[----:B------:R-:W-:Y:S05]  /*31d10*/  BSYNC B1 ;  /* 0x0000000000017941 */ /* 0x000fea0003800000 */
.L_x_994:
        /* <DEDUP_REMOVED lines=11> */
.L_x_997:
[----:B------:R-:W-:Y:S05]  /*31dd0*/  BSYNC B1 ;  /* 0x0000000000017941 */ /* 0x000fea0003800000 */
.L_x_996:
        /* <DEDUP_REMOVED lines=11> */
.L_x_999:
[----:B------:R-:W-:Y:S05]  /*31e90*/  BSYNC B1 ;  /* 0x0000000000017941 */ /* 0x000fea0003800000 */
.L_x_998:
        /* <DEDUP_REMOVED lines=11> */
.L_x_1001:
[----:B------:R-:W-:Y:S05]  /*31f50*/  BSYNC B1 ;  /* 0x0000000000017941 */ /* 0x000fea0003800000 */
.L_x_1000:
        /* <DEDUP_REMOVED lines=11> */
.L_x_1003:
[----:B------:R-:W-:Y:S05]  /*32010*/  BSYNC B1 ;  /* 0x0000000000017941 */ /* 0x000fea0003800000 */
.L_x_1002:
        /* <DEDUP_REMOVED lines=11> */
.L_x_1005:
[----:B------:R-:W-:Y:S05]  /*320d0*/  BSYNC B1 ;  /* 0x0000000000017941 */ /* 0x000fea0003800000 */
.L_x_1004:
        /* <DEDUP_REMOVED lines=11> */
.L_x_1007:
[----:B------:R-:W-:Y:S05]  /*32190*/  BSYNC B1 ;  /* 0x0000000000017941 */ /* 0x000fea0003800000 */
.L_x_1006:
        /* <DEDUP_REMOVED lines=11> */
.L_x_1009:
[----:B------:R-:W-:Y:S05]  /*32250*/  BSYNC B1 ;  /* 0x0000000000017941 */ /* 0x000fea0003800000 */
.L_x_1008:
        /* <DEDUP_REMOVED lines=11> */
.L_x_1011:
[----:B------:R-:W-:Y:S05]  /*32310*/  BSYNC B1 ;  /* 0x0000000000017941 */ /* 0x000fea0003800000 */
.L_x_1010:
        /* <DEDUP_REMOVED lines=11> */
.L_x_1013:
[----:B------:R-:W-:Y:S05]  /*323d0*/  BSYNC B1 ;  /* 0x0000000000017941 */ /* 0x000fea0003800000 */
.L_x_1012:
        /* <DEDUP_REMOVED lines=11> */
.L_x_1015:
[----:B------:R-:W-:Y:S05]  /*32490*/  BSYNC B1 ;  /* 0x0000000000017941 */ /* 0x000fea0003800000 */
.L_x_1014:
        /* <DEDUP_REMOVED lines=11> */
.L_x_1017:
[----:B------:R-:W-:Y:S05]  /*32550*/  BSYNC B1 ;  /* 0x0000000000017941 */ /* 0x000fea0003800000 */
.L_x_1016:
        /* <DEDUP_REMOVED lines=11> */
.L_x_1019:
[----:B------:R-:W-:Y:S05]  /*32610*/  BSYNC B1 ;  /* 0x0000000000017941 */ /* 0x000fea0003800000 */
.L_x_1018:
        /* <DEDUP_REMOVED lines=11> */
.L_x_1021:
[----:B------:R-:W-:Y:S05]  /*326d0*/  BSYNC B1 ;  /* 0x0000000000017941 */ /* 0x000fea0003800000 */
.L_x_1020:
        /* <DEDUP_REMOVED lines=11> */
.L_x_1023:
[----:B------:R-:W-:Y:S05]  /*32790*/  BSYNC B1 ;  /* 0x0000000000017941 */ /* 0x000fea0003800000 */
.L_x_1022:
        /* <DEDUP_REMOVED lines=11> */
.L_x_1025:
[----:B------:R-:W-:Y:S05]  /*32850*/  BSYNC B1 ;  /* 0x0000000000017941 */ /* 0x000fea0003800000 */
.L_x_1024:
        /* <DEDUP_REMOVED lines=11> */
.L_x_1027:
[----:B------:R-:W-:Y:S05]  /*32910*/  BSYNC B1 ;  /* 0x0000000000017941 */ /* 0x000fea0003800000 */
.L_x_1026:
        /* <DEDUP_REMOVED lines=11> */
.L_x_1029:
[----:B------:R-:W-:Y:S05]  /*329d0*/  BSYNC B1 ;  /* 0x0000000000017941 */ /* 0x000fea0003800000 */
.L_x_1028:
        /* <DEDUP_REMOVED lines=11> */
.L_x_1031:
[----:B------:R-:W-:Y:S05]  /*32a90*/  BSYNC B1 ;  /* 0x0000000000017941 */ /* 0x000fea0003800000 */
.L_x_1030:
        /* <DEDUP_REMOVED lines=11> */
.L_x_1033:
[----:B------:R-:W-:Y:S05]  /*32b50*/  BSYNC B1 ;  /* 0x0000000000017941 */ /* 0x000fea0003800000 */
.L_x_1032:
        /* <DEDUP_REMOVED lines=11> */
.L_x_1035:
[----:B------:R-:W-:Y:S05]  /*32c10*/  BSYNC B1 ;  /* 0x0000000000017941 */ /* 0x000fea0003800000 */
.L_x_1034:
        /* <DEDUP_REMOVED lines=11> */
.L_x_1037:
[----:B------:R-:W-:Y:S05]  /*32cd0*/  BSYNC B1 ;  /* 0x0000000000017941 */ /* 0x000fea0003800000 */
.L_x_1036:
        /* <DEDUP_REMOVED lines=11> */
.L_x_1039:
[----:B------:R-:W-:Y:S05]  /*32d90*/  BSYNC B1 ;  /* 0x0000000000017941 */ /* 0x000fea0003800000 */
.L_x_1038:
        /* <DEDUP_REMOVED lines=11> */
.L_x_1041:
[----:B------:R-:W-:Y:S05]  /*32e50*/  BSYNC B1 ;  /* 0x0000000000017941 */ /* 0x000fea0003800000 */
.L_x_1040:
        /* <DEDUP_REMOVED lines=11> */
.L_x_1043:
[----:B------:R-:W-:Y:S05]  /*32f10*/  BSYNC B1 ;  /* 0x0000000000017941 */ /* 0x000fea0003800000 */
.L_x_1042:
        /* <DEDUP_REMOVED lines=11> */
.L_x_1045:
[----:B------:R-:W-:Y:S05]  /*32fd0*/  BSYNC B1 ;  /* 0x0000000000017941 */ /* 0x000fea0003800000 */
.L_x_1044:
        /* <DEDUP_REMOVED lines=11> */
.L_x_1047:
[----:B------:R-:W-:Y:S05]  /*33090*/  BSYNC B1 ;  /* 0x0000000000017941 */ /* 0x000fea0003800000 */
.L_x_1046:
        /* <DEDUP_REMOVED lines=11> */
.L_x_1049:
[----:B------:R-:W-:Y:S05]  /*33150*/  BSYNC B1 ;  /* 0x0000000000017941 */ /* 0x000fea0003800000 */
.L_x_1048:
        /* <DEDUP_REMOVED lines=11> */
.L_x_1051:
[----:B------:R-:W-:Y:S05]  /*33210*/  BSYNC B1 ;  /* 0x0000000000017941 */ /* 0x000fea0003800000 */
.L_x_1050:
        /* <DEDUP_REMOVED lines=11> */
.L_x_1053:
[----:B------:R-:W-:Y:S05]  /*332d0*/  BSYNC B1 ;  /* 0x0000000000017941 */ /* 0x000fea0003800000 */
.L_x_1052:
        /* <DEDUP_REMOVED lines=11> */
.L_x_1055:
[----:B------:R-:W-:Y:S05]  /*33390*/  BSYNC B1 ;  /* 0x0000000000017941 */ /* 0x000fea0003800000 */
.L_x_1054:
        /* <DEDUP_REMOVED lines=11> */
.L_x_1057:
[----:B------:R-:W-:Y:S05]  /*33450*/  BSYNC B1 ;  /* 0x0000000000017941 */ /* 0x000fea0003800000 */
.L_x_1056:
        /* <DEDUP_REMOVED lines=11> */
.L_x_1059:
[----:B------:R-:W-:Y:S05]  /*33510*/  BSYNC B1 ;  /* 0x0000000000017941 */ /* 0x000fea0003800000 */
.L_x_1058:
        /* <DEDUP_REMOVED lines=11> */
.L_x_1061:
[----:B------:R-:W-:Y:S05]  /*335d0*/  BSYNC B1 ;  /* 0x0000000000017941 */ /* 0x000fea0003800000 */
.L_x_1060:
        /* <DEDUP_REMOVED lines=11> */
.L_x_1063:
[----:B------:R-:W-:Y:S05]  /*33690*/  BSYNC B1 ;  /* 0x0000000000017941 */ /* 0x000fea0003800000 */
.L_x_1062:
        /* <DEDUP_REMOVED lines=11> */
.L_x_1065:
[----:B------:R-:W-:Y:S05]  /*33750*/  BSYNC B1 ;  /* 0x0000000000017941 */ /* 0x000fea0003800000 */
.L_x_1064:
        /* <DEDUP_REMOVED lines=11> */
.L_x_1067:
[----:B------:R-:W-:Y:S05]  /*33810*/  BSYNC B1 ;  /* 0x0000000000017941 */ /* 0x000fea0003800000 */
.L_x_1066:
        /* <DEDUP_REMOVED lines=11> */
.L_x_1069:
[----:B------:R-:W-:Y:S05]  /*338d0*/  BSYNC B1 ;  /* 0x0000000000017941 */ /* 0x000fea0003800000 */
.L_x_1068:
        /* <DEDUP_REMOVED lines=11> */
.L_x_1071:
[----:B------:R-:W-:Y:S05]  /*33990*/  BSYNC B1 ;  /* 0x0000000000017941 */ /* 0x000fea0003800000 */
.L_x_1070:
        /* <DEDUP_REMOVED lines=11> */
.L_x_1073:
[----:B------:R-:W-:Y:S05]  /*33a50*/  BSYNC B1 ;  /* 0x0000000000017941 */ /* 0x000fea0003800000 */
.L_x_1072:
        /* <DEDUP_REMOVED lines=11> */
.L_x_1075:
[----:B------:R-:W-:Y:S05]  /*33b10*/  BSYNC B1 ;  /* 0x0000000000017941 */ /* 0x000fea0003800000 */
.L_x_1074:
        /* <DEDUP_REMOVED lines=11> */
.L_x_1077:
[----:B------:R-:W-:Y:S05]  /*33bd0*/  BSYNC B1 ;  /* 0x0000000000017941 */ /* 0x000fea0003800000 */
.L_x_1076:
        /* <DEDUP_REMOVED lines=11> */
.L_x_1079:
[----:B------:R-:W-:Y:S05]  /*33c90*/  BSYNC B1 ;  /* 0x0000000000017941 */ /* 0x000fea0003800000 */
.L_x_1078:
        /* <DEDUP_REMOVED lines=11> */
.L_x_1081:
[----:B------:R-:W-:Y:S05]  /*33d50*/  BSYNC B1 ;  /* 0x0000000000017941 */ /* 0x000fea0003800000 */
.L_x_1080:
        /* <DEDUP_REMOVED lines=11> */
.L_x_1083:
[----:B------:R-:W-:Y:S05]  /*33e10*/  BSYNC B1 ;  /* 0x0000000000017941 */ /* 0x000fea0003800000 */
.L_x_1082:
        /* <DEDUP_REMOVED lines=11> */
.L_x_1085:
[----:B------:R-:W-:Y:S05]  /*33ed0*/  BSYNC B1 ;  /* 0x0000000000017941 */ /* 0x000fea0003800000 */
.L_x_1084:
        /* <DEDUP_REMOVED lines=11> */
.L_x_1087:
[----:B------:R-:W-:Y:S05]  /*33f90*/  BSYNC B1 ;  /* 0x0000000000017941 */ /* 0x000fea0003800000 */
.L_x_1086:
        /* <DEDUP_REMOVED lines=11> */
.L_x_1089:
[----:B------:R-:W-:Y:S05]  /*34050*/  BSYNC B1 ;  /* 0x0000000000017941 */ /* 0x000fea0003800000 */
.L_x_1088:
        /* <DEDUP_REMOVED lines=11> */
.L_x_1091:
[----:B------:R-:W-:Y:S05]  /*34110*/  BSYNC B1 ;  /* 0x0000000000017941 */ /* 0x000fea0003800000 */
.L_x_1090:
        /* <DEDUP_REMOVED lines=11> */
.L_x_1093:
[----:B------:R-:W-:Y:S05]  /*341d0*/  BSYNC B1 ;  /* 0x0000000000017941 */ /* 0x000fea0003800000 */
.L_x_1092:
        /* <DEDUP_REMOVED lines=11> */
.L_x_1095:
[----:B------:R-:W-:Y:S05]  /*34290*/  BSYNC B1 ;  /* 0x0000000000017941 */ /* 0x000fea0003800000 */
.L_x_1094:
        /* <DEDUP_REMOVED lines=11> */
.L_x_1097:
[----:B------:R-:W-:Y:S05]  /*34350*/  BSYNC B1 ;  /* 0x0000000000017941 */ /* 0x000fea0003800000 */
.L_x_1096:
        /* <DEDUP_REMOVED lines=11> */
.L_x_1099:
[----:B------:R-:W-:Y:S05]  /*34410*/  BSYNC B1 ;  /* 0x0000000000017941 */ /* 0x000fea0003800000 */
.L_x_1098:
        /* <DEDUP_REMOVED lines=11> */
.L_x_1101:
[----:B------:R-:W-:Y:S05]  /*344d0*/  BSYNC B1 ;  /* 0x0000000000017941 */ /* 0x000fea0003800000 */
.L_x_1100:
        /* <DEDUP_REMOVED lines=11> */
.L_x_1103:
[----:B------:R-:W-:Y:S05]  /*34590*/  BSYNC B1 ;  /* 0x0000000000017941 */ /* 0x000fea0003800000 */
.L_x_1102:
        /* <DEDUP_REMOVED lines=11> */
.L_x_1105:
[----:B------:R-:W-:Y:S05]  /*34650*/  BSYNC B1 ;  /* 0x0000000000017941 */ /* 0x000fea0003800000 */
.L_x_1104:
        /* <DEDUP_REMOVED lines=11> */
.L_x_1107:
[----:B------:R-:W-:Y:S05]  /*34710*/  BSYNC B1 ;  /* 0x0000000000017941 */ /* 0x000fea0003800000 */
.L_x_1106:
        /* <DEDUP_REMOVED lines=11> */
.L_x_1109:
[----:B------:R-:W-:Y:S05]  /*347d0*/  BSYNC B1 ;  /* 0x0000000000017941 */ /* 0x000fea0003800000 */
.L_x_1108:
        /* <DEDUP_REMOVED lines=11> */
.L_x_1111:
[----:B------:R-:W-:Y:S05]  /*34890*/  BSYNC B1 ;  /* 0x0000000000017941 */ /* 0x000fea0003800000 */
.L_x_1110:
        /* <DEDUP_REMOVED lines=11> */
.L_x_1113:
[----:B------:R-:W-:Y:S05]  /*34950*/  BSYNC B1 ;  /* 0x0000000000017941 */ /* 0x000fea0003800000 */
.L_x_1112:
        /* <DEDUP_REMOVED lines=11> */
.L_x_1115:
[----:B------:R-:W-:Y:S05]  /*34a10*/  BSYNC B1 ;  /* 0x0000000000017941 */ /* 0x000fea0003800000 */
.L_x_1114:
        /* <DEDUP_REMOVED lines=11> */
.L_x_1117:
[----:B------:R-:W-:Y:S05]  /*34ad0*/  BSYNC B1 ;  /* 0x0000000000017941 */ /* 0x000fea0003800000 */
.L_x_1116:
        /* <DEDUP_REMOVED lines=11> */
.L_x_1119:
[----:B------:R-:W-:Y:S05]  /*34b90*/  BSYNC B1 ;  /* 0x0000000000017941 */ /* 0x000fea0003800000 */
.L_x_1118:
        /* <DEDUP_REMOVED lines=11> */
.L_x_1121:
[----:B------:R-:W-:Y:S05]  /*34c50*/  BSYNC B1 ;  /* 0x0000000000017941 */ /* 0x000fea0003800000 */
.L_x_1120:
        /* <DEDUP_REMOVED lines=11> */
.L_x_1123:
[----:B------:R-:W-:Y:S05]  /*34d10*/  BSYNC B1 ;  /* 0x0000000000017941 */ /* 0x000fea0003800000 */
.L_x_1122:
        /* <DEDUP_REMOVED lines=11> */
.L_x_1125:
[----:B------:R-:W-:Y:S05]  /*34dd0*/  BSYNC B1 ;  /* 0x0000000000017941 */ /* 0x000fea0003800000 */
.L_x_1124:
        /* <DEDUP_REMOVED lines=11> */
.L_x_1127:
[----:B------:R-:W-:Y:S05]  /*34e90*/  BSYNC B1 ;  /* 0x0000000000017941 */ /* 0x000fea0003800000 */
.L_x_1126:
        /* <DEDUP_REMOVED lines=11> */
.L_x_1129:
[----:B------:R-:W-:Y:S05]  /*34f50*/  BSYNC B1 ;  /* 0x0000000000017941 */ /* 0x000fea0003800000 */
.L_x_1128:
        /* <DEDUP_REMOVED lines=11> */
.L_x_1131:
[----:B------:R-:W-:Y:S05]  /*35010*/  BSYNC B1 ;  /* 0x0000000000017941 */ /* 0x000fea0003800000 */
.L_x_1130:
        /* <DEDUP_REMOVED lines=11> */
.L_x_1133:
[----:B------:R-:W-:Y:S05]  /*350d0*/  BSYNC B1 ;  /* 0x0000000000017941 */ /* 0x000fea0003800000 */
.L_x_1132:
        /* <DEDUP_REMOVED lines=11> */
.L_x_1135:
[----:B------:R-:W-:Y:S05]  /*35190*/  BSYNC B1 ;  /* 0x0000000000017941 */ /* 0x000fea0003800000 */
.L_x_1134:
        /* <DEDUP_REMOVED lines=11> */
.L_x_1137:
[----:B------:R-:W-:Y:S05]  /*35250*/  BSYNC B1 ;  /* 0x0000000000017941 */ /* 0x000fea0003800000 */
.L_x_1136:
        /* <DEDUP_REMOVED lines=11> */
.L_x_1139:
[----:B------:R-:W-:Y:S05]  /*35310*/  BSYNC B1 ;  /* 0x0000000000017941 */ /* 0x000fea0003800000 */
.L_x_1138:
        /* <DEDUP_REMOVED lines=11> */
.L_x_1141:
[----:B------:R-:W-:Y:S05]  /*353d0*/  BSYNC B1 ;  /* 0x0000000000017941 */ /* 0x000fea0003800000 */
.L_x_1140:
        /* <DEDUP_REMOVED lines=11> */
.L_x_1143:
[----:B------:R-:W-:Y:S05]  /*35490*/  BSYNC B1 ;  /* 0x0000000000017941 */ /* 0x000fea0003800000 */
.L_x_1142:
        /* <DEDUP_REMOVED lines=11> */
.L_x_1145:
[----:B------:R-:W-:Y:S05]  /*35550*/  BSYNC B1 ;  /* 0x0000000000017941 */ /* 0x000fea0003800000 */
.L_x_1144:
        /* <DEDUP_REMOVED lines=11> */
.L_x_1147:
[----:B------:R-:W-:Y:S05]  /*35610*/  BSYNC B1 ;  /* 0x0000000000017941 */ /* 0x000fea0003800000 */
.L_x_1146:
        /* <DEDUP_REMOVED lines=10> */
.L_x_1149:
[----:B------:R-:W-:Y:S05]  /*356c0*/  BSYNC B1 ;  /* 0x0000000000017941 */ /* 0x000fea0003800000 */
.L_x_1148:
        /* <DEDUP_REMOVED lines=10> */
.L_x_1151:
[----:B------:R-:W-:Y:S05]  /*35770*/  BSYNC B1 ;  /* 0x0000000000017941 */ /* 0x000fea0003800000 */
.L_x_1150:
[----:B------:R-:W3:Y:S01]  /*35780*/  LDL.LU R220, [R1+0x154] ;  /* 0x0001540001dc7983 */ /* 0x000ee20000300800 */
[----:B-----5:R-:W-:Y:S01]  /*35790*/  HADD2.F32 R19, -RZ, R3.H0_H0 ;  /* 0x20000003ff137230 */ /* 0x020fe20000004100 */
[----:B------:R-:W-:Y:S04]  /*357a0*/  BSSY B1, `(.L_x_1152) ;  /* 0x0000009000017945 */ /* 0x000fe80003800000 */
[----:B------:R-:W-:-:S04]  /*357b0*/  FMUL R19, R19, R16 ;  /* 0x0000001013137220 */ /* 0x000fc80000400000 */
[----:B---3--:R-:W-:-:S05]  /*357c0*/  FFMA R19, R220, R2, R19 ;  /* 0x00000002dc137223 */ /* 0x008fca0000000013 */
[----:B------:R-:W-:-:S05]  /*357d0*/  F2FP.F16.F32.PACK_AB R19, RZ, R19 ;  /* 0x00000013ff13723e */ /* 0x000fca00000000ff */
[----:B------:R3:W-:Y:S01]  /*357e0*/  @P5 STG.E.U16 desc[UR46][R4.64+0x2d2], R19 ;  /* 0x0002d21304005986 */ /* 0x0007e2000c10152e */
[----:B------:R-:W-:Y:S02]  /*357f0*/  ISETP.GT.AND P5, PT, R0, 0x88, P6 ;  /* 0x000000880000780c */ /* 0x000fe400037a4270 */
[----:B---3--:R-:W-:-:S11]  /*35800*/  PRMT R19, R3, 0x7610, R19 ;  /* 0x0000761003137816 */ /* 0x008fd60000000013 */
[----:B------:R-:W-:Y:S05]  /*35810*/  @!P5 BRA `(.L_x_1153) ;  /* 0x000000000004d947 */ /* 0x000fea0003800000 */
[----:B------:R3:W5:Y:S02]  /*35820*/  LDG.E.LTC128B.U16 R19, desc[UR46][R20.64+0x2d0] ;  /* 0x0002d02e14137981 */ /* 0x000764000c1e1520 */
.L_x_1153:
[----:B------:R-:W-:Y:S05]  /*35830*/  BSYNC B1 ;  /* 0x0000000000017941 */ /* 0x000fea0003800000 */
.L_x_1152:
        /* <DEDUP_REMOVED lines=10> */
.L_x_1155:
[----:B------:R-:W-:Y:S05]  /*358e0*/  BSYNC B1 ;  /* 0x0000000000017941 */ /* 0x000fea0003800000 */
.L_x_1154:
        /* <DEDUP_REMOVED lines=10> */
.L_x_1157:
[----:B------:R-:W-:Y:S05]  /*35990*/  BSYNC B1 ;  /* 0x0000000000017941 */ /* 0x000fea0003800000 */
.L_x_1156:
        /* <DEDUP_REMOVED lines=10> */
.L_x_1159:
[----:B------:R-:W-:Y:S05]  /*35a40*/  BSYNC B1 ;  /* 0x0000000000017941 */ /* 0x000fea0003800000 */
.L_x_1158:
        /* <DEDUP_REMOVED lines=10> */
.L_x_1161:
[----:B------:R-:W-:Y:S05]  /*35af0*/  BSYNC B1 ;  /* 0x0000000000017941 */ /* 0x000fea0003800000 */
.L_x_1160:
        /* <DEDUP_REMOVED lines=10> */
.L_x_1163:
[----:B------:R-:W-:Y:S05]  /*35ba0*/  BSYNC B1 ;  /* 0x0000000000017941 */ /* 0x000fea0003800000 */
.L_x_1162:
        /* <DEDUP_REMOVED lines=10> */
.L_x_1165:
[----:B------:R-:W-:Y:S05]  /*35c50*/  BSYNC B1 ;  /* 0x0000000000017941 */ /* 0x000fea0003800000 */
.L_x_1164:
        /* <DEDUP_REMOVED lines=10> */
.L_x_1167:
[----:B------:R-:W-:Y:S05]  /*35d00*/  BSYNC B1 ;  /* 0x0000000000017941 */ /* 0x000fea0003800000 */
.L_x_1166:
[----:B01234-:R-:W2:Y:S01]  /*35d10*/  LDL.LU R22, [R1+0x174] ;  /* 0x0001740001167983 */ /* 0x01fea20000300800 */
[----:B-----5:R-:W-:Y:S01]  /*35d20*/  HADD2.F32 R3, -RZ, R19.H0_H0 ;  /* 0x20000013ff037230 */ /* 0x020fe20000004100 */
[----:B------:R-:W-:Y:S04]  /*35d30*/  BSSY B1, `(.L_x_1168) ;  /* 0x0000008000017945 */ /* 0x000fe80003800000 */
[----:B------:R-:W-:-:S04]  /*35d40*/  FMUL R3, R3, R16 ;  /* 0x0000001003037220 */ /* 0x000fc80000400000 */
[----:B--2---:R-:W-:-:S05]  /*35d50*/  FFMA R3, R22, R2, R3 ;  /* 0x0000000216037223 */ /* 0x004fca0000000003 */
[----:B------:R-:W-:-:S05]  /*35d60*/  F2FP.F16.F32.PACK_AB R3, RZ, R3 ;  /* 0x00000003ff03723e */ /* 0x000fca00000000ff */
[----:B------:R0:W-:Y:S01]  /*35d70*/  @P5 STG.E.U16 desc[UR46][R4.64+0x2f2], R3 ;  /* 0x0002f20304005986 */ /* 0x0001e2000c10152e */
[----:B------:R-:W-:-:S13]  /*35d80*/  ISETP.GT.AND P5, PT, R0, 0x88, P1 ;  /* 0x000000880000780c */ /* 0x000fda0000fa4270 */
[----:B0-----:R-:W-:Y:S05]  /*35d90*/  @!P5 BRA `(.L_x_1169) ;  /* 0x000000000004d947 */ /* 0x001fea0003800000 */
[----:B------:R0:W5:Y:S02]  /*35da0*/  LDG.E.LTC128B.U16 R19, desc[UR46][R20.64+0x2f0] ;  /* 0x0002f02e14137981 */ /* 0x000164000c1e1520 */
.L_x_1169:
[----:B------:R-:W-:Y:S05]  /*35db0*/  BSYNC B1 ;  /* 0x0000000000017941 */ /* 0x000fea0003800000 */
.L_x_1168:
        /* <DEDUP_REMOVED lines=8> */
[----:B-1----:R-:W-:Y:S05]  /*35e40*/  @!P5 BRA `(.L_x_1171) ;  /* 0x000000000004d947 */ /* 0x002fea0003800000 */
[----:B------:R1:W5:Y:S02]  /*35e50*/  LDG.E.LTC128B.U16 R19, desc[UR46][R20.64+0x2f2] ;  /* 0x0002f22e14137981 */ /* 0x000364000c1e1520 */
.L_x_1171:
[----:B------:R-:W-:Y:S05]  /*35e60*/  BSYNC B1 ;  /* 0x0000000000017941 */ /* 0x000fea0003800000 */
.L_x_1170:
        /* <DEDUP_REMOVED lines=11> */
.L_x_1173:
[----:B------:R-:W-:Y:S05]  /*35f20*/  BSYNC B1 ;  /* 0x0000000000017941 */ /* 0x000fea0003800000 */
.L_x_1172:
[----:B-----5:R-:W-:Y:S01]  /*35f30*/  HADD2.F32 R3, -RZ, R19.H0_H0 ;  /* 0x20000013ff037230 */ /* 0x020fe20000004100 */
[----:B------:R-:W-:Y:S04]  /*35f40*/  BSSY B1, `(.L_x_1174) ;  /* 0x0000009000017945 */ /* 0x000fe80003800000 */
[----:B------:R-:W-:-:S04]  /*35f50*/  FMUL R3, R3, R16 ;  /* 0x0000001003037220 */ /* 0x000fc80000400000 */
[----:B------:R-:W-:-:S05]  /*35f60*/  FFMA R3, R120, R2, R3 ;  /* 0x0000000278037223 */ /* 0x000fca0000000003 */
[----:B------:R-:W-:-:S05]  /*35f70*/  F2FP.F16.F32.PACK_AB R3, RZ, R3 ;  /* 0x00000003ff03723e */ /* 0x000fca00000000ff */
[----:B------:R3:W-:Y:S01]  /*35f80*/  @P5 STG.E.U16 desc[UR46][R224.64+0x180], R3 ;  /* 0x00018003e0005986 */ /* 0x0007e2000c10152e */
[----:B------:R-:W-:-:S04]  /*35f90*/  LOP3.LUT P5, RZ, R17, 0x2, RZ, 0xc0, !PT ;  /* 0x0000000211ff7812 */ /* 0x000fc800078ac0ff */
[----:B------:R-:W-:-:S13]  /*35fa0*/  ISETP.GT.AND P5, PT, R0, 0x100, P5 ;  /* 0x000001000000780c */ /* 0x000fda0002fa4270 */
[----:B---3--:R-:W-:Y:S05]  /*35fb0*/  @!P5 BRA `(.L_x_1175) ;  /* 0x000000000004d947 */ /* 0x008fea0003800000 */
[----:B------:R3:W5:Y:S02]  /*35fc0*/  LDG.E.LTC128B.U16 R19, desc[UR46][R14.64+0x182] ;  /* 0x0001822e0e137981 */ /* 0x000764000c1e1520 */
.L_x_1175:
[----:B------:R-:W-:Y:S05]  /*35fd0*/  BSYNC B1 ;  /* 0x0000000000017941 */ /* 0x000fea0003800000 */
.L_x_1174:
        /* <DEDUP_REMOVED lines=8> */
[----:B----4-:R-:W-:Y:S05]  /*36060*/  @!P5 BRA `(.L_x_1177) ;  /* 0x000000000004d947 */ /* 0x010fea0003800000 */
[----:B------:R4:W5:Y:S02]  /*36070*/  LDG.E.LTC128B.U16 R19, desc[UR46][R12.64+0x180] ;  /* 0x0001802e0c137981 */ /* 0x000964000c1e1520 */
.L_x_1177:
[----:B------:R-:W-:Y:S05]  /*36080*/  BSYNC B1 ;  /* 0x0000000000017941 */ /* 0x000fea0003800000 */
.L_x_1176:
        /* <DEDUP_REMOVED lines=8> */
[----:B0-----:R-:W-:Y:S05]  /*36110*/  @!P5 BRA `(.L_x_1179) ;  /* 0x000000000004d947 */ /* 0x001fea0003800000 */
[----:B------:R0:W5:Y:S02]  /*36120*/  LDG.E.LTC128B.U16 R19, desc[UR46][R12.64+0x182] ;  /* 0x0001822e0c137981 */ /* 0x000164000c1e1520 */
.L_x_1179:
[----:B------:R-:W-:Y:S05]  /*36130*/  BSYNC B1 ;  /* 0x0000000000017941 */ /* 0x000fea0003800000 */
.L_x_1178:
        /* <DEDUP_REMOVED lines=10> */
.L_x_1181:
[----:B------:R-:W-:Y:S05]  /*361e0*/  BSYNC B1 ;  /* 0x0000000000017941 */ /* 0x000fea0003800000 */
.L_x_1180:
        /* <DEDUP_REMOVED lines=10> */
.L_x_1183:
[----:B------:R-:W-:Y:S05]  /*36290*/  BSYNC B1 ;  /* 0x0000000000017941 */ /* 0x000fea0003800000 */
.L_x_1182:
        /* <DEDUP_REMOVED lines=10> */
.L_x_1185:
[----:B------:R-:W-:Y:S05]  /*36340*/  BSYNC B1 ;  /* 0x0000000000017941 */ /* 0x000fea0003800000 */
.L_x_1184:
        /* <DEDUP_REMOVED lines=10> */
.L_x_1187:
[----:B------:R-:W-:Y:S05]  /*363f0*/  BSYNC B1 ;  /* 0x0000000000017941 */ /* 0x000fea0003800000 */
.L_x_1186:
        /* <DEDUP_REMOVED lines=10> */
.L_x_1189:
[----:B------:R-:W-:Y:S05]  /*364a0*/  BSYNC B1 ;  /* 0x0000000000017941 */ /* 0x000fea0003800000 */
.L_x_1188:
        /* <DEDUP_REMOVED lines=10> */
.L_x_1191:
[----:B------:R-:W-:Y:S05]  /*36550*/  BSYNC B1 ;  /* 0x0000000000017941 */ /* 0x000fea0003800000 */
.L_x_1190:
        /* <DEDUP_REMOVED lines=10> */
.L_x_1193:
[----:B------:R-:W-:Y:S05]  /*36600*/  BSYNC B1 ;  /* 0x0000000000017941 */ /* 0x000fea0003800000 */
.L_x_1192:
        /* <DEDUP_REMOVED lines=10> */
.L_x_1195:
[----:B------:R-:W-:Y:S05]  /*366b0*/  BSYNC B1 ;  /* 0x0000000000017941 */ /* 0x000fea0003800000 */
.L_x_1194:
        /* <DEDUP_REMOVED lines=10> */
.L_x_1197:
[----:B------:R-:W-:Y:S05]  /*36760*/  BSYNC B1 ;  /* 0x0000000000017941 */ /* 0x000fea0003800000 */
.L_x_1196:
        /* <DEDUP_REMOVED lines=10> */
.L_x_1199:
[----:B------:R-:W-:Y:S05]  /*36810*/  BSYNC B1 ;  /* 0x0000000000017941 */ /* 0x000fea0003800000 */
.L_x_1198:
        /* <DEDUP_REMOVED lines=10> */
.L_x_1201:
[----:B------:R-:W-:Y:S05]  /*368c0*/  BSYNC B1 ;  /* 0x0000000000017941 */ /* 0x000fea0003800000 */
.L_x_1200:
        /* <DEDUP_REMOVED lines=10> */
.L_x_1203:
[----:B------:R-:W-:Y:S05]  /*36970*/  BSYNC B1 ;  /* 0x0000000000017941 */ /* 0x000fea0003800000 */
.L_x_1202:
        /* <DEDUP_REMOVED lines=10> */
.L_x_1205:
[----:B------:R-:W-:Y:S05]  /*36a20*/  BSYNC B1 ;  /* 0x0000000000017941 */ /* 0x000fea0003800000 */
.L_x_1204:
        /* <DEDUP_REMOVED lines=10> */
.L_x_1207:
[----:B------:R-:W-:Y:S05]  /*36ad0*/  BSYNC B1 ;  /* 0x0000000000017941 */ /* 0x000fea0003800000 */
.L_x_1206:
        /* <DEDUP_REMOVED lines=10> */
.L_x_1209:
[----:B------:R-:W-:Y:S05]  /*36b80*/  BSYNC B1 ;  /* 0x0000000000017941 */ /* 0x000fea0003800000 */
.L_x_1208:
        /* <DEDUP_REMOVED lines=10> */
.L_x_1211:
[----:B------:R-:W-:Y:S05]  /*36c30*/  BSYNC B1 ;  /* 0x0000000000017941 */ /* 0x000fea0003800000 */
.L_x_1210:
        /* <DEDUP_REMOVED lines=10> */
.L_x_1213:
[----:B------:R-:W-:Y:S05]  /*36ce0*/  BSYNC B1 ;  /* 0x0000000000017941 */ /* 0x000fea0003800000 */
.L_x_1212:
        /* <DEDUP_REMOVED lines=10> */
.L_x_1215:
[----:B------:R-:W-:Y:S05]  /*36d90*/  BSYNC B1 ;  /* 0x0000000000017941 */ /* 0x000fea0003800000 */
.L_x_1214:
        /* <DEDUP_REMOVED lines=10> */
.L_x_1217:
[----:B------:R-:W-:Y:S05]  /*36e40*/  BSYNC B1 ;  /* 0x0000000000017941 */ /* 0x000fea0003800000 */
.L_x_1216:
        /* <DEDUP_REMOVED lines=10> */
.L_x_1219:
[----:B------:R-:W-:Y:S05]  /*36ef0*/  BSYNC B1 ;  /* 0x0000000000017941 */ /* 0x000fea0003800000 */
.L_x_1218:
        /* <DEDUP_REMOVED lines=10> */
.L_x_1221:
[----:B------:R-:W-:Y:S05]  /*36fa0*/  BSYNC B1 ;  /* 0x0000000000017941 */ /* 0x000fea0003800000 */
.L_x_1220:
        /* <DEDUP_REMOVED lines=10> */
.L_x_1223:
[----:B------:R-:W-:Y:S05]  /*37050*/  BSYNC B1 ;  /* 0x0000000000017941 */ /* 0x000fea0003800000 */
.L_x_1222:
        /* <DEDUP_REMOVED lines=10> */
.L_x_1225:
[----:B------:R-:W-:Y:S05]  /*37100*/  BSYNC B1 ;  /* 0x0000000000017941 */ /* 0x000fea0003800000 */
.L_x_1224:
        /* <DEDUP_REMOVED lines=10> */
.L_x_1227:
[----:B------:R-:W-:Y:S05]  /*371b0*/  BSYNC B1 ;  /* 0x0000000000017941 */ /* 0x000fea0003800000 */
.L_x_1226:
        /* <DEDUP_REMOVED lines=10> */
.L_x_1229:
[----:B------:R-:W-:Y:S05]  /*37260*/  BSYNC B1 ;  /* 0x0000000000017941 */ /* 0x000fea0003800000 */
.L_x_1228:
        /* <DEDUP_REMOVED lines=10> */
.L_x_1231:
[----:B------:R-:W-:Y:S05]  /*37310*/  BSYNC B1 ;  /* 0x0000000000017941 */ /* 0x000fea0003800000 */
.L_x_1230:
        /* <DEDUP_REMOVED lines=10> */
.L_x_1233:
[----:B------:R-:W-:Y:S05]  /*373c0*/  BSYNC B1 ;  /* 0x0000000000017941 */ /* 0x000fea0003800000 */
.L_x_1232:
        /* <DEDUP_REMOVED lines=10> */
.L_x_1235:
[----:B------:R-:W-:Y:S05]  /*37470*/  BSYNC B1 ;  /* 0x0000000000017941 */ /* 0x000fea0003800000 */
.L_x_1234:
        /* <DEDUP_REMOVED lines=10> */
.L_x_1237:
[----:B------:R-:W-:Y:S05]  /*37520*/  BSYNC B1 ;  /* 0x0000000000017941 */ /* 0x000fea0003800000 */
.L_x_1236:
        /* <DEDUP_REMOVED lines=10> */
.L_x_1239:
[----:B------:R-:W-:Y:S05]  /*375d0*/  BSYNC B1 ;  /* 0x0000000000017941 */ /* 0x000fea0003800000 */
.L_x_1238:
        /* <DEDUP_REMOVED lines=10> */
.L_x_1241:
[----:B------:R-:W-:Y:S05]  /*37680*/  BSYNC B1 ;  /* 0x0000000000017941 */ /* 0x000fea0003800000 */
.L_x_1240:
        /* <DEDUP_REMOVED lines=10> */
.L_x_1243:
[----:B------:R-:W-:Y:S05]  /*37730*/  BSYNC B1 ;  /* 0x0000000000017941 */ /* 0x000fea0003800000 */
.L_x_1242:
        /* <DEDUP_REMOVED lines=10> */
.L_x_1245:
[----:B------:R-:W-:Y:S05]  /*377e0*/  BSYNC B1 ;  /* 0x0000000000017941 */ /* 0x000fea0003800000 */
.L_x_1244:
        /* <DEDUP_REMOVED lines=10> */
.L_x_1247:
[----:B------:R-:W-:Y:S05]  /*37890*/  BSYNC B1 ;  /* 0x0000000000017941 */ /* 0x000fea0003800000 */
.L_x_1246:
        /* <DEDUP_REMOVED lines=10> */
.L_x_1249:
[----:B------:R-:W-:Y:S05]  /*37940*/  BSYNC B1 ;  /* 0x0000000000017941 */ /* 0x000fea0003800000 */
.L_x_1248:
        /* <DEDUP_REMOVED lines=10> */
.L_x_1251:
[----:B------:R-:W-:Y:S05]  /*379f0*/  BSYNC B1 ;  /* 0x0000000000017941 */ /* 0x000fea0003800000 */
.L_x_1250:
        /* <DEDUP_REMOVED lines=10> */
.L_x_1253:
[----:B------:R-:W-:Y:S05]  /*37aa0*/  BSYNC B1 ;  /* 0x0000000000017941 */ /* 0x000fea0003800000 */
.L_x_1252:
        /* <DEDUP_REMOVED lines=10> */
.L_x_1255:
[----:B------:R-:W-:Y:S05]  /*37b50*/  BSYNC B1 ;  /* 0x0000000000017941 */ /* 0x000fea0003800000 */
.L_x_1254:
        /* <DEDUP_REMOVED lines=10> */
.L_x_1257:
[----:B------:R-:W-:Y:S05]  /*37c00*/  BSYNC B1 ;  /* 0x0000000000017941 */ /* 0x000fea0003800000 */
.L_x_1256:
        /* <DEDUP_REMOVED lines=10> */
.L_x_1259:
[----:B------:R-:W-:Y:S05]  /*37cb0*/  BSYNC B1 ;  /* 0x0000000000017941 */ /* 0x000fea0003800000 */
.L_x_1258:
        /* <DEDUP_REMOVED lines=10> */
.L_x_1261:
[----:B------:R-:W-:Y:S05]  /*37d60*/  BSYNC B1 ;  /* 0x0000000000017941 */ /* 0x000fea0003800000 */
.L_x_1260:
        /* <DEDUP_REMOVED lines=10> */
.L_x_1263:
[----:B------:R-:W-:Y:S05]  /*37e10*/  BSYNC B1 ;  /* 0x0000000000017941 */ /* 0x000fea0003800000 */
.L_x_1262:
        /* <DEDUP_REMOVED lines=10> */
.L_x_1265:
[----:B------:R-:W-:Y:S05]  /*37ec0*/  BSYNC B1 ;  /* 0x0000000000017941 */ /* 0x000fea0003800000 */
.L_x_1264:
        /* <DEDUP_REMOVED lines=10> */
.L_x_1267:
[----:B------:R-:W-:Y:S05]  /*37f70*/  BSYNC B1 ;  /* 0x0000000000017941 */ /* 0x000fea0003800000 */
.L_x_1266:
        /* <DEDUP_REMOVED lines=10> */
.L_x_1269:
[----:B------:R-:W-:Y:S05]  /*38020*/  BSYNC B1 ;  /* 0x0000000000017941 */ /* 0x000fea0003800000 */
.L_x_1268:
        /* <DEDUP_REMOVED lines=10> */
.L_x_1271:
[----:B------:R-:W-:Y:S05]  /*380d0*/  BSYNC B1 ;  /* 0x0000000000017941 */ /* 0x000fea0003800000 */
.L_x_1270:
        /* <DEDUP_REMOVED lines=10> */
.L_x_1273:
[----:B------:R-:W-:Y:S05]  /*38180*/  BSYNC B1 ;  /* 0x0000000000017941 */ /* 0x000fea0003800000 */
.L_x_1272:
        /* <DEDUP_REMOVED lines=10> */
.L_x_1275:
[----:B------:R-:W-:Y:S05]  /*38230*/  BSYNC B1 ;  /* 0x0000000000017941 */ /* 0x000fea0003800000 */
.L_x_1274:
        /* <DEDUP_REMOVED lines=10> */
.L_x_1277:
[----:B------:R-:W-:Y:S05]  /*382e0*/  BSYNC B1 ;  /* 0x0000000000017941 */ /* 0x000fea0003800000 */
.L_x_1276:
        /* <DEDUP_REMOVED lines=10> */
.L_x_1279:
[----:B------:R-:W-:Y:S05]  /*38390*/  BSYNC B1 ;  /* 0x0000000000017941 */ /* 0x000fea0003800000 */
.L_x_1278:
        /* <DEDUP_REMOVED lines=10> */
.L_x_1281:
[----:B------:R-:W-:Y:S05]  /*38440*/  BSYNC B1 ;  /* 0x0000000000017941 */ /* 0x000fea0003800000 */
.L_x_1280:
        /* <DEDUP_REMOVED lines=10> */
.L_x_1283:
[----:B------:R-:W-:Y:S05]  /*384f0*/  BSYNC B1 ;  /* 0x0000000000017941 */ /* 0x000fea0003800000 */
.L_x_1282:
        /* <DEDUP_REMOVED lines=10> */
.L_x_1285:
[----:B------:R-:W-:Y:S05]  /*385a0*/  BSYNC B1 ;  /* 0x0000000000017941 */ /* 0x000fea0003800000 */
.L_x_1284:
        /* <DEDUP_REMOVED lines=10> */
.L_x_1287:
[----:B------:R-:W-:Y:S05]  /*38650*/  BSYNC B1 ;  /* 0x0000000000017941 */ /* 0x000fea0003800000 */
.L_x_1286:
        /* <DEDUP_REMOVED lines=10> */
.L_x_1289:
[----:B------:R-:W-:Y:S05]  /*38700*/  BSYNC B1 ;  /* 0x0000000000017941 */ /* 0x000fea0003800000 */
.L_x_1288:
        /* <DEDUP_REMOVED lines=10> */
.L_x_1291:
[----:B------:R-:W-:Y:S05]  /*387b0*/  BSYNC B1 ;  /* 0x0000000000017941 */ /* 0x000fea0003800000 */
.L_x_1290:
        /* <DEDUP_REMOVED lines=10> */
.L_x_1293:
[----:B------:R-:W-:Y:S05]  /*38860*/  BSYNC B1 ;  /* 0x0000000000017941 */ /* 0x000fea0003800000 */
.L_x_1292:
        /* <DEDUP_REMOVED lines=10> */
.L_x_1295:
[----:B------:R-:W-:Y:S05]  /*38910*/  BSYNC B1 ;  /* 0x0000000000017941 */ /* 0x000fea0003800000 */
.L_x_1294:
        /* <DEDUP_REMOVED lines=10> */
.L_x_1297:
[----:B------:R-:W-:Y:S05]  /*389c0*/  BSYNC B1 ;  /* 0x0000000000017941 */ /* 0x000fea0003800000 */
.L_x_1296:
        /* <DEDUP_REMOVED lines=10> */
.L_x_1299:
[----:B------:R-:W-:Y:S05]  /*38a70*/  BSYNC B1 ;  /* 0x0000000000017941 */ /* 0x000fea0003800000 */
.L_x_1298:
        /* <DEDUP_REMOVED lines=10> */
.L_x_1301:
[----:B------:R-:W-:Y:S05]  /*38b20*/  BSYNC B1 ;  /* 0x0000000000017941 */ /* 0x000fea0003800000 */
.L_x_1300:
        /* <DEDUP_REMOVED lines=10> */
.L_x_1303:
[----:B------:R-:W-:Y:S05]  /*38bd0*/  BSYNC B1 ;  /* 0x0000000000017941 */ /* 0x000fea0003800000 */
.L_x_1302:
        /* <DEDUP_REMOVED lines=10> */
.L_x_1305:
[----:B------:R-:W-:Y:S05]  /*38c80*/  BSYNC B1 ;  /* 0x0000000000017941 */ /* 0x000fea0003800000 */
.L_x_1304:
        /* <DEDUP_REMOVED lines=10> */
.L_x_1307:
[----:B------:R-:W-:Y:S05]  /*38d30*/  BSYNC B1 ;  /* 0x0000000000017941 */ /* 0x000fea0003800000 */
.L_x_1306:
        /* <DEDUP_REMOVED lines=10> */
.L_x_1309:
[----:B------:R-:W-:Y:S05]  /*38de0*/  BSYNC B1 ;  /* 0x0000000000017941 */ /* 0x000fea0003800000 */
.L_x_1308:
        /* <DEDUP_REMOVED lines=10> */
.L_x_1311:
[----:B------:R-:W-:Y:S05]  /*38e90*/  BSYNC B1 ;  /* 0x0000000000017941 */ /* 0x000fea0003800000 */
.L_x_1310:
        /* <DEDUP_REMOVED lines=10> */
.L_x_1313:
[----:B------:R-:W-:Y:S05]  /*38f40*/  BSYNC B1 ;  /* 0x0000000000017941 */ /* 0x000fea0003800000 */
.L_x_1312:
        /* <DEDUP_REMOVED lines=10> */
.L_x_1315:
[----:B------:R-:W-:Y:S05]  /*38ff0*/  BSYNC B1 ;  /* 0x0000000000017941 */ /* 0x000fea0003800000 */
.L_x_1314:
        /* <DEDUP_REMOVED lines=10> */
.L_x_1317:
[----:B------:R-:W-:Y:S05]  /*390a0*/  BSYNC B1 ;  /* 0x0000000000017941 */ /* 0x000fea0003800000 */
.L_x_1316:
        /* <DEDUP_REMOVED lines=10> */
.L_x_1319:
[----:B------:R-:W-:Y:S05]  /*39150*/  BSYNC B1 ;  /* 0x0000000000017941 */ /* 0x000fea0003800000 */
.L_x_1318:
        /* <DEDUP_REMOVED lines=10> */
.L_x_1321:
[----:B------:R-:W-:Y:S05]  /*39200*/  BSYNC B1 ;  /* 0x0000000000017941 */ /* 0x000fea0003800000 */
.L_x_1320:
        /* <DEDUP_REMOVED lines=10> */
.L_x_1323:
[----:B------:R-:W-:Y:S05]  /*392b0*/  BSYNC B1 ;  /* 0x0000000000017941 */ /* 0x000fea0003800000 */
.L_x_1322:
        /* <DEDUP_REMOVED lines=10> */
.L_x_1325:
[----:B------:R-:W-:Y:S05]  /*39360*/  BSYNC B1 ;  /* 0x0000000000017941 */ /* 0x000fea0003800000 */
.L_x_1324:
        /* <DEDUP_REMOVED lines=10> */
.L_x_1327:
[----:B------:R-:W-:Y:S05]  /*39410*/  BSYNC B1 ;  /* 0x0000000000017941 */ /* 0x000fea0003800000 */
.L_x_1326:
        /* <DEDUP_REMOVED lines=10> */
.L_x_1329:
[----:B------:R-:W-:Y:S05]  /*394c0*/  BSYNC B1 ;  /* 0x0000000000017941 */ /* 0x000fea0003800000 */
.L_x_1328:
        /* <DEDUP_REMOVED lines=10> */
.L_x_1331:
[----:B------:R-:W-:Y:S05]  /*39570*/  BSYNC B1 ;  /* 0x0000000000017941 */ /* 0x000fea0003800000 */
.L_x_1330:
        /* <DEDUP_REMOVED lines=10> */
.L_x_1333:
[----:B------:R-:W-:Y:S05]  /*39620*/  BSYNC B1 ;  /* 0x0000000000017941 */ /* 0x000fea0003800000 */
.L_x_1332:
        /* <DEDUP_REMOVED lines=10> */
.L_x_1335:
[----:B------:R-:W-:Y:S05]  /*396d0*/  BSYNC B1 ;  /* 0x0000000000017941 */ /* 0x000fea0003800000 */
.L_x_1334:
        /* <DEDUP_REMOVED lines=10> */
.L_x_1337:
[----:B------:R-:W-:Y:S05]  /*39780*/  BSYNC B1 ;  /* 0x0000000000017941 */ /* 0x000fea0003800000 */
.L_x_1336:
        /* <DEDUP_REMOVED lines=10> */
.L_x_1339:
[----:B------:R-:W-:Y:S05]  /*39830*/  BSYNC B1 ;  /* 0x0000000000017941 */ /* 0x000fea0003800000 */
.L_x_1338:
[----:B-----5:R-:W-:Y:S01]  /*39840*/  HADD2.F32 R3, -RZ, R19.H0_H0 ;  /* 0x20000013ff037230 */ /* 0x020fe20000004100 */
[----:B------:R-:W-:Y:S04]  /*39850*/  BSSY B1, `(.L_x_1340) ;  /* 0x0000008000017945 */ /* 0x000fe80003800000 */
[----:B------:R-:W-:-:S04]  /*39860*/  FMUL R4, R3, R16 ;  /* 0x0000001003047220 */ /* 0x000fc80000400000 */
[----:B------:R-:W-:-:S05]  /*39870*/  FFMA R4, R203, R2, R4 ;  /* 0x00000002cb047223 */ /* 0x000fca0000000004 */
[----:B------:R-:W-:-:S05]  /*39880*/  F2FP.F16.F32.PACK_AB R4, RZ, R4 ;  /* 0x00000004ff04723e */ /* 0x000fca00000000ff */
[----:B------:R0:W-:Y:S01]  /*39890*/  @P5 STG.E.U16 desc[UR46][R216.64+0x2c2], R4 ;  /* 0x0002c204d8005986 */ /* 0x0001e2000c10152e */
[----:B------:R-:W-:-:S13]  /*398a0*/  ISETP.GT.AND P5, PT, R0, 0x100, P6 ;  /* 0x000001000000780c */ /* 0x000fda00037a4270 */
[----:B0-----:R-:W-:Y:S05]  /*398b0*/  @!P5 BRA `(.L_x_1341) ;  /* 0x000000000004d947 */ /* 0x001fea0003800000 */
[----:B------:R0:W5:Y:S02]  /*398c0*/  LDG.E.LTC128B.U16 R19, desc[UR46][R14.64+0x2d0] ;  /* 0x0002d02e0e137981 */ /* 0x000164000c1e1520 */
.L_x_1341:
[----:B------:R-:W-:Y:S05]  /*398d0*/  BSYNC B1 ;  /* 0x0000000000017941 */ /* 0x000fea0003800000 */
.L_x_1340:
        /* <DEDUP_REMOVED lines=9> */
.L_x_1343:
[----:B------:R-:W-:Y:S05]  /*39970*/  BSYNC B1 ;  /* 0x0000000000017941 */ /* 0x000fea0003800000 */
.L_x_1342:
        /* <DEDUP_REMOVED lines=9> */
.L_x_1345:
[----:B------:R-:W-:Y:S05]  /*39a10*/  BSYNC B1 ;  /* 0x0000000000017941 */ /* 0x000fea0003800000 */
.L_x_1344:
        /* <DEDUP_REMOVED lines=9> */
.L_x_1347:
[----:B------:R-:W-:Y:S05]  /*39ab0*/  BSYNC B1 ;  /* 0x0000000000017941 */ /* 0x000fea0003800000 */
.L_x_1346:
        /* <DEDUP_REMOVED lines=9> */
.L_x_1349:
[----:B------:R-:W-:Y:S05]  /*39b50*/  BSYNC B1 ;  /* 0x0000000000017941 */ /* 0x000fea0003800000 */
.L_x_1348:
        /* <DEDUP_REMOVED lines=9> */
.L_x_1351:
[----:B------:R-:W-:Y:S05]  /*39bf0*/  BSYNC B1 ;  /* 0x0000000000017941 */ /* 0x000fea0003800000 */
.L_x_1350:
        /* <DEDUP_REMOVED lines=9> */
.L_x_1353:
[----:B------:R-:W-:Y:S05]  /*39c90*/  BSYNC B1 ;  /* 0x0000000000017941 */ /* 0x000fea0003800000 */
.L_x_1352:
        /* <DEDUP_REMOVED lines=9> */
.L_x_1355:
[----:B------:R-:W-:Y:S05]  /*39d30*/  BSYNC B1 ;  /* 0x0000000000017941 */ /* 0x000fea0003800000 */
.L_x_1354:
        /* <DEDUP_REMOVED lines=9> */
.L_x_1357:
[----:B------:R-:W-:Y:S05]  /*39dd0*/  BSYNC B1 ;  /* 0x0000000000017941 */ /* 0x000fea0003800000 */
.L_x_1356:
        /* <DEDUP_REMOVED lines=9> */
.L_x_1359:
[----:B------:R-:W-:Y:S05]  /*39e70*/  BSYNC B1 ;  /* 0x0000000000017941 */ /* 0x000fea0003800000 */
.L_x_1358:
        /* <DEDUP_REMOVED lines=9> */
.L_x_1361:
[----:B------:R-:W-:Y:S05]  /*39f10*/  BSYNC B1 ;  /* 0x0000000000017941 */ /* 0x000fea0003800000 */
.L_x_1360:
        /* <DEDUP_REMOVED lines=9> */
.L_x_1363:
[----:B------:R-:W-:Y:S05]  /*39fb0*/  BSYNC B1 ;  /* 0x0000000000017941 */ /* 0x000fea0003800000 */
.L_x_1362:
        /* <DEDUP_REMOVED lines=10> */
.L_x_1365:
[----:B------:R-:W-:Y:S05]  /*3a060*/  BSYNC B1 ;  /* 0x0000000000017941 */ /* 0x000fea0003800000 */
.L_x_1364:
[----:B-----5:R-:W-:Y:S01]  /*3a070*/  HADD2.F32 R3, -RZ, R19.H0_H0 ;  /* 0x20000013ff037230 */ /* 0x020fe20000004100 */
[----:B------:R-:W-:Y:S01]  /*3a080*/  BSSY B1, `(.L_x_1366) ;  /* 0x000000a000017945 */ /* 0x000fe20003800000 */
[----:B------:R-:W-:-:S03]  /*3a090*/  IMAD.MOV.U32 R219, RZ, RZ, R232 ;  /* 0x000000ffffdb7224 */ /* 0x000fc600078e00e8 */
        /* <DEDUP_REMOVED lines=8> */
.L_x_1367:
[----:B------:R-:W-:Y:S05]  /*3a120*/  BSYNC B1 ;  /* 0x0000000000017941 */ /* 0x000fea0003800000 */
.L_x_1366:
        /* <DEDUP_REMOVED lines=10> */
.L_x_1369:
[----:B------:R-:W-:Y:S05]  /*3a1d0*/  BSYNC B1 ;  /* 0x0000000000017941 */ /* 0x000fea0003800000 */
.L_x_1368:
        /* <DEDUP_REMOVED lines=10> */
.L_x_1371:
[----:B------:R-:W-:Y:S05]  /*3a280*/  BSYNC B1 ;  /* 0x0000000000017941 */ /* 0x000fea0003800000 */
.L_x_1370:
        /* <DEDUP_REMOVED lines=10> */
.L_x_1373:
[----:B------:R-:W-:Y:S05]  /*3a330*/  BSYNC B1 ;  /* 0x0000000000017941 */ /* 0x000fea0003800000 */
.L_x_1372:
        /* <DEDUP_REMOVED lines=10> */
.L_x_1375:
[----:B------:R-:W-:Y:S05]  /*3a3e0*/  BSYNC B1 ;  /* 0x0000000000017941 */ /* 0x000fea0003800000 */
.L_x_1374:
        /* <DEDUP_REMOVED lines=10> */
.L_x_1377:
[----:B------:R-:W-:Y:S05]  /*3a490*/  BSYNC B1 ;  /* 0x0000000000017941 */ /* 0x000fea0003800000 */
.L_x_1376:
        /* <DEDUP_REMOVED lines=10> */
.L_x_1379:
[----:B------:R-:W-:Y:S05]  /*3a540*/  BSYNC B1 ;  /* 0x0000000000017941 */ /* 0x000fea0003800000 */
.L_x_1378:
        /* <DEDUP_REMOVED lines=10> */
.L_x_1381:
[----:B------:R-:W-:Y:S05]  /*3a5f0*/  BSYNC B1 ;  /* 0x0000000000017941 */ /* 0x000fea0003800000 */
.L_x_1380:
        /* <DEDUP_REMOVED lines=10> */
.L_x_1383:
[----:B------:R-:W-:Y:S05]  /*3a6a0*/  BSYNC B1 ;  /* 0x0000000000017941 */ /* 0x000fea0003800000 */
.L_x_1382:
        /* <DEDUP_REMOVED lines=10> */
.L_x_1385:
[----:B------:R-:W-:Y:S05]  /*3a750*/  BSYNC B1 ;  /* 0x0000000000017941 */ /* 0x000fea0003800000 */
.L_x_1384:
        /* <DEDUP_REMOVED lines=10> */
.L_x_1387:
[----:B------:R-:W-:Y:S05]  /*3a800*/  BSYNC B1 ;  /* 0x0000000000017941 */ /* 0x000fea0003800000 */
.L_x_1386:
        /* <DEDUP_REMOVED lines=10> */
.L_x_1389:
[----:B------:R-:W-:Y:S05]  /*3a8b0*/  BSYNC B1 ;  /* 0x0000000000017941 */ /* 0x000fea0003800000 */
.L_x_1388:
        /* <DEDUP_REMOVED lines=10> */
.L_x_1391:
[----:B------:R-:W-:Y:S05]  /*3a960*/  BSYNC B1 ;  /* 0x0000000000017941 */ /* 0x000fea0003800000 */
.L_x_1390:
        /* <DEDUP_REMOVED lines=10> */
.L_x_1393:
[----:B------:R-:W-:Y:S05]  /*3aa10*/  BSYNC B1 ;  /* 0x0000000000017941 */ /* 0x000fea0003800000 */
.L_x_1392:
        /* <DEDUP_REMOVED lines=10> */
.L_x_1395:
[----:B------:R-:W-:Y:S05]  /*3aac0*/  BSYNC B1 ;  /* 0x0000000000017941 */ /* 0x000fea0003800000 */
.L_x_1394:
        /* <DEDUP_REMOVED lines=10> */
.L_x_1397:
[----:B------:R-:W-:Y:S05]  /*3ab70*/  BSYNC B1 ;  /* 0x0000000000017941 */ /* 0x000fea0003800000 */
.L_x_1396:
        /* <DEDUP_REMOVED lines=10> */
.L_x_1399:
[----:B------:R-:W-:Y:S05]  /*3ac20*/  BSYNC B1 ;  /* 0x0000000000017941 */ /* 0x000fea0003800000 */
.L_x_1398:
        /* <DEDUP_REMOVED lines=10> */
.L_x_1401:
[----:B------:R-:W-:Y:S05]  /*3acd0*/  BSYNC B1 ;  /* 0x0000000000017941 */ /* 0x000fea0003800000 */
.L_x_1400:
        /* <DEDUP_REMOVED lines=10> */
.L_x_1403:
[----:B------:R-:W-:Y:S05]  /*3ad80*/  BSYNC B1 ;  /* 0x0000000000017941 */ /* 0x000fea0003800000 */
.L_x_1402:
        /* <DEDUP_REMOVED lines=10> */
.L_x_1405:
[----:B------:R-:W-:Y:S05]  /*3ae30*/  BSYNC B1 ;  /* 0x0000000000017941 */ /* 0x000fea0003800000 */
.L_x_1404:
        /* <DEDUP_REMOVED lines=10> */
.L_x_1407:
[----:B------:R-:W-:Y:S05]  /*3aee0*/  BSYNC B1 ;  /* 0x0000000000017941 */ /* 0x000fea0003800000 */
.L_x_1406:
        /* <DEDUP_REMOVED lines=10> */
.L_x_1409:
[----:B------:R-:W-:Y:S05]  /*3af90*/  BSYNC B1 ;  /* 0x0000000000017941 */ /* 0x000fea0003800000 */
.L_x_1408:
        /* <DEDUP_REMOVED lines=10> */
.L_x_1411:
[----:B------:R-:W-:Y:S05]  /*3b040*/  BSYNC B1 ;  /* 0x0000000000017941 */ /* 0x000fea0003800000 */
.L_x_1410:
        /* <DEDUP_REMOVED lines=10> */
.L_x_1413:
[----:B------:R-:W-:Y:S05]  /*3b0f0*/  BSYNC B1 ;  /* 0x0000000000017941 */ /* 0x000fea0003800000 */
.L_x_1412:
        /* <DEDUP_REMOVED lines=10> */
.L_x_1415:
[----:B------:R-:W-:Y:S05]  /*3b1a0*/  BSYNC B1 ;  /* 0x0000000000017941 */ /* 0x000fea0003800000 */
.L_x_1414:
        /* <DEDUP_REMOVED lines=10> */
.L_x_1417:
[----:B------:R-:W-:Y:S05]  /*3b250*/  BSYNC B1 ;  /* 0x0000000000017941 */ /* 0x000fea0003800000 */
.L_x_1416:
        /* <DEDUP_REMOVED lines=10> */
.L_x_1419:
[----:B------:R-:W-:Y:S05]  /*3b300*/  BSYNC B1 ;  /* 0x0000000000017941 */ /* 0x000fea0003800000 */
.L_x_1418:
        /* <DEDUP_REMOVED lines=10> */
.L_x_1421:
[----:B------:R-:W-:Y:S05]  /*3b3b0*/  BSYNC B1 ;  /* 0x0000000000017941 */ /* 0x000fea0003800000 */
.L_x_1420:
        /* <DEDUP_REMOVED lines=10> */
.L_x_1423:
[----:B------:R-:W-:Y:S05]  /*3b460*/  BSYNC B1 ;  /* 0x0000000000017941 */ /* 0x000fea0003800000 */
.L_x_1422:
        /* <DEDUP_REMOVED lines=10> */
.L_x_1425:
[----:B------:R-:W-:Y:S05]  /*3b510*/  BSYNC B1 ;  /* 0x0000000000017941 */ /* 0x000fea0003800000 */
.L_x_1424:
        /* <DEDUP_REMOVED lines=10> */
.L_x_1427:
[----:B------:R-:W-:Y:S05]  /*3b5c0*/  BSYNC B1 ;  /* 0x0000000000017941 */ /* 0x000fea0003800000 */
.L_x_1426:
        /* <DEDUP_REMOVED lines=10> */
.L_x_1429:
[----:B------:R-:W-:Y:S05]  /*3b670*/  BSYNC B1 ;  /* 0x0000000000017941 */ /* 0x000fea0003800000 */
.L_x_1428:
        /* <DEDUP_REMOVED lines=10> */
.L_x_1431:
[----:B------:R-:W-:Y:S05]  /*3b720*/  BSYNC B1 ;  /* 0x0000000000017941 */ /* 0x000fea0003800000 */
.L_x_1430:
        /* <DEDUP_REMOVED lines=10> */
.L_x_1433:
[----:B------:R-:W-:Y:S05]  /*3b7d0*/  BSYNC B1 ;  /* 0x0000000000017941 */ /* 0x000fea0003800000 */
.L_x_1432:
        /* <DEDUP_REMOVED lines=10> */
.L_x_1435:
[----:B------:R-:W-:Y:S05]  /*3b880*/  BSYNC B1 ;  /* 0x0000000000017941 */ /* 0x000fea0003800000 */
.L_x_1434:
        /* <DEDUP_REMOVED lines=10> */
.L_x_1437:
[----:B------:R-:W-:Y:S05]  /*3b930*/  BSYNC B1 ;  /* 0x0000000000017941 */ /* 0x000fea0003800000 */
.L_x_1436:
        /* <DEDUP_REMOVED lines=10> */
.L_x_1439:
[----:B------:R-:W-:Y:S05]  /*3b9e0*/  BSYNC B1 ;  /* 0x0000000000017941 */ /* 0x000fea0003800000 */
.L_x_1438:
        /* <DEDUP_REMOVED lines=10> */
.L_x_1441:
[----:B------:R-:W-:Y:S05]  /*3ba90*/  BSYNC B1 ;  /* 0x0000000000017941 */ /* 0x000fea0003800000 */
.L_x_1440:
        /* <DEDUP_REMOVED lines=10> */
.L_x_1443:
[----:B------:R-:W-:Y:S05]  /*3bb40*/  BSYNC B1 ;  /* 0x0000000000017941 */ /* 0x000fea0003800000 */
.L_x_1442:
        /* <DEDUP_REMOVED lines=10> */
.L_x_1445:
[----:B------:R-:W-:Y:S05]  /*3bbf0*/  BSYNC B1 ;  /* 0x0000000000017941 */ /* 0x000fea0003800000 */
.L_x_1444:
        /* <DEDUP_REMOVED lines=10> */
.L_x_1447:
[----:B------:R-:W-:Y:S05]  /*3bca0*/  BSYNC B1 ;  /* 0x0000000000017941 */ /* 0x000fea0003800000 */
.L_x_1446:
        /* <DEDUP_REMOVED lines=10> */
.L_x_1449:
[----:B------:R-:W-:Y:S05]  /*3bd50*/  BSYNC B1 ;  /* 0x0000000000017941 */ /* 0x000fea0003800000 */
.L_x_1448:
        /* <DEDUP_REMOVED lines=10> */
.L_x_1451:
[----:B------:R-:W-:Y:S05]  /*3be00*/  BSYNC B1 ;  /* 0x0000000000017941 */ /* 0x000fea0003800000 */
.L_x_1450:
        /* <DEDUP_REMOVED lines=10> */
.L_x_1453:
[----:B------:R-:W-:Y:S05]  /*3beb0*/  BSYNC B1 ;  /* 0x0000000000017941 */ /* 0x000fea0003800000 */
.L_x_1452:
        /* <DEDUP_REMOVED lines=10> */
.L_x_1455:
[----:B------:R-:W-:Y:S05]  /*3bf60*/  BSYNC B1 ;  /* 0x0000000000017941 */ /* 0x000fea0003800000 */
.L_x_1454:
        /* <DEDUP_REMOVED lines=10> */
.L_x_1457:
[----:B------:R-:W-:Y:S05]  /*3c010*/  BSYNC B1 ;  /* 0x0000000000017941 */ /* 0x000fea0003800000 */
.L_x_1456:
        /* <DEDUP_REMOVED lines=10> */
.L_x_1459:
[----:B------:R-:W-:Y:S05]  /*3c0c0*/  BSYNC B1 ;  /* 0x0000000000017941 */ /* 0x000fea0003800000 */
.L_x_1458:
        /* <DEDUP_REMOVED lines=10> */
.L_x_1461:
[----:B------:R-:W-:Y:S05]  /*3c170*/  BSYNC B1 ;  /* 0x0000000000017941 */ /* 0x000fea0003800000 */
.L_x_1460:
        /* <DEDUP_REMOVED lines=10> */
.L_x_1463:
[----:B------:R-:W-:Y:S05]  /*3c220*/  BSYNC B1 ;  /* 0x0000000000017941 */ /* 0x000fea0003800000 */
.L_x_1462:
        /* <DEDUP_REMOVED lines=10> */
.L_x_1465:
[----:B------:R-:W-:Y:S05]  /*3c2d0*/  BSYNC B1 ;  /* 0x0000000000017941 */ /* 0x000fea0003800000 */
.L_x_1464:
        /* <DEDUP_REMOVED lines=10> */
.L_x_1467:
[----:B------:R-:W-:Y:S05]  /*3c380*/  BSYNC B1 ;  /* 0x0000000000017941 */ /* 0x000fea0003800000 */
.L_x_1466:
        /* <DEDUP_REMOVED lines=10> */
.L_x_1469:
[----:B------:R-:W-:Y:S05]  /*3c430*/  BSYNC B1 ;  /* 0x0000000000017941 */ /* 0x000fea0003800000 */
.L_x_1468:
        /* <DEDUP_REMOVED lines=10> */
.L_x_1471:
[----:B------:R-:W-:Y:S05]  /*3c4e0*/  BSYNC B1 ;  /* 0x0000000000017941 */ /* 0x000fea0003800000 */
.L_x_1470:
        /* <DEDUP_REMOVED lines=10> */
.L_x_1473:
[----:B------:R-:W-:Y:S05]  /*3c590*/  BSYNC B1 ;  /* 0x0000000000017941 */ /* 0x000fea0003800000 */
.L_x_1472:
        /* <DEDUP_REMOVED lines=10> */
.L_x_1475:
[----:B------:R-:W-:Y:S05]  /*3c640*/  BSYNC B1 ;  /* 0x0000000000017941 */ /* 0x000fea0003800000 */
.L_x_1474:
        /* <DEDUP_REMOVED lines=10> */
.L_x_1477:
[----:B------:R-:W-:Y:S05]  /*3c6f0*/  BSYNC B1 ;  /* 0x0000000000017941 */ /* 0x000fea0003800000 */
.L_x_1476:
        /* <DEDUP_REMOVED lines=10> */
.L_x_1479:
[----:B------:R-:W-:Y:S05]  /*3c7a0*/  BSYNC B1 ;  /* 0x0000000000017941 */ /* 0x000fea0003800000 */
.L_x_1478:
        /* <DEDUP_REMOVED lines=10> */
.L_x_1481:
[----:B------:R-:W-:Y:S05]  /*3c850*/  BSYNC B1 ;  /* 0x0000000000017941 */ /* 0x000fea0003800000 */
.L_x_1480:
        /* <DEDUP_REMOVED lines=10> */
.L_x_1483:
[----:B------:R-:W-:Y:S05]  /*3c900*/  BSYNC B1 ;  /* 0x0000000000017941 */ /* 0x000fea0003800000 */
.L_x_1482:
        /* <DEDUP_REMOVED lines=10> */
.L_x_1485:
[----:B------:R-:W-:Y:S05]  /*3c9b0*/  BSYNC B1 ;  /* 0x0000000000017941 */ /* 0x000fea0003800000 */
.L_x_1484:
        /* <DEDUP_REMOVED lines=10> */
.L_x_1487:
[----:B------:R-:W-:Y:S05]  /*3ca60*/  BSYNC B1 ;  /* 0x0000000000017941 */ /* 0x000fea0003800000 */
.L_x_1486:
        /* <DEDUP_REMOVED lines=10> */
.L_x_1489:
[----:B------:R-:W-:Y:S05]  /*3cb10*/  BSYNC B1 ;  /* 0x0000000000017941 */ /* 0x000fea0003800000 */
.L_x_1488:
        /* <DEDUP_REMOVED lines=10> */
.L_x_1491:
[----:B------:R-:W-:Y:S05]  /*3cbc0*/  BSYNC B1 ;  /* 0x0000000000017941 */ /* 0x000fea0003800000 */
.L_x_1490:
        /* <DEDUP_REMOVED lines=10> */
.L_x_1493:
[----:B------:R-:W-:Y:S05]  /*3cc70*/  BSYNC B1 ;  /* 0x0000000000017941 */ /* 0x000fea0003800000 */
.L_x_1492:
        /* <DEDUP_REMOVED lines=10> */
.L_x_1495:
[----:B------:R-:W-:Y:S05]  /*3cd20*/  BSYNC B1 ;  /* 0x0000000000017941 */ /* 0x000fea0003800000 */
.L_x_1494:
        /* <DEDUP_REMOVED lines=10> */
.L_x_1497:
[----:B------:R-:W-:Y:S05]  /*3cdd0*/  BSYNC B1 ;  /* 0x0000000000017941 */ /* 0x000fea0003800000 */
.L_x_1496:
        /* <DEDUP_REMOVED lines=10> */
.L_x_1499:
[----:B------:R-:W-:Y:S05]  /*3ce80*/  BSYNC B1 ;  /* 0x0000000000017941 */ /* 0x000fea0003800000 */
.L_x_1498:
        /* <DEDUP_REMOVED lines=10> */
.L_x_1501:
[----:B------:R-:W-:Y:S05]  /*3cf30*/  BSYNC B1 ;  /* 0x0000000000017941 */ /* 0x000fea0003800000 */
.L_x_1500:
        /* <DEDUP_REMOVED lines=10> */
.L_x_1503:
[----:B------:R-:W-:Y:S05]  /*3cfe0*/  BSYNC B1 ;  /* 0x0000000000017941 */ /* 0x000fea0003800000 */
.L_x_1502:
        /* <DEDUP_REMOVED lines=10> */
.L_x_1505:
[----:B------:R-:W-:Y:S05]  /*3d090*/  BSYNC B1 ;  /* 0x0000000000017941 */ /* 0x000fea0003800000 */
.L_x_1504:
        /* <DEDUP_REMOVED lines=10> */
.L_x_1507:
[----:B------:R-:W-:Y:S05]  /*3d140*/  BSYNC B1 ;  /* 0x0000000000017941 */ /* 0x000fea0003800000 */
.L_x_1506:
        /* <DEDUP_REMOVED lines=10> */
.L_x_1509:
[----:B------:R-:W-:Y:S05]  /*3d1f0*/  BSYNC B1 ;  /* 0x0000000000017941 */ /* 0x000fea0003800000 */
.L_x_1508:
        /* <DEDUP_REMOVED lines=10> */
.L_x_1511:
[----:B------:R-:W-:Y:S05]  /*3d2a0*/  BSYNC B1 ;  /* 0x0000000000017941 */ /* 0x000fea0003800000 */
.L_x_1510:
        /* <DEDUP_REMOVED lines=10> */
.L_x_1513:
[----:B------:R-:W-:Y:S05]  /*3d350*/  BSYNC B1 ;  /* 0x0000000000017941 */ /* 0x000fea0003800000 */
.L_x_1512:
        /* <DEDUP_REMOVED lines=10> */
.L_x_1515:
[----:B------:R-:W-:Y:S05]  /*3d400*/  BSYNC B1 ;  /* 0x0000000000017941 */ /* 0x000fea0003800000 */
.L_x_1514:
        /* <DEDUP_REMOVED lines=10> */
.L_x_1517:
[----:B------:R-:W-:Y:S05]  /*3d4b0*/  BSYNC B1 ;  /* 0x0000000000017941 */ /* 0x000fea0003800000 */
.L_x_1516:
        /* <DEDUP_REMOVED lines=10> */
.L_x_1519:
[----:B------:R-:W-:Y:S05]  /*3d560*/  BSYNC B1 ;  /* 0x0000000000017941 */ /* 0x000fea0003800000 */
.L_x_1518:
        /* <DEDUP_REMOVED lines=10> */
.L_x_1521:
[----:B------:R-:W-:Y:S05]  /*3d610*/  BSYNC B1 ;  /* 0x0000000000017941 */ /* 0x000fea0003800000 */
.L_x_1520:
        /* <DEDUP_REMOVED lines=10> */
.L_x_1523:
[----:B------:R-:W-:Y:S05]  /*3d6c0*/  BSYNC B1 ;  /* 0x0000000000017941 */ /* 0x000fea0003800000 */
.L_x_1522:
        /* <DEDUP_REMOVED lines=10> */
.L_x_1525:
[----:B------:R-:W-:Y:S05]  /*3d770*/  BSYNC B1 ;  /* 0x0000000000017941 */ /* 0x000fea0003800000 */
.L_x_1524:
        /* <DEDUP_REMOVED lines=10> */
.L_x_1527:
[----:B------:R-:W-:Y:S05]  /*3d820*/  BSYNC B1 ;  /* 0x0000000000017941 */ /* 0x000fea0003800000 */
.L_x_1526:
        /* <DEDUP_REMOVED lines=10> */
.L_x_1529:
[----:B------:R-:W-:Y:S05]  /*3d8d0*/  BSYNC B1 ;  /* 0x0000000000017941 */ /* 0x000fea0003800000 */
.L_x_1528:
        /* <DEDUP_REMOVED lines=10> */
.L_x_1531:
[----:B------:R-:W-:Y:S05]  /*3d980*/  BSYNC B1 ;  /* 0x0000000000017941 */ /* 0x000fea0003800000 */
.L_x_1530:
        /* <DEDUP_REMOVED lines=9> */
.L_x_1533:
[----:B------:R-:W-:Y:S05]  /*3da20*/  BSYNC B1 ;  /* 0x0000000000017941 */ /* 0x000fea0003800000 */
.L_x_1532:
        /* <DEDUP_REMOVED lines=9> */
.L_x_1535:
[----:B------:R-:W-:Y:S05]  /*3dac0*/  BSYNC B1 ;  /* 0x0000000000017941 */ /* 0x000fea0003800000 */
.L_x_1534:
[----:B-----5:R-:W-:Y:S01]  /*3dad0*/  HADD2.F32 R3, -RZ, R19.H0_H0 ;  /* 0x20000013ff037230 */ /* 0x020fe20000004100 */
[----:B------:R-:W-:Y:S01]  /*3dae0*/  ISETP.GT.AND P6, PT, R0, 0x188, P6 ;  /* 0x000001880000780c */ /* 0x000fe200037c4270 */
[----:B------:R-:W-:Y:S03]  /*3daf0*/  BSSY B1, `(.L_x_1536) ;  /* 0x0000007000017945 */ /* 0x000fe60003800000 */
[----:B------:R-:W-:-:S04]  /*3db00*/  FMUL R4, R3, R16 ;  /* 0x0000001003047220 */ /* 0x000fc80000400000 */
[----:B------:R-:W-:-:S05]  /*3db10*/  FFMA R4, R109, R2, R4 ;  /* 0x000000026d047223 */ /* 0x000fca0000000004 */
[----:B------:R-:W-:-:S05]  /*3db20*/  F2FP.F16.F32.PACK_AB R4, RZ, R4 ;  /* 0x00000004ff04723e */ /* 0x000fca00000000ff */
[----:B------:R0:W-:Y:S01]  /*3db30*/  @P5 STG.E.U16 desc[UR46][R218.64+0x2d2], R4 ;  /* 0x0002d204da005986 */ /* 0x0001e2000c10152e */
[----:B------:R-:W-:Y:S05]  /*3db40*/  @!P6 BRA `(.L_x_1537) ;  /* 0x000000000004e947 */ /* 0x000fea0003800000 */
[----:B------:R0:W5:Y:S02]  /*3db50*/  LDG.E.LTC128B.U16 R19, desc[UR46][R8.64+0x2d0] ;  /* 0x0002d02e08137981 */ /* 0x000164000c1e1520 */
.L_x_1537:
[----:B------:R-:W-:Y:S05]  /*3db60*/  BSYNC B1 ;  /* 0x0000000000017941 */ /* 0x000fea0003800000 */
.L_x_1536:
        /* <DEDUP_REMOVED lines=9> */
.L_x_1539:
[----:B------:R-:W-:Y:S05]  /*3dc00*/  BSYNC B1 ;  /* 0x0000000000017941 */ /* 0x000fea0003800000 */
.L_x_1538:
[----:B0----5:R-:W-:Y:S01]  /*3dc10*/  HADD2.F32 R3, -RZ, R19.H0_H0 ;  /* 0x20000013ff037230 */ /* 0x021fe20000004100 */
        /* <DEDUP_REMOVED lines=8> */
.L_x_1541:
[----:B------:R-:W-:Y:S05]  /*3dca0*/  BSYNC B1 ;  /* 0x0000000000017941 */ /* 0x000fea0003800000 */
.L_x_1540:
        /* <DEDUP_REMOVED lines=9> */
.L_x_1543:
[----:B------:R-:W-:Y:S05]  /*3dd40*/  BSYNC B1 ;  /* 0x0000000000017941 */ /* 0x000fea0003800000 */
.L_x_1542:
        /* <DEDUP_REMOVED lines=9> */
.L_x_1545:
[----:B------:R-:W-:Y:S05]  /*3dde0*/  BSYNC B1 ;  /* 0x0000000000017941 */ /* 0x000fea0003800000 */
.L_x_1544:
        /* <DEDUP_REMOVED lines=9> */
.L_x_1547:
[----:B------:R-:W-:Y:S05]  /*3de80*/  BSYNC B1 ;  /* 0x0000000000017941 */ /* 0x000fea0003800000 */
.L_x_1546:
        /* <DEDUP_REMOVED lines=9> */
.L_x_1549:
[----:B------:R-:W-:Y:S05]  /*3df20*/  BSYNC B1 ;  /* 0x0000000000017941 */ /* 0x000fea0003800000 */
.L_x_1548:
        /* <DEDUP_REMOVED lines=9> */
.L_x_1551:
[----:B------:R-:W-:Y:S05]  /*3dfc0*/  BSYNC B1 ;  /* 0x0000000000017941 */ /* 0x000fea0003800000 */
.L_x_1550:
        /* <DEDUP_REMOVED lines=9> */
.L_x_1553:
[----:B------:R-:W-:Y:S05]  /*3e060*/  BSYNC B1 ;  /* 0x0000000000017941 */ /* 0x000fea0003800000 */
.L_x_1552:
        /* <DEDUP_REMOVED lines=9> */
.L_x_1555:
[----:B------:R-:W-:Y:S05]  /*3e100*/  BSYNC B1 ;  /* 0x0000000000017941 */ /* 0x000fea0003800000 */
.L_x_1554:
[----:B------:R-:W-:Y:S05]  /*3e110*/  @!P0 BRA `(.L_x_1556) ;  /* 0x0000011000b08947 */ /* 0x000fea0003800000 */
[----:B-----5:R-:W-:-:S05]  /*3e120*/  HADD2.F32 R19, -RZ, R19.H0_H0 ;  /* 0x20000013ff137230 */ /* 0x020fca0000004100 */
[----:B------:R-:W-:-:S04]  /*3e130*/  FMUL R0, R19, R16 ;  /* 0x0000001013007220 */ /* 0x000fc80000400000 */
[----:B------:R-:W-:-:S05]  /*3e140*/  FFMA R0, R119, R2, R0 ;  /* 0x0000000277007223 */ /* 0x000fca0000000000 */
[----:B------:R-:W-:-:S05]  /*3e150*/  F2FP.F16.F32.PACK_AB R0, RZ, R0 ;  /* 0x00000000ff00723e */ /* 0x000fca00000000ff */
[----:B------:R0:W-:Y:S01]  /*3e160*/  STG.E.U16 desc[UR46][R230.64+0x2f2], R0 ;  /* 0x0002f200e6007986 */ /* 0x0001e2000c10152e */
[----:B------:R-:W-:Y:S05]  /*3e170*/  BRA `(.L_x_1556) ;  /* 0x0000011000987947 */ /* 0x000fea0003800000 */
.L_x_29:
[----:B------:R-:W2:Y:S01]  /*3e180*/  LDL.LU R6, [R1+0x784] ;  /* 0x0007840001067983 */ /* 0x000ea20000300800 */
[----:B------:R-:W-:-:S03]  /*3e190*/  ULDC.64 UR4, c[0x0][0x5c0] ;  /* 0x0001700000047ab9 */ /* 0x000fc60000000a00 */
[----:B------:R-:W3:Y:S04]  /*3e1a0*/  LDL.LU R8, [R1+0x798] ;  /* 0x0007980001087983 */ /* 0x000ee80000300800 */
[----:B0-----:R-:W4:Y:S04]  /*3e1b0*/  LDL.LU R235, [R1+0x89c] ;  /* 0x00089c0001eb7983 */ /* 0x001f280000300800 */
[----:B------:R-:W5:Y:S04]  /*3e1c0*/  LDL.LU R234, [R1+0x8a0] ;  /* 0x0008a00001ea7983 */ /* 0x000f680000300800 */
        /* <DEDUP_REMOVED lines=15> */
[----:B------:R-:W5:Y:S01]  /*3e2c0*/  LDL.LU R217, [R1+0x8e0] ;  /* 0x0008e00001d97983 */ /* 0x000f620000300800 */
[----:B------:R-:W-:-:S03]  /*3e2d0*/  LEA R10, P0, R4, UR4, 0x1 ;  /* 0x00000004040a7c11 */ /* 0x000fc6000f8008ff */
[----:B------:R-:W5:Y:S04]  /*3e2e0*/  LDL.LU R216, [R1+0x8e4] ;  /* 0x0008e40001d87983 */ /* 0x000f680000300800 */
[----:B------:R-:W5:Y:S04]  /*3e2f0*/  LDL.LU R23, [R1+0x8e8] ;  /* 0x0008e80001177983 */ /* 0x000f680000300800 */
[----:B------:R-:W5:Y:S04]  /*3e300*/  LDL.LU R22, [R1+0x8ec] ;  /* 0x0008ec0001167983 */ /* 0x000f680000300800 */
[----:B------:R-:W5:Y:S01]  /*3e310*/  LDL.LU R15, [R1+0x8f0] ;  /* 0x0008f000010f7983 */ /* 0x000f620000300800 */
[----:B------:R-:W-:-:S03]  /*3e320*/  LEA.HI.X R11, R4, UR5, R20, 0x1, P0 ;  /* 0x00000005040b7c11 */ /* 0x000fc600080f0c14 */
[----:B------:R-:W5:Y:S04]  /*3e330*/  LDL.LU R14, [R1+0x8f4] ;  /* 0x0008f400010e7983 */ /* 0x000f680000300800 */
[----:B------:R-:W5:Y:S04]  /*3e340*/  LDL.LU R12, [R1+0x8f8] ;  /* 0x0008f800010c7983 */ /* 0x000f680000300800 */
[----:B------:R-:W5:Y:S04]  /*3e350*/  LDL.LU R13, [R1+0x8fc] ;  /* 0x0008fc00010d7983 */ /* 0x000f680000300800 */
[----:B------:R-:W5:Y:S04]  /*3e360*/  LDL.LU R21, [R1+0x600] ;  /* 0x0006000001157983 */ /* 0x000f680000300800 */
[----:B------:R-:W3:Y:S04]  /*3e370*/  LDL.LU R4, [R1+0x780] ;  /* 0x0007800001047983 */ /* 0x000ee80000300800 */
[----:B------:R-:W4:Y:S01]  /*3e380*/  LDL.LU R5, [R1+0x788] ;  /* 0x0007880001057983 */ /* 0x000f220000300800 */
[----:B------:R-:W-:Y:S01]  /*3e390*/  ISETP.GT.AND P3, PT, R3, 0x1, PT ;  /* 0x000000010300780c */ /* 0x000fe20003f64270 */
[----:B------:R-:W-:Y:S01]  /*3e3a0*/  USHF.L.U32 UR5, UR8, 0x4, URZ ;  /* 0x0000000408057899 */ /* 0x000fe2000800063f */
[C---:B------:R-:W-:Y:S01]  /*3e3b0*/  ISETP.GT.AND P2, PT, R0.reuse, 0x8, P5 ;  /* 0x000000080000780c */ /* 0x040fe20002f44270 */
[----:B------:R-:W-:Y:S01]  /*3e3c0*/  USHF.L.U64.HI UR4, UR8, 0x4, UR9 ;  /* 0x0000000408047899 */ /* 0x000fe20008010209 */
[----:B------:R-:W-:Y:S01]  /*3e3d0*/  ISETP.GT.AND P0, PT, R0, RZ, P3 ;  /* 0x000000ff0000720c */ /* 0x000fe20001f04270 */
[----:B------:R-:W5:Y:S01]  /*3e3e0*/  LDL.LU R20, [R1+0x898] ;  /* 0x0008980001147983 */ /* 0x000f620000300800 */
[----:B--2---:R-:W-:-:S05]  /*3e3f0*/  FMUL R6, R6, R2 ;  /* 0x0000000206067220 */ /* 0x004fca0000400000 */
[----:B------:R-:W-:-:S04]  /*3e400*/  F2FP.F16.F32.PACK_AB R6, RZ, R6 ;  /* 0x00000006ff06723e */ /* 0x000fc800000000ff */
[----:B------:R-:W-:-:S05]  /*3e410*/  PRMT R7, R6, 0x7610, R7 ;  /* 0x0000761006077816 */ /* 0x000fca0000000007 */
[----:B------:R0:W-:Y:S04]  /*3e420*/  @P0 STG.E.U16 desc[UR46][R10.64+0x2], R7 ;  /* 0x000002070a000986 */ /* 0x0001e8000c10152e */
[----:B0-----:R-:W2:Y:S01]  /*3e430*/  LDL.LU R7, [R1+0x794] ;  /* 0x0007940001077983 */ /* 0x001ea20000300800 */
[-C--:B---3--:R-:W-:Y:S01]  /*3e440*/  FMUL R4, R4, R2.reuse ;  /* 0x0000000204047220 */ /* 0x088fe20000400000 */
[----:B----4-:R-:W-:-:S04]  /*3e450*/  FMUL R5, R5, R2 ;  /* 0x0000000205057220 */ /* 0x010fc80000400000 */
[----:B------:R-:W-:Y:S02]  /*3e460*/  F2FP.F16.F32.PACK_AB R4, RZ, R4 ;  /* 0x00000004ff04723e */ /* 0x000fe400000000ff */
[----:B------:R-:W-:-:S03]  /*3e470*/  F2FP.F16.F32.PACK_AB R5, RZ, R5 ;  /* 0x00000005ff05723e */ /* 0x000fc600000000ff */
[----:B------:R0:W-:Y:S01]  /*3e480*/  @P1 STG.E.U16 desc[UR46][R10.64], R4 ;  /* 0x000000040a001986 */ /* 0x0001e2000c10152e */
[----:B------:R-:W-:Y:S02]  /*3e490*/  PRMT R6, R5, 0x7610, R6 ;  /* 0x0000761005067816 */ /* 0x000fe40000000006 */
[----:B0-----:R-:W-:-:S04]  /*3e4a0*/  IADD3 R4, P1, R10, UR5, RZ ;  /* 0x000000050a047c10 */ /* 0x001fc8000ff3e0ff */
[----:B------:R-:W-:-:S05]  /*3e4b0*/  IADD3.X R5, R11, UR4, RZ, P1, !PT ;  /* 0x000000040b057c10 */ /* 0x000fca0008ffe4ff */
[----:B------:R0:W-:Y:S04]  /*3e4c0*/  @P2 STG.E.U16 desc[UR46][R4.64], R6 ;  /* 0x0000000604002986 */ /* 0x0001e8000c10152e */
[----:B0-----:R-:W3:Y:S01]  /*3e4d0*/  LDL.LU R6, [R1+0x78c] ;  /* 0x00078c0001067983 */ /* 0x001ee20000300800 */
[----:B------:R-:W-:Y:S01]  /*3e4e0*/  ISETP.GT.AND P0, PT, R0, 0x8, P3 ;  /* 0x000000080000780c */ /* 0x000fe20001f04270 */
[----:B---3--:R-:W-:-:S05]  /*3e4f0*/  FMUL R6, R6, R2 ;  /* 0x0000000206067220 */ /* 0x008fca0000400000 */
[----:B------:R-:W-:-:S07]  /*3e500*/  F2FP.F16.F32.PACK_AB R6, RZ, R6 ;  /* 0x00000006ff06723e */ /* 0x000fce00000000ff */
[----:B------:R0:W-:Y:S04]  /*3e510*/  @P0 STG.E.U16 desc[UR46][R4.64+0x2], R6 ;  /* 0x0000020604000986 */ /* 0x0001e8000c10152e */
[----:B0-----:R-:W3:Y:S01]  /*3e520*/  LDL.LU R6, [R1+0x790] ;  /* 0x0007900001067983 */ /* 0x001ee20000300800 */
[C---:B------:R-:W-:Y:S02]  /*3e530*/  ISETP.GT.AND P2, PT, R3.reuse, 0x8, PT ;  /* 0x000000080300780c */ /* 0x040fe40003f44270 */
[----:B------:R-:W-:Y:S02]  /*3e540*/  ISETP.GT.AND P3, PT, R3, 0x9, PT ;  /* 0x000000090300780c */ /* 0x000fe40003f64270 */
[C---:B------:R-:W-:Y:S02]  /*3e550*/  ISETP.GT.AND P0, PT, R0.reuse, RZ, P2 ;  /* 0x000000ff0000720c */ /* 0x040fe40001704270 */
[----:B------:R-:W-:-:S02]  /*3e560*/  ISETP.GT.AND P1, PT, R0, RZ, P3 ;  /* 0x000000ff0000720c */ /* 0x000fc40001f24270 */
[----:B------:R-:W-:Y:S01]  /*3e570*/  ISETP.GT.AND P2, PT, R0, 0x8, P2 ;  /* 0x000000080000780c */ /* 0x000fe20001744270 */
[-C--:B--2---:R-:W-:Y:S01]  /*3e580*/  FMUL R7, R7, R2.reuse ;  /* 0x0000000207077220 */ /* 0x084fe20000400000 */
[----:B------:R-:W-:-:S04]  /*3e590*/  FMUL R8, R8, R2 ;  /* 0x0000000208087220 */ /* 0x000fc80000400000 */
[----:B------:R-:W-:-:S05]  /*3e5a0*/  F2FP.F16.F32.PACK_AB R7, RZ, R7 ;  /* 0x00000007ff07723e */ /* 0x000fca00000000ff */
[----:B------:R-:W-:Y:S01]  /*3e5b0*/  @P1 STG.E.U16 desc[UR46][R10.64+0x12], R7 ;  /* 0x000012070a001986 */ /* 0x000fe2000c10152e */
[----:B---3--:R-:W-:-:S05]  /*3e5c0*/  FMUL R6, R6, R2 ;  /* 0x0000000206067220 */ /* 0x008fca0000400000 */
[----:B------:R-:W-:-:S04]  /*3e5d0*/  F2FP.F16.F32.PACK_AB R6, RZ, R6 ;  /* 0x00000006ff06723e */ /* 0x000fc800000000ff */
[----:B------:R-:W-:Y:S02]  /*3e5e0*/  PRMT R9, R6, 0x7610, R9 ;  /* 0x0000761006097816 */ /* 0x000fe40000000009 */
[----:B------:R-:W-:Y:S02]  /*3e5f0*/  F2FP.F16.F32.PACK_AB R6, RZ, R8 ;  /* 0x00000008ff06723e */ /* 0x000fe400000000ff */
[----:B------:R-:W2:Y:S04]  /*3e600*/  LDL.LU R8, [R1+0x83c] ;  /* 0x00083c0001087983 */ /* 0x000ea80000300800 */
[----:B------:R0:W-:Y:S04]  /*3e610*/  @P0 STG.E.U16 desc[UR46][R10.64+0x10], R9 ;  /* 0x000010090a000986 */ /* 0x0001e8000c10152e */
[----:B------:R1:W-:Y:S04]  /*3e620*/  @P2 STG.E.U16 desc[UR46][R4.64+0x10], R6 ;  /* 0x0000100604002986 */ /* 0x0003e8000c10152e */
[----:B0-----:R-:W3:Y:S04]  /*3e630*/  LDL.LU R9, [R1+0x838] ;  /* 0x0008380001097983 */ /* 0x001ee80000300800 */
[----:B------:R-:W4:Y:S04]  /*3e640*/  LDL.LU R7, [R1+0x894] ;  /* 0x0008940001077983 */ /* 0x000f280000300800 */
[----:B-1----:R-:W5:Y:S01]  /*3e650*/  LDL.LU R6, [R1+0x79c] ;  /* 0x00079c0001067983 */ /* 0x002f620000300800 */
[----:B------:R-:W-:Y:S01]  /*3e660*/  ISETP.GT.AND P0, PT, R0, 0x8, P3 ;  /* 0x000000080000780c */ /* 0x000fe20001f04270 */
[----:B-----5:R-:W-:-:S05]  /*3e670*/  FMUL R6, R6, R2 ;  /* 0x0000000206067220 */ /* 0x020fca0000400000 */
[----:B------:R-:W-:-:S07]  /*3e680*/  F2FP.F16.F32.PACK_AB R6, RZ, R6 ;  /* 0x00000006ff06723e */ /* 0x000fce00000000ff */
[----:B------:R0:W-:Y:S04]  /*3e690*/  @P0 STG.E.U16 desc[UR46][R4.64+0x12], R6 ;  /* 0x0000120604000986 */ /* 0x0001e8000c10152e */
[----:B0-----:R-:W5:Y:S01]  /*3e6a0*/  LDL.LU R6, [R1+0x7a0] ;  /* 0x0007a00001067983 */ /* 0x001f620000300800 */
[----:B------:R-:W-:-:S04]  /*3e6b0*/  ISETP.GT.AND P2, PT, R3, 0x10, PT ;  /* 0x000000100300780c */ /* 0x000fc80003f44270 */
[----:B------:R-:W-:Y:S01]  /*3e6c0*/  ISETP.GT.AND P0, PT, R0, RZ, P2 ;  /* 0x000000ff0000720c */ /* 0x000fe20001704270 */
        /* <DEDUP_REMOVED lines=10> */
[----:B------:R-:W-:Y:S01]  /*3e770*/  ISETP.GT.AND P0, PT, R0, 0x8, P2 ;  /* 0x000000080000780c */ /* 0x000fe20001704270 */
        /* <DEDUP_REMOVED lines=195> */
[----:B------:R3:W-:Y:S01]  /*3f3b0*/  @P0 STG.E.U16 desc[UR46][R10.64+0xb2], R6 ;  /* 0x0000b2060a000986 */ /* 0x0007e2000c10152e */
[----:B------:R-:W-:Y:S01]  /*3f3c0*/  ISETP.GT.AND P0, PT, R0, 0x8, P2 ;  /* 0x000000080000780c */ /* 0x000fe20001704270 */
[----:B---3--:R-:W-:-:S05]  /*3f3d0*/  FMUL R6, R9, R2 ;  /* 0x0000000209067220 */ /* 0x008fca0000400000 */
[----:B------:R-:W-:-:S07]  /*3f3e0*/  F2FP.F16.F32.PACK_AB R6, RZ, R6 ;  /* 0x00000006ff06723e */ /* 0x000fce00000000ff */
[----:B------:R2:W-:Y:S01]  /*3f3f0*/  @P0 STG.E.U16 desc[UR46][R4.64+0xb0], R6 ;  /* 0x0000b00604000986 */ /* 0x0005e2000c10152e */
[----:B------:R-:W-:Y:S01]  /*3f400*/  ISETP.GT.AND P0, PT, R0, 0x8, P1 ;  /* 0x000000080000780c */ /* 0x000fe20000f04270 */
[----:B--2---:R-:W-:-:S05]  /*3f410*/  FMUL R6, R8, R2 ;  /* 0x0000000208067220 */ /* 0x004fca0000400000 */
[----:B------:R-:W-:-:S07]  /*3f420*/  F2FP.F16.F32.PACK_AB R6, RZ, R6 ;  /* 0x00000006ff06723e */ /* 0x000fce00000000ff */
[----:B------:R0:W-:Y:S04]  /*3f430*/  @P0 STG.E.U16 desc[UR46][R4.64+0xb2], R6 ;  /* 0x0000b20604000986 */ /* 0x0001e8000c10152e */
[----:B0-----:R-:W2:Y:S01]  /*3f440*/  LDL.LU R6, [R1+0x840] ;  /* 0x0008400001067983 */ /* 0x001ea20000300800 */
[----:B------:R-:W-:Y:S01]  /*3f450*/  IMAD.U32 R8, RZ, RZ, UR8 ;  /* 0x00000008ff087e24 */ /* 0x000fe2000f8e00ff */
[----:B------:R-:W-:Y:S01]  /*3f460*/  USHF.L.U64.HI UR10, UR8, 0x8, UR9 ;  /* 0x00000008080a7899 */ /* 0x000fe20008010209 */
[----:B------:R-:W-:-:S03]  /*3f470*/  ISETP.GT.AND P2, PT, R3, 0x60, PT ;  /* 0x000000600300780c */ /* 0x000fc60003f44270 */
[----:B------:R-:W-:-:S04]  /*3f480*/  LEA R8, P0, R8, R10, 0x8 ;  /* 0x0000000a08087211 */ /* 0x000fc800078040ff */
[----:B------:R-:W-:Y:S02]  /*3f490*/  IADD3.X R9, R11, UR10, RZ, P0, !PT ;  /* 0x0000000a0b097c10 */ /* 0x000fe400087fe4ff */
[----:B------:R-:W-:Y:S01]  /*3f4a0*/  ISETP.GT.AND P0, PT, R0, RZ, P2 ;  /* 0x000000ff0000720c */ /* 0x000fe20001704270 */
[----:B--2---:R-:W-:-:S05]  /*3f4b0*/  FMUL R6, R6, R2 ;  /* 0x0000000206067220 */ /* 0x004fca0000400000 */
[----:B------:R-:W-:-:S07]  /*3f4c0*/  F2FP.F16.F32.PACK_AB R6, RZ, R6 ;  /* 0x00000006ff06723e */ /* 0x000fce00000000ff */
[----:B------:R0:W-:Y:S04]  /*3f4d0*/  @P0 STG.E.U16 desc[UR46][R10.64+0xc0], R6 ;  /* 0x0000c0060a000986 */ /* 0x0001e8000c10152e */
[----:B0-----:R-:W2:Y:S01]  /*3f4e0*/  LDL.LU R6, [R1+0x844] ;  /* 0x0008440001067983 */ /* 0x001ea20000300800 */
[----:B------:R-:W-:-:S04]  /*3f4f0*/  ISETP.GT.AND P1, PT, R3, 0x61, PT ;  /* 0x000000610300780c */ /* 0x000fc80003f24270 */
[----:B------:R-:W-:Y:S01]  /*3f500*/  ISETP.GT.AND P0, PT, R0, RZ, P1 ;  /* 0x000000ff0000720c */ /* 0x000fe20000f04270 */
[----:B--2---:R-:W-:-:S05]  /*3f510*/  FMUL R6, R6, R2 ;  /* 0x0000000206067220 */ /* 0x004fca0000400000 */
[----:B------:R-:W-:-:S07]  /*3f520*/  F2FP.F16.F32.PACK_AB R6, RZ, R6 ;  /* 0x00000006ff06723e */ /* 0x000fce00000000ff */
[----:B------:R0:W-:Y:S04]  /*3f530*/  @P0 STG.E.U16 desc[UR46][R10.64+0xc2], R6 ;  /* 0x0000c2060a000986 */ /* 0x0001e8000c10152e */
[----:B0-----:R-:W2:Y:S01]  /*3f540*/  LDL.LU R6, [R1+0x848] ;  /* 0x0008480001067983 */ /* 0x001ea20000300800 */
[----:B------:R-:W-:Y:S01]  /*3f550*/  ISETP.GT.AND P0, PT, R0, 0x8, P2 ;  /* 0x000000080000780c */ /* 0x000fe20001704270 */
        /* <DEDUP_REMOVED lines=98> */
[----:B------:R-:W-:Y:S02]  /*3fb80*/  ISETP.GT.AND P0, PT, R0, RZ, P2 ;  /* 0x000000ff0000720c */ /* 0x000fe40001704270 */
[C---:B------:R-:W-:Y:S02]  /*3fb90*/  ISETP.GT.AND P1, PT, R3.reuse, 0x89, PT ;  /* 0x000000890300780c */ /* 0x040fe40003f24270 */
[----:B------:R-:W-:Y:S01]  /*3fba0*/  ISETP.GT.AND P4, PT, R3, 0xa9, PT ;  /* 0x000000a90300780c */ /* 0x000fe20003f84270 */
[----:B--2---:R-:W-:-:S05]  /*3fbb0*/  FMUL R6, R6, R2 ;  /* 0x0000000206067220 */ /* 0x004fca0000400000 */
[----:B------:R-:W-:-:S05]  /*3fbc0*/  F2FP.F16.F32.PACK_AB R6, RZ, R6 ;  /* 0x00000006ff06723e */ /* 0x000fca00000000ff */
[----:B------:R4:W-:Y:S01]  /*3fbd0*/  @P0 STG.E.U16 desc[UR46][R10.64+0x110], R6 ;  /* 0x000110060a000986 */ /* 0x0009e2000c10152e */
[----:B------:R-:W-:Y:S01]  /*3fbe0*/  ISETP.GT.AND P0, PT, R0, RZ, P1 ;  /* 0x000000ff0000720c */ /* 0x000fe20000f04270 */
[----:B----4-:R-:W-:-:S05]  /*3fbf0*/  FMUL R6, R7, R2 ;  /* 0x0000000207067220 */ /* 0x010fca0000400000 */
[----:B------:R-:W-:-:S07]  /*3fc00*/  F2FP.F16.F32.PACK_AB R6, RZ, R6 ;  /* 0x00000006ff06723e */ /* 0x000fce00000000ff */
[----:B------:R0:W-:Y:S01]  /*3fc10*/  @P0 STG.E.U16 desc[UR46][R10.64+0x112], R6 ;  /* 0x000112060a000986 */ /* 0x0001e2000c10152e */
[----:B------:R-:W-:Y:S01]  /*3fc20*/  ISETP.GT.AND P0, PT, R0, 0x8, P2 ;  /* 0x000000080000780c */ /* 0x000fe20001704270 */
[----:B0-----:R-:W-:-:S05]  /*3fc30*/  FMUL R6, R20, R2 ;  /* 0x0000000214067220 */ /* 0x001fca0000400000 */
[----:B------:R-:W-:-:S07]  /*3fc40*/  F2FP.F16.F32.PACK_AB R6, RZ, R6 ;  /* 0x00000006ff06723e */ /* 0x000fce00000000ff */
[----:B------:R0:W-:Y:S01]  /*3fc50*/  @P0 STG.E.U16 desc[UR46][R4.64+0x110], R6 ;  /* 0x0001100604000986 */ /* 0x0001e2000c10152e */
[----:B------:R-:W-:Y:S02]  /*3fc60*/  ISETP.GT.AND P0, PT, R0, 0x8, P1 ;  /* 0x000000080000780c */ /* 0x000fe40000f04270 */
[----:B------:R-:W-:Y:S01]  /*3fc70*/  ISETP.GT.AND P2, PT, R3, 0x90, PT ;  /* 0x000000900300780c */ /* 0x000fe20003f44270 */
[----:B0-----:R-:W-:-:S05]  /*3fc80*/  FMUL R6, R235, R2 ;  /* 0x00000002eb067220 */ /* 0x001fca0000400000 */
[----:B------:R-:W-:-:S05]  /*3fc90*/  F2FP.F16.F32.PACK_AB R6, RZ, R6 ;  /* 0x00000006ff06723e */ /* 0x000fca00000000ff */
[----:B------:R0:W-:Y:S01]  /*3fca0*/  @P0 STG.E.U16 desc[UR46][R4.64+0x112], R6 ;  /* 0x0001120604000986 */ /* 0x0001e2000c10152e */
[----:B------:R-:W-:Y:S02]  /*3fcb0*/  ISETP.GT.AND P0, PT, R0, RZ, P2 ;  /* 0x000000ff0000720c */ /* 0x000fe40001704270 */
[----:B------:R-:W-:Y:S01]  /*3fcc0*/  ISETP.GT.AND P1, PT, R3, 0x91, PT ;  /* 0x000000910300780c */ /* 0x000fe20003f24270 */
[----:B0-----:R-:W-:-:S05]  /*3fcd0*/  FMUL R6, R234, R2 ;  /* 0x00000002ea067220 */ /* 0x001fca0000400000 */
[----:B------:R-:W-:-:S05]  /*3fce0*/  F2FP.F16.F32.PACK_AB R6, RZ, R6 ;  /* 0x00000006ff06723e */ /* 0x000fca00000000ff */
[----:B------:R0:W-:Y:S01]  /*3fcf0*/  @P0 STG.E.U16 desc[UR46][R10.64+0x120], R6 ;  /* 0x000120060a000986 */ /* 0x0001e2000c10152e */
[----:B------:R-:W-:Y:S01]  /*3fd00*/  ISETP.GT.AND P0, PT, R0, RZ, P1 ;  /* 0x000000ff0000720c */ /* 0x000fe20000f04270 */
[----:B0-----:R-:W-:-:S05]  /*3fd10*/  FMUL R6, R233, R2 ;  /* 0x00000002e9067220 */ /* 0x001fca0000400000 */
        /* <DEDUP_REMOVED lines=59> */
[----:B------:R-:W-:Y:S01]  /*400d0*/  ISETP.GT.AND P0, PT, R0, 0x8, P4 ;  /* 0x000000080000780c */ /* 0x000fe20002704270 */
[----:B0-----:R-:W-:-:S05]  /*400e0*/  FMUL R6, R218, R2 ;  /* 0x00000002da067220 */ /* 0x001fca0000400000 */
[----:B------:R-:W-:-:S07]  /*400f0*/  F2FP.F16.F32.PACK_AB R6, RZ, R6 ;  /* 0x00000006ff06723e */ /* 0x000fce00000000ff */
[----:B------:R0:W-:Y:S01]  /*40100*/  @P0 STG.E.U16 desc[UR46][R4.64+0x152], R6 ;  /* 0x0001520604000986 */ /* 0x0001e2000c10152e */
[----:B------:R-:W-:-:S04]  /*40110*/  ISETP.GT.AND P0, PT, R3, 0xb0, PT ;  /* 0x000000b00300780c */ /* 0x000fc80003f04270 */
[----:B------:R-:W-:Y:S01]  /*40120*/  ISETP.GT.AND P1, PT, R0, RZ, P0 ;  /* 0x000000ff0000720c */ /* 0x000fe20000724270 */
[----:B0-----:R-:W-:Y:S01]  /*40130*/  FMUL R6, R217, R2 ;  /* 0x00000002d9067220 */ /* 0x001fe20000400000 */
[----:B------:R-:W-:-:S04]  /*40140*/  ISETP.GT.AND P3, PT, R3, 0xb1, PT ;  /* 0x000000b10300780c */ /* 0x000fc80003f64270 */
        /* <DEDUP_REMOVED lines=19> */
[----:B------:R-:W-:-:S04]  /*40280*/  ISETP.GT.AND P1, PT, R3, 0xb9, PT ;  /* 0x000000b90300780c */ /* 0x000fc80003f24270 */
[----:B------:R-:W-:Y:S01]  /*40290*/  ISETP.GT.AND P6, PT, R0, RZ, P1 ;  /* 0x000000ff0000720c */ /* 0x000fe20000fc4270 */
[----:B0-----:R-:W-:-:S05]  /*402a0*/  FMUL R6, R14, R2 ;  /* 0x000000020e067220 */ /* 0x001fca0000400000 */
[----:B------:R-:W-:Y:S01]  /*402b0*/  F2FP.F16.F32.PACK_AB R6, RZ, R6 ;  /* 0x00000006ff06723e */ /* 0x000fe200000000ff */
[----:B------:R-:W-:-:S06]  /*402c0*/  USHF.L.U64.HI UR10, UR8, 0x9, UR9 ;  /* 0x00000009080a7899 */ /* 0x000fcc0008010209 */
[----:B------:R0:W-:Y:S02]  /*402d0*/  @P6 STG.E.U16 desc[UR46][R10.64+0x172], R6 ;  /* 0x000172060a006986 */ /* 0x0001e4000c10152e */
[----:B0-----:R-:W-:-:S05]  /*402e0*/  IMAD.U32 R6, RZ, RZ, UR8 ;  /* 0x00000008ff067e24 */ /* 0x001fca000f8e00ff */
[----:B------:R-:W-:-:S04]  /*402f0*/  LEA R6, P6, R6, R10, 0x9 ;  /* 0x0000000a06067211 */ /* 0x000fc800078c48ff */
[----:B------:R-:W-:Y:S02]  /*40300*/  IADD3.X R7, R11, UR10, RZ, P6, !PT ;  /* 0x0000000a0b077c10 */ /* 0x000fe4000b7fe4ff */
[----:B------:R-:W-:Y:S01]  /*40310*/  ISETP.GT.AND P6, PT, R0, 0x8, P2 ;  /* 0x000000080000780c */ /* 0x000fe200017c4270 */
[----:B------:R-:W-:-:S05]  /*40320*/  FMUL R12, R12, R2 ;  /* 0x000000020c0c7220 */ /* 0x000fca0000400000 */
[----:B------:R-:W-:-:S07]  /*40330*/  F2FP.F16.F32.PACK_AB R12, RZ, R12 ;  /* 0x0000000cff0c723e */ /* 0x000fce00000000ff */
[----:B------:R0:W-:Y:S02]  /*40340*/  @P6 STG.E.U16 desc[UR46][R4.64+0x170], R12 ;  /* 0x0001700c04006986 */ /* 0x0001e4000c10152e */
[----:B0-----:R-:W-:Y:S02]  /*40350*/  FMUL R12, R13, R2 ;  /* 0x000000020d0c7220 */ /* 0x001fe40000400000 */
[----:B------:R-:W2:Y:S04]  /*40360*/  LDL.LU R13, [R1+0x604] ;  /* 0x00060400010d7983 */ /* 0x000ea80000300800 */
[----:B------:R-:W3:Y:S01]  /*40370*/  LDL.LU R14, [R1+0x608] ;  /* 0x00060800010e7983 */ /* 0x000ee20000300800 */
[C---:B------:R-:W-:Y:S02]  /*40380*/  ISETP.GT.AND P6, PT, R0.reuse, 0x8, P1 ;  /* 0x000000080000780c */ /* 0x040fe40000fc4270 */
[----:B------:R-:W-:Y:S01]  /*40390*/  F2FP.F16.F32.PACK_AB R12, RZ, R12 ;  /* 0x0000000cff0c723e */ /* 0x000fe200000000ff */
[----:B------:R-:W4:Y:S04]  /*403a0*/  LDL.LU R235, [R1+0x72c] ;  /* 0x00072c0001eb7983 */ /* 0x000f280000300800 */
[----:B------:R-:W5:Y:S04]  /*403b0*/  LDL.LU R234, [R1+0x730] ;  /* 0x0007300001ea7983 */ /* 0x000f680000300800 */
[----:B------:R-:W5:Y:S04]  /*403c0*/  LDL.LU R233, [R1+0x734] ;  /* 0x0007340001e97983 */ /* 0x000f680000300800 */
[----:B------:R0:W-:Y:S01]  /*403d0*/  @P6 STG.E.U16 desc[UR46][R4.64+0x172], R12 ;  /* 0x0001720c04006986 */ /* 0x0001e2000c10152e */
[----:B------:R-:W-:-:S03]  /*403e0*/  ISETP.GT.AND P6, PT, R0, 0x80, P5 ;  /* 0x000000800000780c */ /* 0x000fc60002fc4270 */
[----:B------:R-:W5:Y:S04]  /*403f0*/  LDL.LU R232, [R1+0x738] ;  /* 0x0007380001e87983 */ /* 0x000f680000300800 */
[----:B------:R-:W5:Y:S01]  /*40400*/  LDL.LU R231, [R1+0x73c] ;  /* 0x00073c0001e77983 */ /* 0x000f620000300800 */
[----:B0-----:R-:W-:-:S03]  /*40410*/  FMUL R12, R21, R2 ;  /* 0x00000002150c7220 */ /* 0x001fc60000400000 */
[----:B------:R-:W5:Y:S02]  /*40420*/  LDL.LU R230, [R1+0x740] ;  /* 0x0007400001e67983 */ /* 0x000f640000300800 */
[----:B------:R-:W-:Y:S02]  /*40430*/  F2FP.F16.F32.PACK_AB R12, RZ, R12 ;  /* 0x0000000cff0c723e */ /* 0x000fe400000000ff */
[----:B------:R-:W5:Y:S04]  /*40440*/  LDL.LU R229, [R1+0x744] ;  /* 0x0007440001e57983 */ /* 0x000f680000300800 */
[----:B------:R2:W-:Y:S01]  /*40450*/  @P6 STG.E.U16 desc[UR46][R8.64], R12 ;  /* 0x0000000c08006986 */ /* 0x0005e2000c10152e */
[----:B------:R-:W-:-:S03]  /*40460*/  ISETP.GT.AND P6, PT, R3, 0x1, PT ;  /* 0x000000010300780c */ /* 0x000fc60003fc4270 */
[----:B------:R-:W5:Y:S01]  /*40470*/  LDL.LU R228, [R1+0x748] ;  /* 0x0007480001e47983 */ /* 0x000f620000300800 */
[----:B------:R-:W-:-:S03]  /*40480*/  ISETP.GT.AND P6, PT, R0, 0x80, P6 ;  /* 0x000000800000780c */ /* 0x000fc600037c4270 */
        /* <DEDUP_REMOVED lines=14> */
[----:B--2---:R-:W-:-:S05]  /*40570*/  FMUL R12, R13, R2 ;  /* 0x000000020d0c7220 */ /* 0x004fca0000400000 */
[----:B------:R-:W-:-:S05]  /*40580*/  F2FP.F16.F32.PACK_AB R12, RZ, R12 ;  /* 0x0000000cff0c723e */ /* 0x000fca00000000ff */
[----:B------:R0:W-:Y:S02]  /*40590*/  @P6 STG.E.U16 desc[UR46][R8.64+0x2], R12 ;  /* 0x0000020c08006986 */ /* 0x0001e4000c10152e */
[----:B0-----:R-:W-:-:S04]  /*405a0*/  IADD3 R12, P6, R8, UR5, RZ ;  /* 0x00000005080c7c10 */ /* 0x001fc8000ffde0ff */
[----:B------:R-:W-:Y:S02]  /*405b0*/  IADD3.X R13, R9, UR4, RZ, P6, !PT ;  /* 0x00000004090d7c10 */ /* 0x000fe4000b7fe4ff */
[----:B------:R-:W-:-:S04]  /*405c0*/  IADD3 R20, P6, R6, UR5, RZ ;  /* 0x0000000506147c10 */ /* 0x000fc8000ffde0ff */
[----:B------:R-:W-:Y:S02]  /*405d0*/  IADD3.X R21, R7, UR4, RZ, P6, !PT ;  /* 0x0000000407157c10 */ /* 0x000fe4000b7fe4ff */
[----:B------:R-:W-:Y:S01]  /*405e0*/  ISETP.GT.AND P6, PT, R0, 0x88, P5 ;  /* 0x000000880000780c */ /* 0x000fe20002fc4270 */
[----:B---3--:R-:W-:-:S05]  /*405f0*/  FMUL R14, R14, R2 ;  /* 0x000000020e0e7220 */ /* 0x008fca0000400000 */
[----:B------:R-:W-:-:S07]  /*40600*/  F2FP.F16.F32.PACK_AB R14, RZ, R14 ;  /* 0x0000000eff0e723e */ /* 0x000fce00000000ff */
[----:B------:R0:W-:Y:S04]  /*40610*/  @P6 STG.E.U16 desc[UR46][R12.64], R14 ;  /* 0x0000000e0c006986 */ /* 0x0001e8000c10152e */
[----:B0-----:R-:W2:Y:S01]  /*40620*/  LDL.LU R14, [R1+0x60c] ;  /* 0x00060c00010e7983 */ /* 0x001ea20000300800 */
[----:B------:R-:W-:-:S04]  /*40630*/  ISETP.GT.AND P6, PT, R3, 0x1, PT ;  /* 0x000000010300780c */ /* 0x000fc80003fc4270 */
[----:B------:R-:W-:Y:S01]  /*40640*/  ISETP.GT.AND P6, PT, R0, 0x88, P6 ;  /* 0x000000880000780c */ /* 0x000fe200037c4270 */
[----:B--2---:R-:W-:-:S05]  /*40650*/  FMUL R14, R14, R2 ;  /* 0x000000020e0e7220 */ /* 0x004fca0000400000 */
        /* <DEDUP_REMOVED lines=427> */
[----:B------:R4:W-:Y:S01]  /*42110*/  @P6 STG.E.U16 desc[UR46][R12.64+0x120], R14 ;  /* 0x0001200e0c006986 */ /* 0x0009e2000c10152e */
[----:B------:R-:W-:-:S04]  /*42120*/  ISETP.GT.AND P6, PT, R3, 0x91, PT ;  /* 0x000000910300780c */ /* 0x000fc80003fc4270 */
[----:B------:R-:W-:Y:S01]  /*42130*/  ISETP.GT.AND P6, PT, R0, 0x88, P6 ;  /* 0x000000880000780c */ /* 0x000fe200037c4270 */
[----:B----4-:R-:W-:-:S05]  /*42140*/  FMUL R14, R235, R2 ;  /* 0x00000002eb0e7220 */ /* 0x010fca0000400000 */
[----:B------:R-:W-:-:S07]  /*42150*/  F2FP.F16.F32.PACK_AB R14, RZ, R14 ;  /* 0x0000000eff0e723e */ /* 0x000fce00000000ff */
[----:B------:R5:W-:Y:S01]  /*42160*/  @P6 STG.E.U16 desc[UR46][R12.64+0x122], R14 ;  /* 0x0001220e0c006986 */ /* 0x000be2000c10152e */
[----:B------:R-:W-:-:S04]  /*42170*/  ISETP.GT.AND P6, PT, R3, 0x98, PT ;  /* 0x000000980300780c */ /* 0x000fc80003fc4270 */
[----:B------:R-:W-:Y:S01]  /*42180*/  ISETP.GT.AND P6, PT, R0, 0x80, P6 ;  /* 0x000000800000780c */ /* 0x000fe200037c4270 */
[----:B-----5:R-:W-:-:S05]  /*42190*/  FMUL R14, R234, R2 ;  /* 0x00000002ea0e7220 */ /* 0x020fca0000400000 */
[----:B------:R-:W-:-:S07]  /*421a0*/  F2FP.F16.F32.PACK_AB R14, RZ, R14 ;  /* 0x0000000eff0e723e */ /* 0x000fce00000000ff */
[----:B------:R0:W-:Y:S01]  /*421b0*/  @P6 STG.E.U16 desc[UR46][R8.64+0x130], R14 ;  /* 0x0001300e08006986 */ /* 0x0001e2000c10152e */
[----:B------:R-:W-:-:S04]  /*421c0*/  ISETP.GT.AND P6, PT, R3, 0x99, PT ;  /* 0x000000990300780c */ /* 0x000fc80003fc4270 */
[----:B------:R-:W-:Y:S01]  /*421d0*/  ISETP.GT.AND P6, PT, R0, 0x80, P6 ;  /* 0x000000800000780c */ /* 0x000fe200037c4270 */
[----:B0-----:R-:W-:-:S05]  /*421e0*/  FMUL R14, R233, R2 ;  /* 0x00000002e90e7220 */ /* 0x001fca0000400000 */
        /* <DEDUP_REMOVED lines=79> */
[----:B0-----:R-:W-:Y:S02]  /*426e0*/  FMUL R14, R15, R2 ;  /* 0x000000020f0e7220 */ /* 0x001fe40000400000 */
[----:B------:R-:W2:Y:S04]  /*426f0*/  LDL.LU R15, [R1+0x484] ;  /* 0x00048400010f7983 */ /* 0x000ea80000300800 */
[----:B------:R-:W3:Y:S04]  /*42700*/  LDL.LU R235, [R1+0x5b4] ;  /* 0x0005b40001eb7983 */ /* 0x000ee80000300800 */
[----:B------:R-:W4:Y:S04]  /*42710*/  LDL.LU R234, [R1+0x5b8] ;  /* 0x0005b80001ea7983 */ /* 0x000f280000300800 */
        /* <DEDUP_REMOVED lines=8> */
[----:B------:R-:W-:-:S03]  /*427a0*/  F2FP.F16.F32.PACK_AB R14, RZ, R14 ;  /* 0x0000000eff0e723e */ /* 0x000fc600000000ff */
        /* <DEDUP_REMOVED lines=9> */
[----:B------:R0:W-:Y:S04]  /*42840*/  @P6 STG.E.U16 desc[UR46][R12.64+0x172], R14 ;  /* 0x0001720e0c006986 */ /* 0x0001e8000c10152e */
[----:B0-----:R-:W3:Y:S01]  /*42850*/  LDL.LU R14, [R1+0x488] ;  /* 0x00048800010e7983 */ /* 0x001ee20000300800 */
[----:B------:R-:W-:Y:S01]  /*42860*/  ISETP.GT.AND P6, PT, R0, 0x100, P5 ;  /* 0x000001000000780c */ /* 0x000fe20002fc4270 */
[----:B------:R-:W-:-:S05]  /*42870*/  FMUL R12, R22, R2 ;  /* 0x00000002160c7220 */ /* 0x000fca0000400000 */
[----:B------:R-:W-:-:S07]  /*42880*/  F2FP.F16.F32.PACK_AB R12, RZ, R12 ;  /* 0x0000000cff0c723e */ /* 0x000fce00000000ff */
[----:B------:R2:W-:Y:S01]  /*42890*/  @P6 STG.E.U16 desc[UR46][R6.64], R12 ;  /* 0x0000000c06006986 */ /* 0x0005e2000c10152e */
[----:B------:R-:W-:-:S04]  /*428a0*/  ISETP.GT.AND P6, PT, R3, 0x1, PT ;  /* 0x000000010300780c */ /* 0x000fc80003fc4270 */
[----:B------:R-:W-:Y:S01]  /*428b0*/  ISETP.GT.AND P6, PT, R0, 0x100, P6 ;  /* 0x000001000000780c */ /* 0x000fe200037c4270 */
[----:B------:R-:W-:Y:S01]  /*428c0*/  IMAD.U32 R22, RZ, RZ, UR8 ;  /* 0x00000008ff167e24 */ /* 0x000fe2000f8e00ff */
[----:B------:R-:W-:-:S03]  /*428d0*/  UIMAD UR10, UR9, 0x300, URZ ;  /* 0x00000300090a78a4 */ /* 0x000fc6000f8e023f */
[----:B------:R-:W-:-:S04]  /*428e0*/  IMAD.WIDE.U32 R22, R22, 0x300, R10 ;  /* 0x0000030016167825 */ /* 0x000fc800078e000a */
[----:B--2---:R-:W-:-:S05]  /*428f0*/  FMUL R12, R15, R2 ;  /* 0x000000020f0c7220 */ /* 0x004fca0000400000 */
[----:B------:R-:W-:Y:S01]  /*42900*/  F2FP.F16.F32.PACK_AB R12, RZ, R12 ;  /* 0x0000000cff0c723e */ /* 0x000fe200000000ff */
[----:B------:R-:W-:-:S04]  /*42910*/  VIADD R15, R23, UR10 ;  /* 0x0000000a170f7c36 */ /* 0x000fc80008000000 */
[----:B------:R0:W-:Y:S02]  /*42920*/  @P6 STG.E.U16 desc[UR46][R6.64+0x2], R12 ;  /* 0x0000020c06006986 */ /* 0x0001e4000c10152e */
[----:B0-----:R-:W-:-:S04]  /*42930*/  IADD3 R12, P6, R22, UR5, RZ ;  /* 0x00000005160c7c10 */ /* 0x001fc8000ffde0ff */
        /* <DEDUP_REMOVED lines=451> */
[----:B0-----:R-:W-:Y:S02]  /*44570*/  FMUL R14, R235, R2 ;  /* 0x00000002eb0e7220 */ /* 0x001fe40000400000 */
[----:B------:R-:W2:Y:S03]  /*44580*/  LDL.LU R235, [R1+0x434] ;  /* 0x0004340001eb7983 */ /* 0x000ea60000300800 */
[----:B------:R-:W-:-:S07]  /*44590*/  F2FP.F16.F32.PACK_AB R14, RZ, R14 ;  /* 0x0000000eff0e723e */ /* 0x000fce00000000ff */
[----:B------:R4:W-:Y:S01]  /*445a0*/  @P6 STG.E.U16 desc[UR46][R6.64+0x132], R14 ;  /* 0x0001320e06006986 */ /* 0x0009e2000c10152e */
[----:B------:R-:W-:-:S04]  /*445b0*/  ISETP.GT.AND P6, PT, R3, 0x98, PT ;  /* 0x000000980300780c */ /* 0x000fc80003fc4270 */
[----:B------:R-:W-:Y:S01]  /*445c0*/  ISETP.GT.AND P6, PT, R0, 0x108, P6 ;  /* 0x000001080000780c */ /* 0x000fe200037c4270 */
[----:B----4-:R-:W-:Y:S02]  /*445d0*/  FMUL R14, R234, R2 ;  /* 0x00000002ea0e7220 */ /* 0x010fe40000400000 */
[----:B------:R-:W3:Y:S03]  /*445e0*/  LDL.LU R234, [R1+0x438] ;  /* 0x0004380001ea7983 */ /* 0x000ee60000300800 */
[----:B------:R-:W-:-:S07]  /*445f0*/  F2FP.F16.F32.PACK_AB R14, RZ, R14 ;  /* 0x0000000eff0e723e */ /* 0x000fce00000000ff */
[----:B------:R5:W-:Y:S01]  /*44600*/  @P6 STG.E.U16 desc[UR46][R20.64+0x130], R14 ;  /* 0x0001300e14006986 */ /* 0x000be2000c10152e */
[----:B------:R-:W-:-:S04]  /*44610*/  ISETP.GT.AND P6, PT, R3, 0x99, PT ;  /* 0x000000990300780c */ /* 0x000fc80003fc4270 */
[----:B------:R-:W-:Y:S01]  /*44620*/  ISETP.GT.AND P6, PT, R0, 0x108, P6 ;  /* 0x000001080000780c */ /* 0x000fe200037c4270 */
[----:B-----5:R-:W-:Y:S02]  /*44630*/  FMUL R14, R233, R2 ;  /* 0x00000002e90e7220 */ /* 0x020fe40000400000 */
[----:B------:R-:W4:Y:S03]  /*44640*/  LDL.LU R233, [R1+0x43c] ;  /* 0x00043c0001e97983 */ /* 0x000f260000300800 */
[----:B------:R-:W-:-:S07]  /*44650*/  F2FP.F16.F32.PACK_AB R14, RZ, R14 ;  /* 0x0000000eff0e723e */ /* 0x000fce00000000ff */
[----:B------:R0:W-:Y:S01]  /*44660*/  @P6 STG.E.U16 desc[UR46][R20.64+0x132], R14 ;  /* 0x0001320e14006986 */ /* 0x0001e2000c10152e */
[----:B------:R-:W-:-:S04]  /*44670*/  ISETP.GT.AND P6, PT, R3, 0xa0, PT ;  /* 0x000000a00300780c */ /* 0x000fc80003fc4270 */
[----:B------:R-:W-:Y:S01]  /*44680*/  ISETP.GT.AND P6, PT, R0, 0x100, P6 ;  /* 0x000001000000780c */ /* 0x000fe200037c4270 */
[----:B0-----:R-:W-:Y:S02]  /*44690*/  FMUL R14, R232, R2 ;  /* 0x00000002e80e7220 */ /* 0x001fe40000400000 */
[----:B------:R-:W5:Y:S03]  /*446a0*/  LDL.LU R232, [R1+0x440] ;  /* 0x0004400001e87983 */ /* 0x000f660000300800 */
        /* <DEDUP_REMOVED lines=26> */
[----:B------:R-:W-:Y:S01]  /*44850*/  ISETP.GT.AND P6, PT, R0, 0x100, P4 ;  /* 0x000001000000780c */ /* 0x000fe200027c4270 */
[----:B0-----:R-:W-:Y:S02]  /*44860*/  FMUL R14, R227, R2 ;  /* 0x00000002e30e7220 */ /* 0x001fe40000400000 */
[----:B------:R-:W3:Y:S03]  /*44870*/  LDL.LU R227, [R1+0x454] ;  /* 0x0004540001e37983 */ /* 0x000ee60000300800 */
        /* <DEDUP_REMOVED lines=10> */
[----:B------:R-:W5:Y:S03]  /*44920*/  LDL.LU R225, [R1+0x45c] ;  /* 0x00045c0001e17983 */ /* 0x000f660000300800 */
        /* <DEDUP_REMOVED lines=28> */
[----:B------:R-:W2:Y:S03]  /*44af0*/  LDL.LU R217, [R1+0x460] ;  /* 0x0004600001d97983 */ /* 0x000ea60000300800 */
[----:B------:R-:W-:-:S07]  /*44b00*/  F2FP.F16.F32.PACK_AB R14, RZ, R14 ;  /* 0x0000000eff0e723e */ /* 0x000fce00000000ff */
[----:B------:R0:W-:Y:S01]  /*44b10*/  @P6 STG.E.U16 desc[UR46][R20.64+0x170], R14 ;  /* 0x0001700e14006986 */ /* 0x0001e2000c10152e */
[----:B------:R-:W-:Y:S01]  /*44b20*/  ISETP.GT.AND P6, PT, R0, 0x108, P1 ;  /* 0x000001080000780c */ /* 0x000fe20000fc4270 */
[----:B0-----:R-:W-:Y:S02]  /*44b30*/  FMUL R14, R216, R2 ;  /* 0x00000002d80e7220 */ /* 0x001fe40000400000 */
[----:B------:R-:W4:Y:S03]  /*44b40*/  LDL.LU R216, [R1+0x464] ;  /* 0x0004640001d87983 */ /* 0x000f260000300800 */
[----:B------:R-:W-:Y:S01]  /*44b50*/  F2FP.F16.F32.PACK_AB R14, RZ, R14 ;  /* 0x0000000eff0e723e */ /* 0x000fe200000000ff */
[----:B------:R-:W3:Y:S04]  /*44b60*/  LDL.LU R218, [R1+0x468] ;  /* 0x0004680001da7983 */ /* 0x000ee80000300800 */
[----:B------:R-:W5:Y:S04]  /*44b70*/  LDL.LU R219, [R1+0x46c] ;  /* 0x00046c0001db7983 */ /* 0x000f680000300800 */
[----:B------:R-:W5:Y:S04]  /*44b80*/  LDL.LU R221, [R1+0x470] ;  /* 0x0004700001dd7983 */ /* 0x000f680000300800 */
[----:B------:R-:W5:Y:S04]  /*44b90*/  LDL.LU R220, [R1+0x474] ;  /* 0x0004740001dc7983 */ /* 0x000f680000300800 */
[----:B------:R-:W5:Y:S04]  /*44ba0*/  LDL.LU R222, [R1+0x478] ;  /* 0x0004780001de7983 */ /* 0x000f680000300800 */
[----:B------:R-:W5:Y:S04]  /*44bb0*/  LDL.LU R223, [R1+0x47c] ;  /* 0x00047c0001df7983 */ /* 0x000f680000300800 */
[----:B------:R0:W-:Y:S04]  /*44bc0*/  @P6 STG.E.U16 desc[UR46][R20.64+0x172], R14 ;  /* 0x0001720e14006986 */ /* 0x0001e8000c10152e */
[----:B0-----:R-:W2:Y:S01]  /*44bd0*/  LDL.LU R14, [R1+0x300] ;  /* 0x00030000010e7983 */ /* 0x001ea20000300800 */
[----:B------:R-:W-:-:S03]  /*44be0*/  ISETP.GT.AND P6, PT, R0, 0x180, P5 ;  /* 0x000001800000780c */ /* 0x000fc60002fc4270 */
[----:B------:R-:W5:Y:S01]  /*44bf0*/  LDL.LU R20, [R1+0x430] ;  /* 0x0004300001147983 */ /* 0x000f620000300800 */
[----:B--2---:R-:W-:-:S05]  /*44c00*/  FMUL R14, R14, R2 ;  /* 0x000000020e0e7220 */ /* 0x004fca0000400000 */
[----:B------:R-:W-:-:S04]  /*44c10*/  F2FP.F16.F32.PACK_AB R14, RZ, R14 ;  /* 0x0000000eff0e723e */ /* 0x000fc800000000ff */
[----:B------:R-:W-:Y:S01]  /*44c20*/  PRMT R19, R14, 0x7610, R19 ;  /* 0x000076100e137816 */ /* 0x000fe20000000013 */
[----:B------:R-:W-:-:S05]  /*44c30*/  @P6 IMAD.MOV.U32 R14, RZ, RZ, R22 ;  /* 0x000000ffff0e6224 */ /* 0x000fca00078e0016 */
[----:B------:R0:W-:Y:S04]  /*44c40*/  @P6 STG.E.U16 desc[UR46][R14.64], R19 ;  /* 0x000000130e006986 */ /* 0x0001e8000c10152e */
[----:B0-----:R-:W2:Y:S01]  /*44c50*/  LDL.LU R14, [R1+0x304] ;  /* 0x00030400010e7983 */ /* 0x001ea20000300800 */
[----:B------:R-:W-:-:S04]  /*44c60*/  ISETP.GT.AND P6, PT, R3, 0x1, PT ;  /* 0x000000010300780c */ /* 0x000fc80003fc4270 */
[----:B------:R-:W-:Y:S01]  /*44c70*/  ISETP.GT.AND P6, PT, R0, 0x180, P6 ;  /* 0x000001800000780c */ /* 0x000fe200037c4270 */
[----:B--2---:R-:W-:-:S05]  /*44c80*/  FMUL R14, R14, R2 ;  /* 0x000000020e0e7220 */ /* 0x004fca0000400000 */
[----:B------:R-:W-:-:S04]  /*44c90*/  F2FP.F16.F32.PACK_AB R14, RZ, R14 ;  /* 0x0000000eff0e723e */ /* 0x000fc800000000ff */
[----:B------:R-:W-:-:S03]  /*44ca0*/  PRMT R19, R14, 0x7610, R19 ;  /* 0x000076100e137816 */ /* 0x000fc60000000013 */
[----:B------:R-:W-:-:S05]  /*44cb0*/  @P6 IMAD.MOV.U32 R14, RZ, RZ, R22 ;  /* 0x000000ffff0e6224 */ /* 0x000fca00078e0016 */
        /* <DEDUP_REMOVED lines=53> */
[----:B------:R-:W-:-:S05]  /*45010*/  @P5 MOV R14, R22 ;  /* 0x00000016000e5202 */ /* 0x000fca0000000f00 */
        /* <DEDUP_REMOVED lines=440> */
[----:B------:R-:W-:Y:S02]  /*46ba0*/  ISETP.GT.AND P5, PT, R0, 0x188, P6 ;  /* 0x000001880000780c */ /* 0x000fe400037a4270 */
[----:B------:R-:W-:Y:S01]  /*46bb0*/  ISETP.GT.AND P6, PT, R3, 0x98, PT ;  /* 0x000000980300780c */ /* 0x000fe20003fc4270 */
[-C--:B------:R-:W-:Y:S01]  /*46bc0*/  FMUL R217, R217, R2.reuse ;  /* 0x00000002d9d97220 */ /* 0x080fe20000400000 */
[-C--:B----4-:R-:W-:Y:S01]  /*46bd0*/  FMUL R216, R216, R2.reuse ;  /* 0x00000002d8d87220 */ /* 0x090fe20000400000 */
[-C--:B---3--:R-:W-:Y:S01]  /*46be0*/  FMUL R218, R218, R2.reuse ;  /* 0x00000002dada7220 */ /* 0x088fe20000400000 */
[-C--:B-----5:R-:W-:Y:S01]  /*46bf0*/  FMUL R221, R221, R2.reuse ;  /* 0x00000002dddd7220 */ /* 0x0a0fe20000400000 */
[-C--:B------:R-:W-:Y:S01]  /*46c00*/  FMUL R219, R219, R2.reuse ;  /* 0x00000002dbdb7220 */ /* 0x080fe20000400000 */
[-C--:B------:R-:W-:Y:S01]  /*46c10*/  FMUL R220, R220, R2.reuse ;  /* 0x00000002dcdc7220 */ /* 0x080fe20000400000 */
[-C--:B------:R-:W-:Y:S01]  /*46c20*/  FMUL R223, R223, R2.reuse ;  /* 0x00000002dfdf7220 */ /* 0x080fe20000400000 */
[-C--:B------:R-:W-:Y:S01]  /*46c30*/  FMUL R222, R222, R2.reuse ;  /* 0x00000002dede7220 */ /* 0x080fe20000400000 */
[----:B--2---:R-:W-:-:S05]  /*46c40*/  FMUL R14, R14, R2 ;  /* 0x000000020e0e7220 */ /* 0x004fca0000400000 */
[----:B------:R-:W-:-:S05]  /*46c50*/  F2FP.F16.F32.PACK_AB R14, RZ, R14 ;  /* 0x0000000eff0e723e */ /* 0x000fca00000000ff */
[----:B------:R0:W-:Y:S01]  /*46c60*/  @P5 STG.E.U16 desc[UR46][R12.64+0x122], R14 ;  /* 0x0001220e0c005986 */ /* 0x0001e2000c10152e */
[----:B------:R-:W-:Y:S01]  /*46c70*/  ISETP.GT.AND P5, PT, R0, 0x180, P6 ;  /* 0x000001800000780c */ /* 0x000fe200037a4270 */
[----:B0-----:R-:W-:-:S05]  /*46c80*/  FMUL R14, R20, R2 ;  /* 0x00000002140e7220 */ /* 0x001fca0000400000 */
[----:B------:R-:W-:-:S04]  /*46c90*/  F2FP.F16.F32.PACK_AB R14, RZ, R14 ;  /* 0x0000000eff0e723e */ /* 0x000fc800000000ff */
[----:B------:R-:W-:-:S03]  /*46ca0*/  PRMT R19, R14, 0x7610, R19 ;  /* 0x000076100e137816 */ /* 0x000fc60000000013 */
[----:B------:R-:W-:Y:S01]  /*46cb0*/  @P5 IMAD.MOV.U32 R14, RZ, RZ, R22 ;  /* 0x000000ffff0e5224 */ /* 0x000fe200078e0016 */
[----:B------:R-:W-:-:S04]  /*46cc0*/  ISETP.GT.AND P6, PT, R3, 0x99, PT ;  /* 0x000000990300780c */ /* 0x000fc80003fc4270 */
[----:B------:R0:W-:Y:S01]  /*46cd0*/  @P5 STG.E.U16 desc[UR46][R14.64+0x130], R19 ;  /* 0x000130130e005986 */ /* 0x0001e2000c10152e */
[----:B------:R-:W-:Y:S01]  /*46ce0*/  ISETP.GT.AND P5, PT, R0, 0x180, P6 ;  /* 0x000001800000780c */ /* 0x000fe200037a4270 */
[-C--:B0-----:R-:W-:Y:S01]  /*46cf0*/  FMUL R14, R235, R2.reuse ;  /* 0x00000002eb0e7220 */ /* 0x081fe20000400000 */
[----:B------:R-:W-:Y:S01]  /*46d00*/  FMUL R20, R227, R2 ;  /* 0x00000002e3147220 */ /* 0x000fe20000400000 */
[----:B------:R-:W2:Y:S03]  /*46d10*/  LDL.LU R235, [R1+0x2d4] ;  /* 0x0002d40001eb7983 */ /* 0x000ea60000300800 */
[----:B------:R-:W-:-:S04]  /*46d20*/  F2FP.F16.F32.PACK_AB R14, RZ, R14 ;  /* 0x0000000eff0e723e */ /* 0x000fc800000000ff */
[----:B------:R-:W-:-:S03]  /*46d30*/  PRMT R19, R14, 0x7610, R19 ;  /* 0x000076100e137816 */ /* 0x000fc60000000013 */
[----:B------:R-:W-:-:S05]  /*46d40*/  @P5 IMAD.MOV.U32 R14, RZ, RZ, R22 ;  /* 0x000000ffff0e5224 */ /* 0x000fca00078e0016 */
[----:B------:R0:W-:Y:S01]  /*46d50*/  @P5 STG.E.U16 desc[UR46][R14.64+0x132], R19 ;  /* 0x000132130e005986 */ /* 0x0001e2000c10152e */
[----:B------:R-:W-:-:S04]  /*46d60*/  ISETP.GT.AND P5, PT, R3, 0x98, PT ;  /* 0x000000980300780c */ /* 0x000fc80003fa4270 */
[----:B------:R-:W-:Y:S01]  /*46d70*/  ISETP.GT.AND P5, PT, R0, 0x188, P5 ;  /* 0x000001880000780c */ /* 0x000fe20002fa4270 */
[----:B0-----:R-:W-:Y:S01]  /*46d80*/  FMUL R14, R234, R2 ;  /* 0x00000002ea0e7220 */ /* 0x001fe20000400000 */
[----:B------:R-:W-:Y:S01]  /*46d90*/  F2FP.F16.F32.PACK_AB R20, RZ, R20 ;  /* 0x00000014ff14723e */ /* 0x000fe200000000ff */
[----:B------:R-:W3:Y:S03]  /*46da0*/  LDL.LU R234, [R1+0x2d8] ;  /* 0x0002d80001ea7983 */ /* 0x000ee60000300800 */
[----:B------:R-:W-:-:S07]  /*46db0*/  F2FP.F16.F32.PACK_AB R14, RZ, R14 ;  /* 0x0000000eff0e723e */ /* 0x000fce00000000ff */
[----:B------:R0:W-:Y:S01]  /*46dc0*/  @P5 STG.E.U16 desc[UR46][R12.64+0x130], R14 ;  /* 0x0001300e0c005986 */ /* 0x0001e2000c10152e */
[----:B------:R-:W-:Y:S02]  /*46dd0*/  ISETP.GT.AND P5, PT, R0, 0x188, P6 ;  /* 0x000001880000780c */ /* 0x000fe400037a4270 */
[----:B------:R-:W-:Y:S01]  /*46de0*/  ISETP.GT.AND P6, PT, R3, 0xa0, PT ;  /* 0x000000a00300780c */ /* 0x000fe20003fc4270 */
[----:B0-----:R-:W-:Y:S02]  /*46df0*/  FMUL R14, R233, R2 ;  /* 0x00000002e90e7220 */ /* 0x001fe40000400000 */
[----:B------:R-:W4:Y:S03]  /*46e00*/  LDL.LU R233, [R1+0x2dc] ;  /* 0x0002dc0001e97983 */ /* 0x000f260000300800 */
[----:B------:R-:W-:-:S05]  /*46e10*/  F2FP.F16.F32.PACK_AB R14, RZ, R14 ;  /* 0x0000000eff0e723e */ /* 0x000fca00000000ff */
[----:B------:R0:W-:Y:S01]  /*46e20*/  @P5 STG.E.U16 desc[UR46][R12.64+0x132], R14 ;  /* 0x0001320e0c005986 */ /* 0x0001e2000c10152e */
[----:B------:R-:W-:Y:S01]  /*46e30*/  ISETP.GT.AND P5, PT, R0, 0x180, P6 ;  /* 0x000001800000780c */ /* 0x000fe200037a4270 */
[----:B0-----:R-:W-:Y:S01]  /*46e40*/  FMUL R14, R232, R2 ;  /* 0x00000002e80e7220 */ /* 0x001fe20000400000 */
[----:B------:R-:W-:Y:S01]  /*46e50*/  ISETP.GT.AND P6, PT, R3, 0xa1, PT ;  /* 0x000000a10300780c */ /* 0x000fe20003fc4270 */
[----:B------:R-:W5:Y:S03]  /*46e60*/  LDL.LU R232, [R1+0x2e0] ;  /* 0x0002e00001e87983 */ /* 0x000f660000300800 */
[----:B------:R-:W-:-:S04]  /*46e70*/  F2FP.F16.F32.PACK_AB R14, RZ, R14 ;  /* 0x0000000eff0e723e */ /* 0x000fc800000000ff */
[----:B------:R-:W-:-:S03]  /*46e80*/  PRMT R19, R14, 0x7610, R19 ;  /* 0x000076100e137816 */ /* 0x000fc60000000013 */
[----:B------:R-:W-:-:S05]  /*46e90*/  @P5 IMAD.MOV.U32 R14, RZ, RZ, R22 ;  /* 0x000000ffff0e5224 */ /* 0x000fca00078e0016 */
[----:B------:R0:W-:Y:S01]  /*46ea0*/  @P5 STG.E.U16 desc[UR46][R14.64+0x140], R19 ;  /* 0x000140130e005986 */ /* 0x0001e2000c10152e */
[----:B------:R-:W-:Y:S01]  /*46eb0*/  ISETP.GT.AND P5, PT, R0, 0x180, P6 ;  /* 0x000001800000780c */ /* 0x000fe200037a4270 */
[----:B0-----:R-:W-:Y:S02]  /*46ec0*/  FMUL R14, R231, R2 ;  /* 0x00000002e70e7220 */ /* 0x001fe40000400000 */
[----:B------:R-:W5:Y:S03]  /*46ed0*/  LDL.LU R231, [R1+0x2e4] ;  /* 0x0002e40001e77983 */ /* 0x000f660000300800 */
[----:B------:R-:W-:-:S04]  /*46ee0*/  F2FP.F16.F32.PACK_AB R14, RZ, R14 ;  /* 0x0000000eff0e723e */ /* 0x000fc800000000ff */
[----:B------:R-:W-:-:S03]  /*46ef0*/  PRMT R19, R14, 0x7610, R19 ;  /* 0x000076100e137816 */ /* 0x000fc60000000013 */
[----:B------:R-:W-:-:S05]  /*46f00*/  @P5 IMAD.MOV.U32 R14, RZ, RZ, R22 ;  /* 0x000000ffff0e5224 */ /* 0x000fca00078e0016 */
        /* <DEDUP_REMOVED lines=8> */
[----:B0-----:R-:W-:Y:S01]  /*46f90*/  FMUL R14, R229, R2 ;  /* 0x00000002e50e7220 */ /* 0x001fe20000400000 */
[----:B------:R-:W-:Y:S01]  /*46fa0*/  ISETP.GT.AND P6, PT, R3, 0xa8, PT ;  /* 0x000000a80300780c */ /* 0x000fe20003fc4270 */
[----:B------:R-:W5:Y:S03]  /*46fb0*/  LDL.LU R229, [R1+0x2ec] ;  /* 0x0002ec0001e57983 */ /* 0x000f660000300800 */
[----:B------:R-:W-:-:S04]  /*46fc0*/  F2FP.F16.F32.PACK_AB R14, RZ, R14 ;  /* 0x0000000eff0e723e */ /* 0x000fc800000000ff */
[----:B------:R-:W-:Y:S01]  /*46fd0*/  PRMT R19, R14, 0x7610, R19 ;  /* 0x000076100e137816 */ /* 0x000fe20000000013 */
[----:B------:R-:W-:Y:S02]  /*46fe0*/  FMUL R14, R228, R2 ;  /* 0x00000002e40e7220 */ /* 0x000fe40000400000 */
[----:B------:R-:W5:Y:S04]  /*46ff0*/  LDL.LU R228, [R1+0x2f4] ;  /* 0x0002f40001e47983 */ /* 0x000f680000300800 */
[----:B------:R0:W-:Y:S01]  /*47000*/  @P5 STG.E.U16 desc[UR46][R12.64+0x142], R19 ;  /* 0x000142130c005986 */ /* 0x0001e2000c10152e */
[----:B------:R-:W-:Y:S02]  /*47010*/  ISETP.GT.AND P5, PT, R0, 0x180, P6 ;  /* 0x000001800000780c */ /* 0x000fe400037a4270 */
[----:B------:R-:W-:Y:S01]  /*47020*/  F2FP.F16.F32.PACK_AB R14, RZ, R14 ;  /* 0x0000000eff0e723e */ /* 0x000fe200000000ff */
[----:B------:R-:W5:Y:S03]  /*47030*/  LDL.LU R227, [R1+0x2f0] ;  /* 0x0002f00001e37983 */ /* 0x000f660000300800 */
[----:B------:R-:W-:-:S07]  /*47040*/  PRMT R21, R14, 0x7610, R21 ;  /* 0x000076100e157816 */ /* 0x000fce0000000015 */
[----:B------:R-:W-:-:S05]  /*47050*/  @P5 IMAD.MOV.U32 R14, RZ, RZ, R22 ;  /* 0x000000ffff0e5224 */ /* 0x000fca00078e0016 */
[----:B------:R1:W-:Y:S01]  /*47060*/  @P5 STG.E.U16 desc[UR46][R14.64+0x150], R21 ;  /* 0x000150150e005986 */ /* 0x0003e2000c10152e */
[----:B------:R-:W-:Y:S01]  /*47070*/  ISETP.GT.AND P5, PT, R0, 0x180, P4 ;  /* 0x000001800000780c */ /* 0x000fe200027a4270 */
[----:B0-----:R-:W-:Y:S01]  /*47080*/  FMUL R19, R226, R2 ;  /* 0x00000002e2137220 */ /* 0x001fe20000400000 */
[----:B------:R-:W-:Y:S01]  /*47090*/  ISETP.GT.AND P6, PT, R0, 0x188, P6 ;  /* 0x000001880000780c */ /* 0x000fe200037c4270 */
[----:B------:R-:W5:Y:S03]  /*470a0*/  LDL.LU R226, [R1+0x2f8] ;  /* 0x0002f80001e27983 */ /* 0x000f660000300800 */
[----:B------:R-:W-:-:S07]  /*470b0*/  F2FP.F16.F32.PACK_AB R19, RZ, R19 ;  /* 0x00000013ff13723e */ /* 0x000fce00000000ff */
[----:B-1----:R-:W-:Y:S01]  /*470c0*/  @P5 IMAD.MOV.U32 R14, RZ, RZ, R22 ;  /* 0x000000ffff0e5224 */ /* 0x002fe200078e0016 */
[----:B------:R-:W-:-:S04]  /*470d0*/  PRMT R224, R19, 0x7610, R224 ;  /* 0x0000761013e07816 */ /* 0x000fc800000000e0 */
[----:B------:R0:W-:Y:S01]  /*470e0*/  @P5 STG.E.U16 desc[UR46][R14.64+0x152], R20 ;  /* 0x000152140e005986 */ /* 0x0001e2000c10152e */
[C---:B------:R-:W-:Y:S02]  /*470f0*/  ISETP.GT.AND P5, PT, R0.reuse, 0x180, P0 ;  /* 0x000001800000780c */ /* 0x040fe400007a4270 */
[C---:B------:R-:W-:Y:S01]  /*47100*/  ISETP.GT.AND P4, PT, R0.reuse, 0x188, P4 ;  /* 0x000001880000780c */ /* 0x040fe20002784270 */
[----:B------:R-:W-:Y:S01]  /*47110*/  FMUL R21, R225, R2 ;  /* 0x00000002e1157220 */ /* 0x000fe20000400000 */
[----:B------:R1:W-:Y:S01]  /*47120*/  @P6 STG.E.U16 desc[UR46][R12.64+0x150], R224 ;  /* 0x000150e00c006986 */ /* 0x0003e2000c10152e */
[----:B------:R-:W-:-:S03]  /*47130*/  ISETP.GT.AND P6, PT, R0, 0x180, P3 ;  /* 0x000001800000780c */ /* 0x000fc60001fc4270 */
[----:B------:R-:W-:Y:S01]  /*47140*/  F2FP.F16.F32.PACK_AB R19, RZ, R21 ;  /* 0x00000015ff13723e */ /* 0x000fe200000000ff */
[----:B------:R-:W5:Y:S01]  /*47150*/  LDL.LU R225, [R1+0x2fc] ;  /* 0x0002fc0001e17983 */ /* 0x000f620000300800 */
[----:B0-----:R-:W-:Y:S02]  /*47160*/  F2FP.F16.F32.PACK_AB R14, RZ, R217 ;  /* 0x000000d9ff0e723e */ /* 0x001fe400000000ff */
[----:B------:R-:W-:Y:S02]  /*47170*/  F2FP.F16.F32.PACK_AB R20, RZ, R216 ;  /* 0x000000d8ff14723e */ /* 0x000fe400000000ff */
[----:B------:R-:W-:Y:S01]  /*47180*/  ISETP.GT.AND P0, PT, R0, 0x188, P0 ;  /* 0x000001880000780c */ /* 0x000fe20000704270 */
[----:B------:R0:W-:Y:S01]  /*47190*/  @P4 STG.E.U16 desc[UR46][R12.64+0x152], R19 ;  /* 0x000152130c004986 */ /* 0x0001e2000c10152e */
[----:B------:R-:W-:Y:S02]  /*471a0*/  PRMT R216, R14, 0x7610, R216 ;  /* 0x000076100ed87816 */ /* 0x000fe400000000d8 */
[----:B------:R-:W-:Y:S01]  /*471b0*/  @P5 MOV R14, R22 ;  /* 0x00000016000e5202 */ /* 0x000fe20000000f00 */
[----:B-1----:R-:W2:Y:S01]  /*471c0*/  LDL.LU R224, [R1+0x2d0] ;  /* 0x0002d00001e07983 */ /* 0x002ea20000300800 */
[----:B------:R-:W-:-:S03]  /*471d0*/  PRMT R21, R20, 0x7610, R21 ;  /* 0x0000761014157816 */ /* 0x000fc60000000015 */
[----:B------:R1:W-:Y:S01]  /*471e0*/  @P5 STG.E.U16 desc[UR46][R14.64+0x160], R216 ;  /* 0x000160d80e005986 */ /* 0x0003e2000c10152e */
[----:B0-----:R-:W-:-:S03]  /*471f0*/  F2FP.F16.F32.PACK_AB R19, RZ, R218 ;  /* 0x000000daff13723e */ /* 0x001fc600000000ff */
[----:B------:R-:W3:Y:S01]  /*47200*/  LDL.LU R217, [R1+0x2cc] ;  /* 0x0002cc0001d97983 */ /* 0x000ee20000300800 */
[C---:B------:R-:W-:Y:S02]  /*47210*/  ISETP.GT.AND P4, PT, R0.reuse, 0x180, P2 ;  /* 0x000001800000780c */ /* 0x040fe40001784270 */
[----:B------:R-:W-:Y:S01]  /*47220*/  PRMT R20, R19, 0x7610, R20 ;  /* 0x0000761013147816 */ /* 0x000fe20000000014 */
[----:B------:R-:W4:Y:S01]  /*47230*/  LDL.LU R218, [R1+0x2c8] ;  /* 0x0002c80001da7983 */ /* 0x000f220000300800 */
[----:B-1----:R-:W-:Y:S01]  /*47240*/  @P6 IMAD.MOV.U32 R14, RZ, RZ, R22 ;  /* 0x000000ffff0e6224 */ /* 0x002fe200078e0016 */
[C---:B------:R-:W-:Y:S02]  /*47250*/  ISETP.GT.AND P3, PT, R0.reuse, 0x188, P3 ;  /* 0x000001880000780c */ /* 0x040fe40001f64270 */
[----:B------:R-:W5:Y:S04]  /*47260*/  LDL.LU R216, [R1+0x2c4] ;  /* 0x0002c40001d87983 */ /* 0x000f680000300800 */
[----:B------:R0:W-:Y:S04]  /*47270*/  @P6 STG.E.U16 desc[UR46][R14.64+0x162], R21 ;  /* 0x000162150e006986 */ /* 0x0001e8000c10152e */
[----:B------:R1:W-:Y:S01]  /*47280*/  @P0 STG.E.U16 desc[UR46][R12.64+0x160], R20 ;  /* 0x000160140c000986 */ /* 0x0003e2000c10152e */
[----:B------:R-:W-:-:S02]  /*47290*/  ISETP.GT.AND P0, PT, R0, 0x180, P1 ;  /* 0x000001800000780c */ /* 0x000fc40000f04270 */
[----:B------:R-:W-:Y:S02]  /*472a0*/  F2FP.F16.F32.PACK_AB R19, RZ, R219 ;  /* 0x000000dbff13723e */ /* 0x000fe400000000ff */
[----:B0-----:R-:W-:Y:S01]  /*472b0*/  F2FP.F16.F32.PACK_AB R14, RZ, R221 ;  /* 0x000000ddff0e723e */ /* 0x001fe200000000ff */
[----:B------:R-:W2:Y:S03]  /*472c0*/  LDL.LU R219, [R1+0x2c0] ;  /* 0x0002c00001db7983 */ /* 0x000ea60000300800 */
[----:B------:R-:W-:Y:S01]  /*472d0*/  PRMT R21, R14, 0x7610, R21 ;  /* 0x000076100e157816 */ /* 0x000fe20000000015 */
[----:B------:R-:W-:Y:S01]  /*472e0*/  @P4 IMAD.MOV.U32 R14, RZ, RZ, R22 ;  /* 0x000000ffff0e4224 */ /* 0x000fe200078e0016 */
[----:B------:R0:W-:Y:S01]  /*472f0*/  @P3 STG.E.U16 desc[UR46][R12.64+0x162], R19 ;  /* 0x000162130c003986 */ /* 0x0001e2000c10152e */
[C---:B------:R-:W-:Y:S02]  /*47300*/  ISETP.GT.AND P2, PT, R0.reuse, 0x188, P2 ;  /* 0x000001880000780c */ /* 0x040fe40001744270 */
[----:B-1----:R-:W-:Y:S01]  /*47310*/  F2FP.F16.F32.PACK_AB R20, RZ, R220 ;  /* 0x000000dcff14723e */ /* 0x002fe200000000ff */
[----:B------:R1:W-:Y:S01]  /*47320*/  @P4 STG.E.U16 desc[UR46][R14.64+0x170], R21 ;  /* 0x000170150e004986 */ /* 0x0003e2000c10152e */
[----:B------:R-:W-:-:S03]  /*47330*/  ISETP.GT.AND P1, PT, R0, 0x188, P1 ;  /* 0x000001880000780c */ /* 0x000fc60000f24270 */
[----:B------:R-:W3:Y:S01]  /*47340*/  LDL.LU R221, [R1+0x2bc] ;  /* 0x0002bc0001dd7983 */ /* 0x000ee20000300800 */
[----:B0-----:R-:W-:-:S03]  /*47350*/  F2FP.F16.F32.PACK_AB R19, RZ, R222 ;  /* 0x000000deff13723e */ /* 0x001fc600000000ff */
[----:B------:R-:W4:Y:S01]  /*47360*/  LDL.LU R220, [R1+0x2b8] ;  /* 0x0002b80001dc7983 */ /* 0x000f220000300800 */
[----:B-1----:R-:W-:-:S03]  /*47370*/  @P0 IMAD.MOV.U32 R14, RZ, RZ, R22 ;  /* 0x000000ffff0e0224 */ /* 0x002fc600078e0016 */
[----:B------:R-:W5:Y:S04]  /*47380*/  LDL.LU R222, [R1+0x2b4] ;  /* 0x0002b40001de7983 */ /* 0x000f680000300800 */
[----:B------:R0:W-:Y:S04]  /*47390*/  @P0 STG.E.U16 desc[UR46][R14.64+0x172], R20 ;  /* 0x000172140e000986 */ /* 0x0001e8000c10152e */
[----:B------:R1:W-:Y:S01]  /*473a0*/  @P2 STG.E.U16 desc[UR46][R12.64+0x170], R19 ;  /* 0x000170130c002986 */ /* 0x0003e2000c10152e */
[----:B0-----:R-:W-:-:S03]  /*473b0*/  F2FP.F16.F32.PACK_AB R14, RZ, R223 ;  /* 0x000000dfff0e723e */ /* 0x001fc600000000ff */
[----:B------:R-:W2:Y:S01]  /*473c0*/  LDL.LU R15, [R1+0x180] ;  /* 0x00018000010f7983 */ /* 0x000ea20000300800 */
[----:B------:R-:W-:-:S03]  /*473d0*/  PRMT R21, R14, 0x7610, R21 ;  /* 0x000076100e157816 */ /* 0x000fc60000000015 */
[----:B------:R-:W3:Y:S04]  /*473e0*/  LDL.LU R20, [R1+0x188] ;  /* 0x0001880001147983 */ /* 0x000ee80000300800 */
[----:B-1----:R-:W4:Y:S04]  /*473f0*/  LDL.LU R19, [R1+0x184] ;  /* 0x0001840001137983 */ /* 0x002f280000300800 */
[----:B------:R-:W5:Y:S04]  /*47400*/  LDL.LU R223, [R1+0x2b0] ;  /* 0x0002b00001df7983 */ /* 0x000f680000300800 */
[----:B------:R0:W-:Y:S04]  /*47410*/  @P1 STG.E.U16 desc[UR46][R12.64+0x172], R21 ;  /* 0x000172150c001986 */ /* 0x0001e8000c10152e */
[----:B0-----:R-:W5:Y:S01]  /*47420*/  LDL.LU R13, [R1+0x18c] ;  /* 0x00018c00010d7983 */ /* 0x001f620000300800 */
[----:B------:R-:W-:-:S02]  /*47430*/  ISETP.GT.AND P6, PT, R3, 0xc0, PT ;  /* 0x000000c00300780c */ /* 0x000fc40003fc4270 */
[----:B------:R-:W-:Y:S01]  /*47440*/  ISETP.GT.AND P5, PT, R3, 0xc1, PT ;  /* 0x000000c10300780c */ /* 0x000fe20003fa4270 */
[----:B------:R-:W5:Y:S01]  /*47450*/  LDL.LU R21, [R1+0x2ac] ;  /* 0x0002ac0001157983 */ /* 0x000f620000300800 */
[C---:B------:R-:W-:Y:S02]  /*47460*/  ISETP.GT.AND P2, PT, R0.reuse, RZ, P6 ;  /* 0x000000ff0000720c */ /* 0x040fe40003744270 */
[C---:B------:R-:W-:Y:S02]  /*47470*/  ISETP.GT.AND P3, PT, R0.reuse, RZ, P5 ;  /* 0x000000ff0000720c */ /* 0x040fe40002f64270 */
[C---:B------:R-:W-:Y:S02]  /*47480*/  ISETP.GT.AND P4, PT, R0.reuse, 0x8, P6 ;  /* 0x000000080000780c */ /* 0x040fe40003784270 */
[----:B------:R-:W-:Y:S01]  /*47490*/  ISETP.GT.AND P0, PT, R0, 0x8, P5 ;  /* 0x000000080000780c */ /* 0x000fe20002f04270 */
[-C--:B--2---:R-:W-:Y:S01]  /*474a0*/  FMUL R15, R15, R2.reuse ;  /* 0x000000020f0f7220 */ /* 0x084fe20000400000 */
[----:B---3--:R-:W-:-:S04]  /*474b0*/  FMUL R20, R20, R2 ;  /* 0x0000000214147220 */ /* 0x008fc80000400000 */
[----:B------:R-:W-:Y:S01]  /*474c0*/  F2FP.F16.F32.PACK_AB R15, RZ, R15 ;  /* 0x0000000fff0f723e */ /* 0x000fe200000000ff */
[----:B----4-:R-:W-:Y:S01]  /*474d0*/  FMUL R19, R19, R2 ;  /* 0x0000000213137220 */ /* 0x010fe20000400000 */
[----:B------:R-:W-:Y:S02]  /*474e0*/  F2FP.F16.F32.PACK_AB R12, RZ, R20 ;  /* 0x00000014ff0c723e */ /* 0x000fe400000000ff */
[----:B------:R-:W2:Y:S02]  /*474f0*/  LDL.LU R20, [R1+0x2a8] ;  /* 0x0002a80001147983 */ /* 0x000ea40000300800 */
[----:B------:R-:W-:Y:S02]  /*47500*/  F2FP.F16.F32.PACK_AB R14, RZ, R19 ;  /* 0x00000013ff0e723e */ /* 0x000fe400000000ff */
[----:B------:R-:W-:Y:S02]  /*47510*/  PRMT R19, R15, 0x7610, R19 ;  /* 0x000076100f137816 */ /* 0x000fe40000000013 */
[----:B------:R-:W-:Y:S01]  /*47520*/  PRMT R15, R12, 0x7610, R15 ;  /* 0x000076100c0f7816 */ /* 0x000fe2000000000f */
[----:B------:R0:W-:Y:S01]  /*47530*/  @P3 STG.E.U16 desc[UR46][R10.64+0x182], R14 ;  /* 0x0001820e0a003986 */ /* 0x0001e2000c10152e */
[----:B-----5:R-:W-:-:S03]  /*47540*/  FMUL R13, R13, R2 ;  /* 0x000000020d0d7220 */ /* 0x020fc60000400000 */
[----:B------:R1:W-:Y:S02]  /*47550*/  @P2 STG.E.U16 desc[UR46][R10.64+0x180], R19 ;  /* 0x000180130a002986 */ /* 0x0003e4000c10152e */
[----:B------:R-:W-:-:S04]  /*47560*/  F2FP.F16.F32.PACK_AB R12, RZ, R13 ;  /* 0x0000000dff0c723e */ /* 0x000fc800000000ff */
[----:B0-----:R-:W-:Y:S01]  /*47570*/  PRMT R14, R12, 0x7610, R14 ;  /* 0x000076100c0e7816 */ /* 0x001fe2000000000e */
[----:B-1----:R-:W3:Y:S04]  /*47580*/  LDL.LU R19, [R1+0x2a4] ;  /* 0x0002a40001137983 */ /* 0x002ee80000300800 */
[----:B------:R-:W4:Y:S04]  /*47590*/  LDL.LU R13, [R1+0x190] ;  /* 0x00019000010d7983 */ /* 0x000f280000300800 */
[----:B------:R-:W5:Y:S04]  /*475a0*/  LDL.LU R12, [R1+0x194] ;  /* 0x00019400010c7983 */ /* 0x000f680000300800 */
[----:B------:R-:W-:Y:S04]  /*475b0*/  @P4 STG.E.U16 desc[UR46][R4.64+0x180], R15 ;  /* 0x0001800f04004986 */ /* 0x000fe8000c10152e */
[----:B------:R0:W-:Y:S04]  /*475c0*/  @P0 STG.E.U16 desc[UR46][R4.64+0x182], R14 ;  /* 0x0001820e04000986 */ /* 0x0001e8000c10152e */
[----:B0-----:R-:W2:Y:S01]  /*475d0*/  LDL.LU R14, [R1+0x198] ;  /* 0x00019800010e7983 */ /* 0x001ea20000300800 */
[----:B------:R-:W-:-:S02]  /*475e0*/  ISETP.GT.AND P6, PT, R3, 0xc8, PT ;  /* 0x000000c80300780c */ /* 0x000fc40003fc4270 */
[----:B------:R-:W-:Y:S02]  /*475f0*/  ISETP.GT.AND P5, PT, R3, 0xc9, PT ;  /* 0x000000c90300780c */ /* 0x000fe40003fa4270 */
[C---:B------:R-:W-:Y:S02]  /*47600*/  ISETP.GT.AND P1, PT, R0.reuse, RZ, P6 ;  /* 0x000000ff0000720c */ /* 0x040fe40003724270 */
[C---:B------:R-:W-:Y:S02]  /*47610*/  ISETP.GT.AND P2, PT, R0.reuse, RZ, P5 ;  /* 0x000000ff0000720c */ /* 0x040fe40002f44270 */
[----:B------:R-:W-:Y:S01]  /*47620*/  ISETP.GT.AND P0, PT, R0, 0x8, P6 ;  /* 0x000000080000780c */ /* 0x000fe20003704270 */
[-C--:B----4-:R-:W-:Y:S01]  /*47630*/  FMUL R13, R13, R2.reuse ;  /* 0x000000020d0d7220 */ /* 0x090fe20000400000 */
[----:B-----5:R-:W-:-:S04]  /*47640*/  FMUL R12, R12, R2 ;  /* 0x000000020c0c7220 */ /* 0x020fc80000400000 */
[----:B------:R-:W-:Y:S02]  /*47650*/  F2FP.F16.F32.PACK_AB R13, RZ, R13 ;  /* 0x0000000dff0d723e */ /* 0x000fe400000000ff */
[----:B------:R-:W-:Y:S02]  /*47660*/  F2FP.F16.F32.PACK_AB R12, RZ, R12 ;  /* 0x0000000cff0c723e */ /* 0x000fe400000000ff */
[----:B------:R-:W-:Y:S02]  /*47670*/  PRMT R15, R13, 0x7610, R15 ;  /* 0x000076100d0f7816 */ /* 0x000fe4000000000f */
[----:B------:R-:W-:Y:S01]  /*47680*/  PRMT R13, R12, 0x7610, R13 ;  /* 0x000076100c0d7816 */ /* 0x000fe2000000000d */
[----:B--2---:R-:W-:Y:S02]  /*47690*/  FMUL R14, R14, R2 ;  /* 0x000000020e0e7220 */ /* 0x004fe40000400000 */
[----:B------:R-:W-:Y:S03]  /*476a0*/  @P1 STG.E.U16 desc[UR46][R10.64+0x190], R15 ;  /* 0x0001900f0a001986 */ /* 0x000fe6000c10152e */
[----:B------:R-:W-:Y:S01]  /*476b0*/  F2FP.F16.F32.PACK_AB R12, RZ, R14 ;  /* 0x0000000eff0c723e */ /* 0x000fe200000000ff */
[----:B------:R0:W-:Y:S04]  /*476c0*/  @P2 STG.E.U16 desc[UR46][R10.64+0x192], R13 ;  /* 0x0001920d0a002986 */ /* 0x0001e8000c10152e */
[----:B------:R1:W-:Y:S04]  /*476d0*/  @P0 STG.E.U16 desc[UR46][R4.64+0x190], R12 ;  /* 0x0001900c04000986 */ /* 0x0003e8000c10152e */
[----:B0-----:R-:W2:Y:S04]  /*476e0*/  LDL.LU R13, [R1+0x19c] ;  /* 0x00019c00010d7983 */ /* 0x001ea80000300800 */
[----:B-1----:R-:W4:Y:S01]  /*476f0*/  LDL.LU R12, [R1+0x1a0] ;  /* 0x0001a000010c7983 */ /* 0x002f220000300800 */
[-C--:B--2---:R-:W-:Y:S01]  /*47700*/  FMUL R13, R13, R2.reuse ;  /* 0x000000020d0d7220 */ /* 0x084fe20000400000 */
[----:B----4-:R-:W-:-:S04]  /*47710*/  FMUL R12, R12, R2 ;  /* 0x000000020c0c7220 */ /* 0x010fc80000400000 */
[----:B------:R-:W-:Y:S02]  /*47720*/  F2FP.F16.F32.PACK_AB R13, RZ, R13 ;  /* 0x0000000dff0d723e */ /* 0x000fe400000000ff */
[----:B------:R-:W-:Y:S02]  /*47730*/  F2FP.F16.F32.PACK_AB R12, RZ, R12 ;  /* 0x0000000cff0c723e */ /* 0x000fe400000000ff */
[----:B------:R-:W-:Y:S02]  /*47740*/  PRMT R14, R13, 0x7610, R14 ;  /* 0x000076100d0e7816 */ /* 0x000fe4000000000e */
[----:B------:R-:W-:Y:S02]  /*47750*/  PRMT R13, R12, 0x7610, R13 ;  /* 0x000076100c0d7816 */ /* 0x000fe4000000000d */
[----:B------:R-:W2:Y:S01]  /*47760*/  LDL.LU R12, [R1+0x1a4] ;  /* 0x0001a400010c7983 */ /* 0x000ea20000300800 */
[----:B------:R-:W-:Y:S02]  /*47770*/  ISETP.GT.AND P3, PT, R3, 0xd0, PT ;  /* 0x000000d00300780c */ /* 0x000fe40003f64270 */
[----:B------:R-:W-:-:S02]  /*47780*/  ISETP.GT.AND P1, PT, R0, 0x8, P5 ;  /* 0x000000080000780c */ /* 0x000fc40002f24270 */
[----:B------:R-:W-:-:S11]  /*47790*/  ISETP.GT.AND P0, PT, R0, RZ, P3 ;  /* 0x000000ff0000720c */ /* 0x000fd60001f04270 */
[----:B------:R0:W-:Y:S04]  /*477a0*/  @P1 STG.E.U16 desc[UR46][R4.64+0x192], R14 ;  /* 0x0001920e04001986 */ /* 0x0001e8000c10152e */
[----:B------:R1:W-:Y:S04]  /*477b0*/  @P0 STG.E.U16 desc[UR46][R10.64+0x1a0], R13 ;  /* 0x0001a00d0a000986 */ /* 0x0003e8000c10152e */
[----:B0-----:R-:W4:Y:S01]  /*477c0*/  LDL.LU R14, [R1+0x1b0] ;  /* 0x0001b000010e7983 */ /* 0x001f220000300800 */
[----:B--2---:R-:W-:-:S05]  /*477d0*/  FMUL R12, R12, R2 ;  /* 0x000000020c0c7220 */ /* 0x004fca0000400000 */
[----:B------:R-:W-:-:S04]  /*477e0*/  F2FP.F16.F32.PACK_AB R12, RZ, R12 ;  /* 0x0000000cff0c723e */ /* 0x000fc800000000ff */
[----:B-1----:R-:W-:Y:S02]  /*477f0*/  PRMT R13, R12, 0x7610, R13 ;  /* 0x000076100c0d7816 */ /* 0x002fe4000000000d */
[----:B------:R-:W2:Y:S01]  /*47800*/  LDL.LU R12, [R1+0x1a8] ;  /* 0x0001a800010c7983 */ /* 0x000ea20000300800 */
[----:B------:R-:W-:-:S04]  /*47810*/  ISETP.GT.AND P2, PT, R3, 0xd1, PT ;  /* 0x000000d10300780c */ /* 0x000fc80003f44270 */
[----:B------:R-:W-:-:S13]  /*47820*/  ISETP.GT.AND P0, PT, R0, RZ, P2 ;  /* 0x000000ff0000720c */ /* 0x000fda0001704270 */
[----:B------:R0:W-:Y:S01]  /*47830*/  @P0 STG.E.U16 desc[UR46][R10.64+0x1a2], R13 ;  /* 0x0001a20d0a000986 */ /* 0x0001e2000c10152e */
[----:B--2---:R-:W-:-:S05]  /*47840*/  FMUL R12, R12, R2 ;  /* 0x000000020c0c7220 */ /* 0x004fca0000400000 */
[----:B------:R-:W-:-:S04]  /*47850*/  F2FP.F16.F32.PACK_AB R12, RZ, R12 ;  /* 0x0000000cff0c723e */ /* 0x000fc800000000ff */
[----:B0-----:R-:W-:Y:S02]  /*47860*/  PRMT R13, R12, 0x7610, R13 ;  /* 0x000076100c0d7816 */ /* 0x001fe4000000000d */
[----:B------:R-:W2:Y:S01]  /*47870*/  LDL.LU R12, [R1+0x1ac] ;  /* 0x0001ac00010c7983 */ /* 0x000ea20000300800 */
[----:B------:R-:W-:-:S13]  /*47880*/  ISETP.GT.AND P0, PT, R0, 0x8, P3 ;  /* 0x000000080000780c */ /* 0x000fda0001f04270 */
[----:B------:R-:W-:Y:S01]  /*47890*/  @P0 STG.E.U16 desc[UR46][R4.64+0x1a0], R13 ;  /* 0x0001a00d04000986 */ /* 0x000fe2000c10152e */
[----:B------:R-:W-:Y:S02]  /*478a0*/  ISETP.GT.AND P0, PT, R0, 0x8, P2 ;  /* 0x000000080000780c */ /* 0x000fe40001704270 */
[----:B------:R-:W-:Y:S01]  /*478b0*/  ISETP.GT.AND P2, PT, R3, 0xd8, PT ;  /* 0x000000d80300780c */ /* 0x000fe20003f44270 */
[----:B----4-:R-:W-:-:S05]  /*478c0*/  FMUL R14, R14, R2 ;  /* 0x000000020e0e7220 */ /* 0x010fca0000400000 */
[----:B------:R-:W-:Y:S01]  /*478d0*/  F2FP.F16.F32.PACK_AB R14, RZ, R14 ;  /* 0x0000000eff0e723e */ /* 0x000fe200000000ff */
[----:B--2---:R-:W-:-:S05]  /*478e0*/  FMUL R12, R12, R2 ;  /* 0x000000020c0c7220 */ /* 0x004fca0000400000 */
[----:B------:R-:W-:-:S05]  /*478f0*/  F2FP.F16.F32.PACK_AB R12, RZ, R12 ;  /* 0x0000000cff0c723e */ /* 0x000fca00000000ff */
[----:B------:R0:W-:Y:S02]  /*47900*/  @P0 STG.E.U16 desc[UR46][R4.64+0x1a2], R12 ;  /* 0x0001a20c04000986 */ /* 0x0001e4000c10152e */
[----:B0-----:R-:W-:-:S04]  /*47910*/  IADD3 R12, P0, R8, UR5, RZ ;  /* 0x00000005080c7c10 */ /* 0x001fc8000ff1e0ff */
[----:B------:R-:W-:Y:S02]  /*47920*/  IADD3.X R13, R9, UR4, RZ, P0, !PT ;  /* 0x00000004090d7c10 */ /* 0x000fe400087fe4ff */
[----:B------:R-:W-:-:S13]  /*47930*/  ISETP.GT.AND P0, PT, R0, RZ, P2 ;  /* 0x000000ff0000720c */ /* 0x000fda0001704270 */
        /* <DEDUP_REMOVED lines=329> */
[C---:B------:R-:W-:Y:S02]  /*48dd0*/  ISETP.GT.AND P5, PT, R3.reuse, 0x168, PT ;  /* 0x000001680300780c */ /* 0x040fe40003fa4270 */
[C---:B------:R-:W-:Y:S02]  /*48de0*/  ISETP.GT.AND P3, PT, R3.reuse, 0x169, PT ;  /* 0x000001690300780c */ /* 0x040fe40003f64270 */
[----:B------:R-:W-:Y:S01]  /*48df0*/  ISETP.GT.AND P4, PT, R3, 0x171, PT ;  /* 0x000001710300780c */ /* 0x000fe20003f84270 */
[----:B--2---:R-:W-:-:S05]  /*48e00*/  FMUL R14, R14, R2 ;  /* 0x000000020e0e7220 */ /* 0x004fca0000400000 */
[----:B------:R-:W-:-:S05]  /*48e10*/  F2FP.F16.F32.PACK_AB R14, RZ, R14 ;  /* 0x0000000eff0e723e */ /* 0x000fca00000000ff */
[----:B------:R3:W-:Y:S01]  /*48e20*/  @P0 STG.E.U16 desc[UR46][R10.64+0x2a0], R14 ;  /* 0x0002a00e0a000986 */ /* 0x0007e2000c10152e */
[----:B------:R-:W-:Y:S01]  /*48e30*/  ISETP.GT.AND P0, PT, R0, RZ, P1 ;  /* 0x000000ff0000720c */ /* 0x000fe20000f04270 */
[----:B---3--:R-:W-:-:S05]  /*48e40*/  FMUL R14, R19, R2 ;  /* 0x00000002130e7220 */ /* 0x008fca0000400000 */
        /* <DEDUP_REMOVED lines=94> */
[----:B------:R-:W5:Y:S01]  /*49430*/  LDL.LU R21, [R1+0x12c] ;  /* 0x00012c0001157983 */ /* 0x000f620000300800 */
[----:B------:R-:W-:-:S03]  /*49440*/  F2FP.F16.F32.PACK_AB R10, RZ, R10 ;  /* 0x0000000aff0a723e */ /* 0x000fc600000000ff */
[----:B------:R-:W5:Y:S04]  /*49450*/  LDL.LU R223, [R1+0x130] ;  /* 0x0001300001df7983 */ /* 0x000f680000300800 */
[----:B------:R-:W5:Y:S04]  /*49460*/  LDL.LU R222, [R1+0x134] ;  /* 0x0001340001de7983 */ /* 0x000f680000300800 */
[----:B------:R-:W5:Y:S04]  /*49470*/  LDL.LU R220, [R1+0x138] ;  /* 0x0001380001dc7983 */ /* 0x000f680000300800 */
[----:B------:R-:W5:Y:S04]  /*49480*/  LDL.LU R221, [R1+0x13c] ;  /* 0x00013c0001dd7983 */ /* 0x000f680000300800 */
[----:B------:R-:W5:Y:S04]  /*49490*/  LDL.LU R219, [R1+0x140] ;  /* 0x0001400001db7983 */ /* 0x000f680000300800 */
[----:B------:R0:W-:Y:S04]  /*494a0*/  @P6 STG.E.U16 desc[UR46][R4.64+0x2f0], R10 ;  /* 0x0002f00a04006986 */ /* 0x0001e8000c10152e */
[----:B------:R-:W5:Y:S04]  /*494b0*/  LDL.LU R216, [R1+0x144] ;  /* 0x0001440001d87983 */ /* 0x000f680000300800 */
        /* <DEDUP_REMOVED lines=10> */
[----:B0-----:R-:W-:-:S03]  /*49560*/  FMUL R10, R225, R2 ;  /* 0x00000002e10a7220 */ /* 0x001fc60000400000 */
[----:B------:R-:W5:Y:S04]  /*49570*/  LDL.LU R229, [R1+0x16c] ;  /* 0x00016c0001e57983 */ /* 0x000f680000300800 */
[----:B------:R-:W5:Y:S04]  /*49580*/  LDL.LU R228, [R1+0x170] ;  /* 0x0001700001e47983 */ /* 0x000f680000300800 */
[----:B------:R-:W5:Y:S04]  /*49590*/  LDL.LU R227, [R1+0x174] ;  /* 0x0001740001e37983 */ /* 0x000f680000300800 */
[----:B------:R-:W5:Y:S01]  /*495a0*/  LDL.LU R226, [R1+0x178] ;  /* 0x0001780001e27983 */ /* 0x000f620000300800 */
[----:B------:R-:W-:-:S03]  /*495b0*/  F2FP.F16.F32.PACK_AB R10, RZ, R10 ;  /* 0x0000000aff0a723e */ /* 0x000fc600000000ff */
[----:B------:R-:W5:Y:S04]  /*495c0*/  LDL.LU R225, [R1+0x17c] ;  /* 0x00017c0001e17983 */ /* 0x000f680000300800 */
[----:B------:R0:W-:Y:S04]  /*495d0*/  @P6 STG.E.U16 desc[UR46][R4.64+0x2f2], R10 ;  /* 0x0002f20a04006986 */ /* 0x0001e8000c10152e */
[----:B0-----:R-:W2:Y:S04]  /*495e0*/  LDL.LU R4, [R1] ;  /* 0x0000000001047983 */ /* 0x001ea80000300800 */
[----:B------:R-:W3:Y:S04]  /*495f0*/  LDL.LU R5, [R1+0x4] ;  /* 0x0000040001057983 */ /* 0x000ee80000300800 */
[----:B------:R-:W4:Y:S01]  /*49600*/  LDL.LU R10, [R1+0x8] ;  /* 0x00000800010a7983 */ /* 0x000f220000300800 */
[----:B------:R-:W-:-:S04]  /*49610*/  ISETP.GT.AND P6, PT, R3, 0xc0, PT ;  /* 0x000000c00300780c */ /* 0x000fc80003fc4270 */
[----:B------:R-:W-:Y:S01]  /*49620*/  ISETP.GT.AND P6, PT, R0, 0x80, P6 ;  /* 0x000000800000780c */ /* 0x000fe200037c4270 */
[----:B--2---:R-:W-:-:S05]  /*49630*/  FMUL R4, R4, R2 ;  /* 0x0000000204047220 */ /* 0x004fca0000400000 */
[----:B------:R-:W-:-:S07]  /*49640*/  F2FP.F16.F32.PACK_AB R4, RZ, R4 ;  /* 0x00000004ff04723e */ /* 0x000fce00000000ff */
[----:B------:R3:W-:Y:S01]  /*49650*/  @P6 STG.E.U16 desc[UR46][R8.64+0x180], R4 ;  /* 0x0001800408006986 */ /* 0x0007e2000c10152e */
[----:B------:R-:W-:-:S04]  /*49660*/  ISETP.GT.AND P6, PT, R3, 0xc1, PT ;  /* 0x000000c10300780c */ /* 0x000fc80003fc4270 */
[----:B------:R-:W-:Y:S01]  /*49670*/  ISETP.GT.AND P6, PT, R0, 0x80, P6 ;  /* 0x000000800000780c */ /* 0x000fe200037c4270 */
[----:B---3--:R-:W-:-:S05]  /*49680*/  FMUL R4, R5, R2 ;  /* 0x0000000205047220 */ /* 0x008fca0000400000 */
[----:B------:R-:W-:-:S07]  /*49690*/  F2FP.F16.F32.PACK_AB R4, RZ, R4 ;  /* 0x00000004ff04723e */ /* 0x000fce00000000ff */
[----:B------:R0:W-:Y:S02]  /*496a0*/  @P6 STG.E.U16 desc[UR46][R8.64+0x182], R4 ;  /* 0x0001820408006986 */ /* 0x0001e4000c10152e */
[----:B0-----:R-:W-:-:S04]  /*496b0*/  IADD3 R4, P6, R6, UR5, RZ ;  /* 0x0000000506047c10 */ /* 0x001fc8000ffde0ff */
[----:B------:R-:W-:Y:S02]  /*496c0*/  IADD3.X R5, R7, UR4, RZ, P6, !PT ;  /* 0x0000000407057c10 */ /* 0x000fe4000b7fe4ff */
[----:B------:R-:W-:Y:S01]  /*496d0*/  ISETP.GT.AND P6, PT, R3, 0xc0, PT ;  /* 0x000000c00300780c */ /* 0x000fe20003fc4270 */
[----:B----4-:R-:W-:-:S03]  /*496e0*/  FMUL R10, R10, R2 ;  /* 0x000000020a0a7220 */ /* 0x010fc60000400000 */
[----:B------:R-:W-:Y:S02]  /*496f0*/  ISETP.GT.AND P6, PT, R0, 0x88, P6 ;  /* 0x000000880000780c */ /* 0x000fe400037c4270 */
[----:B------:R-:W-:-:S11]  /*49700*/  F2FP.F16.F32.PACK_AB R10, RZ, R10 ;  /* 0x0000000aff0a723e */ /* 0x000fd600000000ff */
        /* <DEDUP_REMOVED lines=406> */
[-C--:B------:R-:W-:Y:S01]  /*4b070*/  FMUL R11, R11, R2.reuse ;  /* 0x000000020b0b7220 */ /* 0x080fe20000400000 */
[----:B--2---:R-:W-:-:S05]  /*4b080*/  FMUL R10, R10, R2 ;  /* 0x000000020a0a7220 */ /* 0x004fca0000400000 */
[----:B------:R-:W-:-:S06]  /*4b090*/  F2FP.F16.F32.PACK_AB R10, RZ, R10 ;  /* 0x0000000aff0a723e */ /* 0x000fcc00000000ff */
[----:B------:R0:W-:Y:S04]  /*4b0a0*/  @P6 STG.E.U16 desc[UR46][R12.64+0x290], R10 ;  /* 0x0002900a0c006986 */ /* 0x0001e8000c10152e */
[----:B0-----:R-:W2:Y:S01]  /*4b0b0*/  LDL.LU R10, [R1+0x120] ;  /* 0x00012000010a7983 */ /* 0x001ea20000300800 */
[----:B------:R-:W-:-:S04]  /*4b0c0*/  ISETP.GT.AND P6, PT, R3, 0x149, PT ;  /* 0x000001490300780c */ /* 0x000fc80003fc4270 */
[----:B------:R-:W-:Y:S02]  /*4b0d0*/  ISETP.GT.AND P6, PT, R0, 0x88, P6 ;  /* 0x000000880000780c */ /* 0x000fe400037c4270 */
[----:B------:R-:W-:-:S04]  /*4b0e0*/  F2FP.F16.F32.PACK_AB R11, RZ, R11 ;  /* 0x0000000bff0b723e */ /* 0x000fc800000000ff */
[----:B------:R-:W-:-:S07]  /*4b0f0*/  PRMT R14, R11, 0x7610, R14 ;  /* 0x000076100b0e7816 */ /* 0x000fce000000000e */
[----:B------:R0:W-:Y:S01]  /*4b100*/  @P6 STG.E.U16 desc[UR46][R12.64+0x292], R14 ;  /* 0x0002920e0c006986 */ /* 0x0001e2000c10152e */
[----:B------:R-:W-:-:S04]  /*4b110*/  ISETP.GT.AND P6, PT, R3, 0x150, PT ;  /* 0x000001500300780c */ /* 0x000fc80003fc4270 */
[----:B------:R-:W-:Y:S01]  /*4b120*/  ISETP.GT.AND P6, PT, R0, 0x80, P6 ;  /* 0x000000800000780c */ /* 0x000fe200037c4270 */
[----:B--2---:R-:W-:-:S05]  /*4b130*/  FMUL R11, R10, R2 ;  /* 0x000000020a0b7220 */ /* 0x004fca0000400000 */
[----:B------:R-:W-:Y:S01]  /*4b140*/  F2FP.F16.F32.PACK_AB R11, RZ, R11 ;  /* 0x0000000bff0b723e */ /* 0x000fe200000000ff */
[----:B------:R-:W-:-:S06]  /*4b150*/  FMUL R10, R19, R2 ;  /* 0x00000002130a7220 */ /* 0x000fcc0000400000 */
[----:B------:R1:W-:Y:S01]  /*4b160*/  @P6 STG.E.U16 desc[UR46][R8.64+0x2a0], R11 ;  /* 0x0002a00b08006986 */ /* 0x0003e2000c10152e */
[----:B------:R-:W-:-:S04]  /*4b170*/  ISETP.GT.AND P6, PT, R3, 0x151, PT ;  /* 0x000001510300780c */ /* 0x000fc80003fc4270 */
[----:B------:R-:W-:Y:S02]  /*4b180*/  ISETP.GT.AND P6, PT, R0, 0x80, P6 ;  /* 0x000000800000780c */ /* 0x000fe400037c4270 */
[----:B------:R-:W-:-:S04]  /*4b190*/  F2FP.F16.F32.PACK_AB R10, RZ, R10 ;  /* 0x0000000aff0a723e */ /* 0x000fc800000000ff */
[----:B------:R-:W-:Y:S01]  /*4b1a0*/  PRMT R15, R10, 0x7610, R15 ;  /* 0x000076100a0f7816 */ /* 0x000fe2000000000f */
[----:B------:R-:W-:-:S06]  /*4b1b0*/  FMUL R10, R20, R2 ;  /* 0x00000002140a7220 */ /* 0x000fcc0000400000 */
[----:B------:R2:W-:Y:S01]  /*4b1c0*/  @P6 STG.E.U16 desc[UR46][R8.64+0x2a2], R15 ;  /* 0x0002a20f08006986 */ /* 0x0005e2000c10152e */
[----:B------:R-:W-:-:S04]  /*4b1d0*/  ISETP.GT.AND P6, PT, R3, 0x150, PT ;  /* 0x000001500300780c */ /* 0x000fc80003fc4270 */
[----:B------:R-:W-:Y:S02]  /*4b1e0*/  ISETP.GT.AND P6, PT, R0, 0x88, P6 ;  /* 0x000000880000780c */ /* 0x000fe400037c4270 */
[----:B------:R-:W-:-:S04]  /*4b1f0*/  F2FP.F16.F32.PACK_AB R10, RZ, R10 ;  /* 0x0000000aff0a723e */ /* 0x000fc800000000ff */
[----:B0-----:R-:W-:Y:S01]  /*4b200*/  PRMT R14, R10, 0x7610, R14 ;  /* 0x000076100a0e7816 */ /* 0x001fe2000000000e */
[----:B-----5:R-:W-:-:S06]  /*4b210*/  FMUL R10, R21, R2 ;  /* 0x00000002150a7220 */ /* 0x020fcc0000400000 */
[----:B------:R0:W-:Y:S01]  /*4b220*/  @P6 STG.E.U16 desc[UR46][R12.64+0x2a0], R14 ;  /* 0x0002a00e0c006986 */ /* 0x0001e2000c10152e */
[----:B------:R-:W-:-:S04]  /*4b230*/  ISETP.GT.AND P6, PT, R3, 0x151, PT ;  /* 0x000001510300780c */ /* 0x000fc80003fc4270 */
[----:B------:R-:W-:Y:S02]  /*4b240*/  ISETP.GT.AND P6, PT, R0, 0x88, P6 ;  /* 0x000000880000780c */ /* 0x000fe400037c4270 */
[----:B------:R-:W-:-:S04]  /*4b250*/  F2FP.F16.F32.PACK_AB R10, RZ, R10 ;  /* 0x0000000aff0a723e */ /* 0x000fc800000000ff */
[----:B-1----:R-:W-:Y:S01]  /*4b260*/  PRMT R11, R10, 0x7610, R11 ;  /* 0x000076100a0b7816 */ /* 0x002fe2000000000b */
[----:B------:R-:W-:-:S06]  /*4b270*/  FMUL R10, R223, R2 ;  /* 0x00000002df0a7220 */ /* 0x000fcc0000400000 */
[----:B------:R1:W-:Y:S01]  /*4b280*/  @P6 STG.E.U16 desc[UR46][R12.64+0x2a2], R11 ;  /* 0x0002a20b0c006986 */ /* 0x0003e2000c10152e */
[----:B------:R-:W-:-:S04]  /*4b290*/  ISETP.GT.AND P6, PT, R3, 0x158, PT ;  /* 0x000001580300780c */ /* 0x000fc80003fc4270 */
[----:B------:R-:W-:Y:S02]  /*4b2a0*/  ISETP.GT.AND P6, PT, R0, 0x80, P6 ;  /* 0x000000800000780c */ /* 0x000fe400037c4270 */
[----:B------:R-:W-:-:S04]  /*4b2b0*/  F2FP.F16.F32.PACK_AB R10, RZ, R10 ;  /* 0x0000000aff0a723e */ /* 0x000fc800000000ff */
[----:B--2---:R-:W-:Y:S01]  /*4b2c0*/  PRMT R15, R10, 0x7610, R15 ;  /* 0x000076100a0f7816 */ /* 0x004fe2000000000f */
[----:B------:R-:W-:-:S06]  /*4b2d0*/  FMUL R10, R222, R2 ;  /* 0x00000002de0a7220 */ /* 0x000fcc0000400000 */
[----:B------:R2:W-:Y:S01]  /*4b2e0*/  @P6 STG.E.U16 desc[UR46][R8.64+0x2b0], R15 ;  /* 0x0002b00f08006986 */ /* 0x0005e2000c10152e */
[----:B------:R-:W-:-:S04]  /*4b2f0*/  ISETP.GT.AND P6, PT, R3, 0x159, PT ;  /* 0x000001590300780c */ /* 0x000fc80003fc4270 */
[----:B------:R-:W-:Y:S02]  /*4b300*/  ISETP.GT.AND P6, PT, R0, 0x80, P6 ;  /* 0x000000800000780c */ /* 0x000fe400037c4270 */
[----:B------:R-:W-:-:S04]  /*4b310*/  F2FP.F16.F32.PACK_AB R10, RZ, R10 ;  /* 0x0000000aff0a723e */ /* 0x000fc800000000ff */
[----:B0-----:R-:W-:Y:S01]  /*4b320*/  PRMT R14, R10, 0x7610, R14 ;  /* 0x000076100a0e7816 */ /* 0x001fe2000000000e */
[----:B------:R-:W-:-:S06]  /*4b330*/  FMUL R10, R220, R2 ;  /* 0x00000002dc0a7220 */ /* 0x000fcc0000400000 */
        /* <DEDUP_REMOVED lines=37> */
[----:B------:R-:W-:Y:S02]  /*4b590*/  ISETP.GT.AND P6, PT, R0, 0x80, P5 ;  /* 0x000000800000780c */ /* 0x000fe40002fc4270 */
[----:B------:R-:W-:-:S04]  /*4b5a0*/  F2FP.F16.F32.PACK_AB R10, RZ, R10 ;  /* 0x0000000aff0a723e */ /* 0x000fc800000000ff */
[----:B-1----:R-:W-:Y:S01]  /*4b5b0*/  PRMT R11, R10, 0x7610, R11 ;  /* 0x000076100a0b7816 */ /* 0x002fe2000000000b */
[----:B------:R-:W-:-:S06]  /*4b5c0*/  FMUL R10, R235, R2 ;  /* 0x00000002eb0a7220 */ /* 0x000fcc0000400000 */
[----:B------:R1:W-:Y:S01]  /*4b5d0*/  @P6 STG.E.U16 desc[UR46][R8.64+0x2d0], R11 ;  /* 0x0002d00b08006986 */ /* 0x0003e2000c10152e */
[----:B------:R-:W-:Y:S02]  /*4b5e0*/  ISETP.GT.AND P6, PT, R0, 0x80, P3 ;  /* 0x000000800000780c */ /* 0x000fe40001fc4270 */
[----:B------:R-:W-:-:S04]  /*4b5f0*/  F2FP.F16.F32.PACK_AB R10, RZ, R10 ;  /* 0x0000000aff0a723e */ /* 0x000fc800000000ff */
[----:B--2---:R-:W-:Y:S01]  /*4b600*/  PRMT R15, R10, 0x7610, R15 ;  /* 0x000076100a0f7816 */ /* 0x004fe2000000000f */
[----:B------:R-:W-:-:S06]  /*4b610*/  FMUL R10, R234, R2 ;  /* 0x00000002ea0a7220 */ /* 0x000fcc0000400000 */
[----:B------:R2:W-:Y:S01]  /*4b620*/  @P6 STG.E.U16 desc[UR46][R8.64+0x2d2], R15 ;  /* 0x0002d20f08006986 */ /* 0x0005e2000c10152e */
        /* <DEDUP_REMOVED lines=29> */
[----:B------:R-:W-:Y:S01]  /*4b800*/  @P6 STG.E.U16 desc[UR46][R12.64+0x2e2], R15 ;  /* 0x0002e20f0c006986 */ /* 0x000fe2000c10152e */
[----:B------:R-:W-:Y:S02]  /*4b810*/  ISETP.GT.AND P6, PT, R0, 0x80, P2 ;  /* 0x000000800000780c */ /* 0x000fe400017c4270 */
[----:B------:R-:W-:-:S04]  /*4b820*/  F2FP.F16.F32.PACK_AB R10, RZ, R10 ;  /* 0x0000000aff0a723e */ /* 0x000fc800000000ff */
[----:B0-----:R-:W-:Y:S01]  /*4b830*/  PRMT R14, R10, 0x7610, R14 ;  /* 0x000076100a0e7816 */ /* 0x001fe2000000000e */
[----:B------:R-:W-:-:S06]  /*4b840*/  FMUL R10, R227, R2 ;  /* 0x00000002e30a7220 */ /* 0x000fcc0000400000 */
[----:B------:R-:W-:Y:S01]  /*4b850*/  @P6 STG.E.U16 desc[UR46][R8.64+0x2f0], R14 ;  /* 0x0002f00e08006986 */ /* 0x000fe2000c10152e */
[----:B------:R-:W-:Y:S02]  /*4b860*/  ISETP.GT.AND P6, PT, R0, 0x80, P1 ;  /* 0x000000800000780c */ /* 0x000fe40000fc4270 */
[----:B------:R-:W-:-:S04]  /*4b870*/  F2FP.F16.F32.PACK_AB R10, RZ, R10 ;  /* 0x0000000aff0a723e */ /* 0x000fc800000000ff */
[----:B-1----:R-:W-:Y:S01]  /*4b880*/  PRMT R11, R10, 0x7610, R11 ;  /* 0x000076100a0b7816 */ /* 0x002fe2000000000b */
        /* <DEDUP_REMOVED lines=8> */
[----:B------:R-:W-:Y:S01]  /*4b910*/  F2FP.F16.F32.PACK_AB R10, RZ, R10 ;  /* 0x0000000aff0a723e */ /* 0x000fe200000000ff */
[----:B------:R-:W-:-:S10]  /*4b920*/  FMUL R120, R120, R2 ;  /* 0x0000000278787220 */ /* 0x000fd40000400000 */
[----:B------:R1:W-:Y:S01]  /*4b930*/  @P6 STG.E.U16 desc[UR46][R12.64+0x2f2], R10 ;  /* 0x0002f20a0c006986 */ /* 0x0003e2000c10152e */
[----:B------:R-:W-:-:S04]  /*4b940*/  ISETP.GT.AND P6, PT, R3, 0xc0, PT ;  /* 0x000000c00300780c */ /* 0x000fc80003fc4270 */
[----:B------:R-:W-:Y:S02]  /*4b950*/  ISETP.GT.AND P6, PT, R0, 0x100, P6 ;  /* 0x000001000000780c */ /* 0x000fe400037c4270 */
[----:B------:R-:W-:Y:S01]  /*4b960*/  F2FP.F16.F32.PACK_AB R120, RZ, R120 ;  /* 0x00000078ff78723e */ /* 0x000fe200000000ff */
[----:B------:R-:W-:-:S10]  /*4b970*/  FMUL R121, R121, R2 ;  /* 0x0000000279797220 */ /* 0x000fd40000400000 */
[----:B------:R1:W-:Y:S01]  /*4b980*/  @P6 STG.E.U16 desc[UR46][R6.64+0x180], R120 ;  /* 0x0001807806006986 */ /* 0x0003e2000c10152e */
[----:B------:R-:W-:-:S04]  /*4b990*/  ISETP.GT.AND P6, PT, R3, 0xc1, PT ;  /* 0x000000c10300780c */ /* 0x000fc80003fc4270 */
[----:B------:R-:W-:Y:S02]  /*4b9a0*/  ISETP.GT.AND P6, PT, R0, 0x100, P6 ;  /* 0x000001000000780c */ /* 0x000fe400037c4270 */
[----:B------:R-:W-:Y:S01]  /*4b9b0*/  F2FP.F16.F32.PACK_AB R121, RZ, R121 ;  /* 0x00000079ff79723e */ /* 0x000fe200000000ff */
[----:B------:R-:W-:-:S10]  /*4b9c0*/  VIADD R23, R23, UR10 ;  /* 0x0000000a17177c36 */ /* 0x000fd40008000000 */
[----:B------:R1:W-:Y:S01]  /*4b9d0*/  @P6 STG.E.U16 desc[UR46][R6.64+0x182], R121 ;  /* 0x0001827906006986 */ /* 0x0003e2000c10152e */
[----:B------:R-:W-:-:S04]  /*4b9e0*/  IADD3 R8, P6, R22, UR5, RZ ;  /* 0x0000000516087c10 */ /* 0x000fc8000ffde0ff */
[----:B0-----:R-:W-:Y:S02]  /*4b9f0*/  IADD3.X R9, R23, UR4, RZ, P6, !PT ;  /* 0x0000000417097c10 */ /* 0x001fe4000b7fe4ff */
[----:B------:R-:W-:Y:S01]  /*4ba00*/  ISETP.GT.AND P6, PT, R3, 0xc0, PT ;  /* 0x000000c00300780c */ /* 0x000fe20003fc4270 */
[----:B------:R-:W-:-:S03]  /*4ba10*/  FMUL R122, R122, R2 ;  /* 0x000000027a7a7220 */ /* 0x000fc60000400000 */
        /* <DEDUP_REMOVED lines=881> */
[C---:B------:R-:W-:Y:S02]  /*4f130*/  ISETP.GT.AND P6, PT, R0.reuse, 0x180, P3 ;  /* 0x000001800000780c */ /* 0x040fe40001fc4270 */
[----:B------:R-:W-:Y:S02]  /*4f140*/  F2FP.F16.F32.PACK_AB R109, RZ, R109 ;  /* 0x0000006dff6d723e */ /* 0x000fe400000000ff */
[C---:B------:R-:W-:Y:S02]  /*4f150*/  ISETP.GT.AND P5, PT, R0.reuse, 0x188, P5 ;  /* 0x000001880000780c */ /* 0x040fe40002fa4270 */
[----:B------:R-:W-:Y:S01]  /*4f160*/  ISETP.GT.AND P3, PT, R0, 0x188, P3 ;  /* 0x000001880000780c */ /* 0x000fe20001f64270 */
[-C--:B------:R-:W-:Y:S01]  /*4f170*/  FMUL R110, R110, R2.reuse ;  /* 0x000000026e6e7220 */ /* 0x080fe20000400000 */
[-C--:B------:R-:W-:Y:S01]  /*4f180*/  FMUL R111, R111, R2.reuse ;  /* 0x000000026f6f7220 */ /* 0x080fe20000400000 */
[----:B------:R-:W-:-:S04]  /*4f190*/  FMUL R112, R112, R2 ;  /* 0x0000000270707220 */ /* 0x000fc80000400000 */
[----:B------:R1:W-:Y:S01]  /*4f1a0*/  @P6 STG.E.U16 desc[UR46][R22.64+0x2d2], R109 ;  /* 0x0002d26d16006986 */ /* 0x0003e2000c10152e */
[C---:B------:R-:W-:Y:S02]  /*4f1b0*/  ISETP.GT.AND P6, PT, R0.reuse, 0x180, P0 ;  /* 0x000001800000780c */ /* 0x040fe400007c4270 */
[----:B------:R-:W-:Y:S02]  /*4f1c0*/  F2FP.F16.F32.PACK_AB R110, RZ, R110 ;  /* 0x0000006eff6e723e */ /* 0x000fe400000000ff */
[----:B------:R-:W-:Y:S02]  /*4f1d0*/  F2FP.F16.F32.PACK_AB R111, RZ, R111 ;  /* 0x0000006fff6f723e */ /* 0x000fe400000000ff */
[----:B------:R-:W-:Y:S02]  /*4f1e0*/  F2FP.F16.F32.PACK_AB R112, RZ, R112 ;  /* 0x00000070ff70723e */ /* 0x000fe400000000ff */
[C---:B------:R-:W-:Y:S01]  /*4f1f0*/  ISETP.GT.AND P0, PT, R0.reuse, 0x188, P0 ;  /* 0x000001880000780c */ /* 0x040fe20000704270 */
[----:B------:R1:W-:Y:S01]  /*4f200*/  @P5 STG.E.U16 desc[UR46][R8.64+0x2d0], R110 ;  /* 0x0002d06e08005986 */ /* 0x0003e2000c10152e */
[----:B------:R-:W-:-:S03]  /*4f210*/  ISETP.GT.AND P5, PT, R0, 0x180, P4 ;  /* 0x000001800000780c */ /* 0x000fc600027a4270 */
[----:B------:R1:W-:Y:S01]  /*4f220*/  @P3 STG.E.U16 desc[UR46][R8.64+0x2d2], R111 ;  /* 0x0002d26f08003986 */ /* 0x0003e2000c10152e */
[C---:B------:R-:W-:Y:S02]  /*4f230*/  ISETP.GT.AND P4, PT, R0.reuse, 0x188, P4 ;  /* 0x000001880000780c */ /* 0x040fe40002784270 */
[C---:B------:R-:W-:Y:S01]  /*4f240*/  ISETP.GT.AND P3, PT, R0.reuse, 0x180, P1 ;  /* 0x000001800000780c */ /* 0x040fe20000f64270 */
[-C--:B------:R-:W-:Y:S01]  /*4f250*/  FMUL R113, R113, R2.reuse ;  /* 0x0000000271717220 */ /* 0x080fe20000400000 */
[----:B------:R1:W-:Y:S01]  /*4f260*/  @P6 STG.E.U16 desc[UR46][R22.64+0x2e0], R112 ;  /* 0x0002e07016006986 */ /* 0x0003e2000c10152e */
[C---:B------:R-:W-:Y:S02]  /*4f270*/  ISETP.GT.AND P6, PT, R0.reuse, 0x180, P2 ;  /* 0x000001800000780c */ /* 0x040fe400017c4270 */
[C---:B------:R-:W-:Y:S02]  /*4f280*/  ISETP.GT.AND P2, PT, R0.reuse, 0x188, P2 ;  /* 0x000001880000780c */ /* 0x040fe40001744270 */
[----:B------:R-:W-:Y:S01]  /*4f290*/  ISETP.GT.AND P1, PT, R0, 0x188, P1 ;  /* 0x000001880000780c */ /* 0x000fe20000f24270 */
[-C--:B------:R-:W-:Y:S01]  /*4f2a0*/  FMUL R114, R114, R2.reuse ;  /* 0x0000000272727220 */ /* 0x080fe20000400000 */
[-C--:B------:R-:W-:Y:S01]  /*4f2b0*/  FMUL R115, R115, R2.reuse ;  /* 0x0000000273737220 */ /* 0x080fe20000400000 */
[-C--:B------:R-:W-:Y:S01]  /*4f2c0*/  FMUL R116, R116, R2.reuse ;  /* 0x0000000274747220 */ /* 0x080fe20000400000 */
[-C--:B------:R-:W-:Y:S01]  /*4f2d0*/  FMUL R117, R117, R2.reuse ;  /* 0x0000000275757220 */ /* 0x080fe20000400000 */
[-C--:B------:R-:W-:Y:S01]  /*4f2e0*/  FMUL R118, R118, R2.reuse ;  /* 0x0000000276767220 */ /* 0x080fe20000400000 */
[----:B------:R-:W-:Y:S01]  /*4f2f0*/  FMUL R119, R119, R2 ;  /* 0x0000000277777220 */ /* 0x000fe20000400000 */
[----:B------:R-:W-:-:S02]  /*4f300*/  F2FP.F16.F32.PACK_AB R113, RZ, R113 ;  /* 0x00000071ff71723e */ /* 0x000fc400000000ff */
[----:B------:R-:W-:Y:S02]  /*4f310*/  F2FP.F16.F32.PACK_AB R114, RZ, R114 ;  /* 0x00000072ff72723e */ /* 0x000fe400000000ff */
[----:B------:R-:W-:Y:S02]  /*4f320*/  F2FP.F16.F32.PACK_AB R115, RZ, R115 ;  /* 0x00000073ff73723e */ /* 0x000fe400000000ff */
[----:B------:R-:W-:Y:S02]  /*4f330*/  F2FP.F16.F32.PACK_AB R116, RZ, R116 ;  /* 0x00000074ff74723e */ /* 0x000fe400000000ff */
[----:B------:R-:W-:Y:S02]  /*4f340*/  F2FP.F16.F32.PACK_AB R117, RZ, R117 ;  /* 0x00000075ff75723e */ /* 0x000fe400000000ff */
[----:B------:R-:W-:Y:S02]  /*4f350*/  F2FP.F16.F32.PACK_AB R118, RZ, R118 ;  /* 0x00000076ff76723e */ /* 0x000fe400000000ff */
[----:B------:R-:W-:Y:S01]  /*4f360*/  F2FP.F16.F32.PACK_AB R119, RZ, R119 ;  /* 0x00000077ff77723e */ /* 0x000fe200000000ff */
[----:B------:R1:W-:Y:S04]  /*4f370*/  @P5 STG.E.U16 desc[UR46][R22.64+0x2e2], R113 ;  /* 0x0002e27116005986 */ /* 0x0003e8000c10152e */
[----:B------:R1:W-:Y:S04]  /*4f380*/  @P0 STG.E.U16 desc[UR46][R8.64+0x2e0], R114 ;  /* 0x0002e07208000986 */ /* 0x0003e8000c10152e */
[----:B------:R1:W-:Y:S04]  /*4f390*/  @P4 STG.E.U16 desc[UR46][R8.64+0x2e2], R115 ;  /* 0x0002e27308004986 */ /* 0x0003e8000c10152e */
[----:B------:R1:W-:Y:S04]  /*4f3a0*/  @P6 STG.E.U16 desc[UR46][R22.64+0x2f0], R116 ;  /* 0x0002f07416006986 */ /* 0x0003e8000c10152e */
[----:B------:R1:W-:Y:S04]  /*4f3b0*/  @P3 STG.E.U16 desc[UR46][R22.64+0x2f2], R117 ;  /* 0x0002f27516003986 */ /* 0x0003e8000c10152e */
[----:B------:R1:W-:Y:S04]  /*4f3c0*/  @P2 STG.E.U16 desc[UR46][R8.64+0x2f0], R118 ;  /* 0x0002f07608002986 */ /* 0x0003e8000c10152e */
[----:B------:R1:W-:Y:S02]  /*4f3d0*/  @P1 STG.E.U16 desc[UR46][R8.64+0x2f2], R119 ;  /* 0x0002f27708001986 */ /* 0x0003e4000c10152e */
.L_x_1556:
[----:B------:R-:W-:Y:S05]  /*4f3e0*/  BSYNC B0 ;  /* 0x0000000000007941 */ /* 0x000fea0003800000 */
.L_x_28:
[----:B-1----:R-:W2:Y:S04]  /*4f3f0*/  LDL.LU R5, [R1+0x908] ;  /* 0x0009080001057983 */ /* 0x002ea80000300800 */
[----:B0-----:R-:W2:Y:S01]  /*4f400*/  LDL.LU R4, [R1+0x90c] ;  /* 0x00090c0001047983 */ /* 0x001ea20000300800 */
[----:B------:R-:W-:Y:S01]  /*4f410*/  ULDC UR4, c[0x0][0xc] ;  /* 0x0000030000047ab9 */ /* 0x000fe20000000800 */
[----:B------:R-:W-:Y:S01]  /*4f420*/  ULDC UR5, c[0x0][0x10] ;  /* 0x0000040000057ab9 */ /* 0x000fe20000000800 */
[----:B------:R-:W2:Y:S01]  /*4f430*/  LDC R3, c[0x0][0x14] ;  /* 0x00000500ff037b82 */ /* 0x000ea20000000800 */
[----:B------:R-:W-:Y:S01]  /*4f440*/  UIMAD.WIDE.U32 UR4, UR4, UR5, URZ ;  /* 0x00000005040472a5 */ /* 0x000fe2000f8e003f */
[----:B------:R-:W-:Y:S01]  /*4f450*/  PRMT R0, RZ, 0x7610, R0 ;  /* 0x00007610ff007816 */ /* 0x000fe20000000000 */
[----:B------:R-:W-:Y:S01]  /*4f460*/  UMOV UR41, 0xffffffff ;  /* 0xffffffff00297882 */ /* 0x000fe20000000000 */
[----:B------:R-:W-:-:S03]  /*4f470*/  UMOV UR42, 0xffffffff ;  /* 0xffffffff002a7882 */ /* 0x000fc60000000000 */
[----:B--2---:R-:W-:-:S04]  /*4f480*/  IMAD.WIDE.U32 R4, R3, UR4, R4 ;  /* 0x0000000403047c25 */ /* 0x004fc8000f8e0004 */
[----:B------:R-:W-:Y:S01]  /*4f490*/  IMAD R3, R3, UR5, RZ ;  /* 0x0000000503037c24 */ /* 0x000fe2000f8e02ff */
[----:B------:R-:W-:Y:S01]  /*4f4a0*/  ULDC.64 UR4, c[0x0][0x650] ;  /* 0x0001940000047ab9 */ /* 0x000fe20000000a00 */
[----:B------:R-:W-:Y:S01]  /*4f4b0*/  IMAD.MOV.U32 R7, RZ, RZ, R4 ;  /* 0x000000ffff077224 */ /* 0x000fe200078e0004 */
[----:B------:R-:W-:Y:S01]  /*4f4c0*/  ISETP.GE.U32.AND P0, PT, R4, UR4, PT ;  /* 0x0000000404007c0c */ /* 0x000fe2000bf06070 */
[----:B------:R-:W-:-:S05]  /*4f4d0*/  IMAD.IADD R6, R5, 0x1, R3 ;  /* 0x0000000105067824 */ /* 0x000fca00078e0203 */
[----:B------:R0:W-:Y:S01]  /*4f4e0*/  STL [R1+0x908], R6 ;  /* 0x0009080601007387 */ /* 0x0001e20000100800 */
[----:B------:R-:W-:-:S03]  /*4f4f0*/  ISETP.GE.U32.AND.EX P0, PT, R6, UR5, PT, P0 ;  /* 0x0000000506007c0c */ /* 0x000fc6000bf06100 */
[----:B------:R0:W-:Y:S10]  /*4f500*/  STL [R1+0x90c], R7 ;  /* 0x00090c0701007387 */ /* 0x0001f40000100800 */
[----:B0-----:R-:W-:Y:S05]  /*4f510*/  @P0 BRA `(.L_x_1557) ;  /* 0x0000000400880947 */ /* 0x001fea0003800000 */
[----:B------:R-:W0:Y:S01]  /*4f520*/  S2UR UR6, SR_CTAID.X ;  /* 0x00000000000679c3 */ /* 0x000e220000002500 */
[----:B------:R-:W-:Y:S01]  /*4f530*/  ULDC.64 UR12, c[0x0][0x628] ;  /* 0x00018a00000c7ab9 */ /* 0x000fe20000000a00 */
[----:B------:R-:W-:Y:S01]  /*4f540*/  ULDC UR4, c[0x0][0x150] ;  /* 0x0000540000047ab9 */ /* 0x000fe20000000800 */
[----:B------:R-:W-:Y:S01]  /*4f550*/  ISETP.NE.U32.AND P0, PT, RZ, UR12, PT ;  /* 0x0000000cff007c0c */ /* 0x000fe2000bf05070 */
[----:B------:R-:W-:Y:S01]  /*4f560*/  ULDC UR15, c[0x0][0x630] ;  /* 0x00018c00000f7ab9 */ /* 0x000fe20000000800 */
[C---:B------:R-:W-:Y:S01]  /*4f570*/  R2UR UR16, R7.reuse ;  /* 0x00000000071072ca */ /* 0x040fe200000e0000 */
[----:B------:R-:W-:Y:S01]  /*4f580*/  ULDC UR19, c[0x0][0x154] ;  /* 0x0000550000137ab9 */ /* 0x000fe20000000800 */
[----:B------:R-:W-:Y:S01]  /*4f590*/  ISETP.NE.AND.EX P0, PT, RZ, UR13, PT, P0 ;  /* 0x0000000dff007c0c */ /* 0x000fe2000bf05300 */
[----:B------:R-:W1:Y:S01]  /*4f5a0*/  S2UR UR18, SR_CTAID.Y ;  /* 0x00000000001279c3 */ /* 0x000e620000002600 */
[----:B------:R-:W-:Y:S02]  /*4f5b0*/  R2UR UR17, R6 ;  /* 0x00000000061172ca */ /* 0x000fe400000e0000 */
[----:B------:R-:W-:-:S02]  /*4f5c0*/  R2UR UR10, R7 ;  /* 0x00000000070a72ca */ /* 0x000fc400000e0000 */
[----:B------:R-:W-:Y:S02]  /*4f5d0*/  R2UR UR11, R6 ;  /* 0x00000000060b72ca */ /* 0x000fe400000e0000 */
[----:B0-----:R-:W-:-:S05]  /*4f5e0*/  I2FP.F32.U32 R0, UR6 ;  /* 0x0000000600007c45 */ /* 0x001fca0008201000 */
[----:B------:R-:W-:-:S04]  /*4f5f0*/  FMUL R0, R0, UR4 ;  /* 0x0000000400007c20 */ /* 0x000fc80008400000 */
[----:B------:R0:W2:Y:S01]  /*4f600*/  F2I.U32.TRUNC.NTZ R3, R0 ;  /* 0x0000000000037305 */ /* 0x0000a2000020f000 */
[----:B-1----:R-:W-:Y:S05]  /*4f610*/  @!P0 BRA `(.L_x_1558) ;  /* 0x0000000000308947 */ /* 0x002fea0003800000 */
        /* <DEDUP_REMOVED lines=12> */
.L_x_1558:
[----:B------:R-:W-:Y:S01]  /*4f6e0*/  USHF.R.U64 UR42, UR10, UR15, UR11 ;  /* 0x0000000f0a2a7299 */ /* 0x000fe2000800120b */
[----:B0-----:R-:W-:Y:S01]  /*4f6f0*/  I2FP.F32.U32 R0, UR18 ;  /* 0x0000001200007c45 */ /* 0x001fe20008201000 */
[----:B------:R-:W-:Y:S02]  /*4f700*/  USHF.R.U32.HI UR4, URZ, UR15, UR11 ;  /* 0x0000000f3f047299 */ /* 0x000fe4000801160b */
        /* <DEDUP_REMOVED lines=8> */
[----:B------:R-:W-:Y:S01]  /*4f790*/  UIMAD.WIDE.U32 UR8, UR10, UR12, UR8 ;  /* 0x0000000c0a0872a5 */ /* 0x000fe2000f8e0008 */
[----:B--2---:R-:W-:Y:S01]  /*4f7a0*/  R2UR UR12, R3 ;  /* 0x00000000030c72ca */ /* 0x004fe200000e0000 */
[----:B------:R-:W-:Y:S01]  /*4f7b0*/  UIMAD UR10, UR10, UR13, UR4 ;  /* 0x0000000d0a0a72a4 */ /* 0x000fe2000f8e0204 */
[----:B------:R-:W-:Y:S01]  /*4f7c0*/  ULDC UR11, c[0x0][0x618] ;  /* 0x00018600000b7ab9 */ /* 0x000fe20000000800 */
[----:B------:R-:W-:Y:S02]  /*4f7d0*/  ULDC UR21, c[0x0][0x658] ;  /* 0x0001960000157ab9 */ /* 0x000fe40000000800 */
[----:B------:R-:W-:Y:S01]  /*4f7e0*/  UIADD3 UR9, UR9, UR10, URZ ;  /* 0x0000000a09097290 */ /* 0x000fe2000fffe03f */
[----:B------:R-:W-:Y:S01]  /*4f7f0*/  UMOV UR15, 0xffffffff ;  /* 0xffffffff000f7882 */ /* 0x000fe20000000000 */
[----:B------:R-:W-:Y:S01]  /*4f800*/  ULDC.64 UR4, c[0x0][0x640] ;  /* 0x0001900000047ab9 */ /* 0x000fe20000000a00 */
[----:B------:R-:W-:Y:S01]  /*4f810*/  USHF.L.U32 UR15, UR15, UR21, URZ ;  /* 0x000000150f0f7299 */ /* 0x000fe2000800063f */
[----:B------:R-:W-:Y:S01]  /*4f820*/  ISETP.NE.U32.AND P0, PT, RZ, UR4, PT ;  /* 0x00000004ff007c0c */ /* 0x000fe2000bf05070 */
[----:B------:R-:W-:-:S02]  /*4f830*/  USHF.R.U64 UR16, UR8, UR11, UR9 ;  /* 0x0000000b08107299 */ /* 0x000fc40008001209 */
[----:B------:R-:W-:Y:S01]  /*4f840*/  USHF.R.U32.HI UR8, URZ, UR11, UR9 ;  /* 0x0000000b3f087299 */ /* 0x000fe20008011609 */
[----:B0-----:R-:W-:Y:S01]  /*4f850*/  R2UR UR14, R0 ;  /* 0x00000000000e72ca */ /* 0x001fe200000e0000 */
[----:B------:R-:W-:Y:S01]  /*4f860*/  ULDC UR17, c[0x0][0x608] ;  /* 0x0001820000117ab9 */ /* 0x000fe20000000800 */
[----:B------:R-:W-:Y:S01]  /*4f870*/  ULOP3.LUT UR40, URZ, UR15, URZ, 0x33, !UPT ;  /* 0x0000000f3f287292 */ /* 0x000fe2000f8e333f */
[----:B------:R-:W-:Y:S01]  /*4f880*/  ISETP.NE.AND.EX P0, PT, RZ, UR5, PT, P0 ;  /* 0x00000005ff007c0c */ /* 0x000fe2000bf05300 */
[----:B------:R-:W-:Y:S02]  /*4f890*/  USHF.R.U64 UR15, UR16, UR17, UR8 ;  /* 0x00000011100f7299 */ /* 0x000fe40008001208 */
[----:B------:R-:W-:Y:S02]  /*4f8a0*/  USHF.R.U32.HI UR8, URZ, UR17, UR8 ;  /* 0x000000113f087299 */ /* 0x000fe40008011608 */
[----:B------:R-:W-:Y:S02]  /*4f8b0*/  UIADD3 UR12, -UR12, URZ, URZ ;  /* 0x0000003f0c0c7290 */ /* 0x000fe4000fffe13f */
[----:B------:R-:W-:Y:S01]  /*4f8c0*/  USHF.R.U64 UR17, UR15, UR21, UR8 ;  /* 0x000000150f117299 */ /* 0x000fe20008001208 */
[----:B------:R-:W-:Y:S01]  /*4f8d0*/  UMOV UR19, 0x1 ;  /* 0x0000000100137882 */ /* 0x000fe20000000000 */
[----:B------:R-:W-:Y:S01]  /*4f8e0*/  ULDC UR13, c[0x0][0x144] ;  /* 0x00005100000d7ab9 */ /* 0x000fe20000000800 */
[----:B------:R-:W-:Y:S01]  /*4f8f0*/  ULDC UR7, c[0x0][0x600] ;  /* 0x0001800000077ab9 */ /* 0x000fe20000000800 */
[----:B------:R-:W-:-:S02]  /*4f900*/  USHF.L.U32 UR24, UR19, UR21, URZ ;  /* 0x0000001513187299 */ /* 0x000fc4000800063f */
[----:B------:R-:W-:Y:S02]  /*4f910*/  USHF.R.U32.HI UR8, URZ, UR21, UR8 ;  /* 0x000000153f087299 */ /* 0x000fe40008011608 */
[----:B------:R-:W-:Y:S02]  /*4f920*/  UIMAD UR21, UR13, UR12, UR6 ;  /* 0x0000000c0d1572a4 */ /* 0x000fe4000f8e0206 */
[----:B------:R-:W-:Y:S02]  /*4f930*/  UIADD3 UR20, UR7, -0x1, URZ ;  /* 0xffffffff07147890 */ /* 0x000fe4000fffe03f */
[----:B------:R-:W-:Y:S01]  /*4f940*/  UIADD3 UR19, -UR14, URZ, URZ ;  /* 0x0000003f0e137290 */ /* 0x000fe2000fffe13f */
        /* <DEDUP_REMOVED lines=17> */
.L_x_1559:
[----:B------:R-:W-:Y:S01]  /*4fa60*/  UISETP.NE.AND UP0, UPT, UR39, URZ, UPT ;  /* 0x0000003f2700728c */ /* 0x000fe2000bf05270 */
[----:B------:R-:W-:Y:S01]  /*4fa70*/  IMAD.MOV.U32 R0, RZ, RZ, 0x1 ;  /* 0x00000001ff007424 */ /* 0x000fe200078e00ff */
[----:B------:R-:W-:Y:S02]  /*4fa80*/  USHF.R.U64 UR4, UR6, UR22, UR8 ;  /* 0x0000001606047299 */ /* 0x000fe40008001208 */
[----:B------:R-:W-:Y:S02]  /*4fa90*/  ULOP3.LUT UR40, UR15, UR40, URZ, 0xc0, !UPT ;  /* 0x000000280f287292 */ /* 0x000fe4000f8ec03f */
[----:B------:R-:W-:Y:S02]  /*4faa0*/  UIADD3 UR5, -UR4, URZ, URZ ;  /* 0x0000003f04057290 */ /* 0x000fe4000fffe13f */
[----:B------:R-:W-:Y:S02]  /*4fab0*/  UIMAD UR40, UR24, UR4, UR40 ;  /* 0x00000004182872a4 */ /* 0x000fe4000f8e0228 */
[----:B------:R-:W-:-:S02]  /*4fac0*/  ULOP3.LUT UR16, UR16, UR20, URZ, 0xc0, !UPT ;  /* 0x0000001410107292 */ /* 0x000fc4000f8ec03f */
[----:B------:R-:W-:Y:S02]  /*4fad0*/  @UP0 UIMAD UR21, UR25, UR19, UR18 ;  /* 0x00000013191502a4 */ /* 0x000fe4000f8e0212 */
[----:B------:R-:W-:-:S03]  /*4fae0*/  UIMAD UR4, UR5, UR23, UR17 ;  /* 0x00000017050472a4 */ /* 0x000fc6000f8e0211 */
[----:B------:R-:W-:Y:S01]  /*4faf0*/  ULDC UR5, c[0x0][0x610] ;  /* 0x0001840000057ab9 */ /* 0x000fe20000000800 */
[----:B------:R-:W-:Y:S02]  /*4fb00*/  UIMAD UR4, UR4, UR7, UR16 ;  /* 0x00000007040472a4 */ /* 0x000fe4000f8e0210 */
[----:B------:R-:W-:-:S04]  /*4fb10*/  UIMAD UR40, UR40, UR5, UR21 ;  /* 0x00000005282872a4 */ /* 0x000fc8000f8e0215 */
[----:B------:R-:W-:Y:S02]  /*4fb20*/  USEL UR41, UR4, UR40, !UP0 ;  /* 0x0000002804297287 */ /* 0x000fe4000c000000 */
[----:B------:R-:W-:-:S12]  /*4fb30*/  USEL UR40, UR40, UR4, !UP0 ;  /* 0x0000000428287287 */ /* 0x000fd8000c000000 */
.L_x_1557:
[----:B------:R-:W-:-:S13]  /*4fb40*/  LOP3.LUT P0, RZ, R0, 0xff, RZ, 0xc0, !PT ;  /* 0x000000ff00ff7812 */ /* 0x000fda000780c0ff */
[----:B------:R-:W-:Y:S05]  /*4fb50*/  @P0 BRA `(.L_x_1560) ;  /* 0xfffffb14006c0947 */ /* 0x000fea000383ffff */
[----:B------:R-:W-:Y:S05]  /*4fb60*/  EXIT ;  /* 0x000000000000794d */ /* 0x000fea0003800000 */
.L_x_3:
[----:B------:R-:W2:Y:S01]  /*4fb70*/  LDL R4, [R1+0x90c] ;  /* 0x00090c0001047983 */ /* 0x000ea20000100800 */
[----:B------:R-:W-:-:S03]  /*4fb80*/  ULDC.64 UR8, c[0x0][0x650] ;  /* 0x0001940000087ab9 */ /* 0x000fc60000000a00 */
[----:B------:R-:W3:Y:S01]  /*4fb90*/  LDL R3, [R1+0x908] ;  /* 0x0009080001037983 */ /* 0x000ee20000100800 */
[----:B------:R-:W-:Y:S01]  /*4fba0*/  PRMT R0, RZ, 0x7610, R0 ;  /* 0x00007610ff007816 */ /* 0x000fe20000000000 */
[----:B------:R-:W-:Y:S02]  /*4fbb0*/  IMAD.MOV.U32 R5, RZ, RZ, -0x1 ;  /* 0xffffffffff057424 */ /* 0x000fe400078e00ff */
[----:B------:R-:W-:Y:S02]  /*4fbc0*/  IMAD.MOV.U32 R2, RZ, RZ, -0x1 ;  /* 0xffffffffff027424 */ /* 0x000fe400078e00ff */
[----:B------:R-:W-:Y:S01]  /*4fbd0*/  IMAD.MOV.U32 R10, RZ, RZ, -0x1 ;  /* 0xffffffffff0a7424 */ /* 0x000fe200078e00ff */
[----:B--2---:R-:W-:-:S04]  /*4fbe0*/  ISETP.GE.U32.AND P0, PT, R4, UR8, PT ;  /* 0x0000000804007c0c */ /* 0x004fc8000bf06070 */
[----:B---3--:R-:W-:-:S13]  /*4fbf0*/  ISETP.GE.U32.AND.EX P0, PT, R3, UR9, PT, P0 ;  /* 0x0000000903007c0c */ /* 0x008fda000bf06100 */
[----:B------:R-:W-:Y:S05]  /*4fc00*/  @P0 BRA `(.L_x_1561) ;  /* 0x00000004008c0947 */ /* 0x000fea0003800000 */
[----:B------:R-:W-:Y:S01]  /*4fc10*/  I2FP.F32.U32 R0, UR4 ;  /* 0x0000000400007c45 */ /* 0x000fe20008201000 */
[----:B0-----:R-:W-:Y:S01]  /*4fc20*/  ULDC.64 UR16, c[0x0][0x628] ;  /* 0x00018a0000107ab9 */ /* 0x001fe20000000a00 */
        /* <DEDUP_REMOVED lines=24> */
.L_x_1562:
        /* <DEDUP_REMOVED lines=24> */
[----:B------:R-:W-:Y:S01]  /*4ff30*/  UMOV UR19, 0x1 ;  /* 0x0000000100137882 */ /* 0x000fe20000000000 */
[----:B------:R-:W-:Y:S01]  /*4ff40*/  ULDC UR20, c[0x0][0x608] ;  /* 0x0001820000147ab9 */ /* 0x000fe20000000800 */
[----:B------:R-:W-:Y:S01]  /*4ff50*/  USHF.L.U32 UR26, UR19, UR23, URZ ;  /* 0x00000017131a7299 */ /* 0x000fe2000800063f */
[----:B------:R-:W-:Y:S01]  /*4ff60*/  ISETP.NE.AND.EX P0, PT, RZ, UR9, PT, P0 ;  /* 0x00000009ff007c0c */ /* 0x000fe2000bf05300 */
[----:B------:R-:W-:Y:S02]  /*4ff70*/  USHF.R.U64 UR19, UR18, UR20, UR11 ;  /* 0x0000001412137299 */ /* 0x000fe4000800120b */
[----:B------:R-:W-:Y:S02]  /*4ff80*/  USHF.R.U32.HI UR11, URZ, UR20, UR11 ;  /* 0x000000143f0b7299 */ /* 0x000fe4000801160b */
[----:B------:R-:W-:-:S02]  /*4ff90*/  UIADD3 UR15, -UR15, URZ, URZ ;  /* 0x0000003f0f0f7290 */ /* 0x000fc4000fffe13f */
[----:B------:R-:W-:Y:S01]  /*4ffa0*/  USHF.R.U64 UR20, UR19, UR23, UR11 ;  /* 0x0000001713147299 */ /* 0x000fe2000800120b */
[----:B------:R-:W-:Y:S01]  /*4ffb0*/  ULDC UR16, c[0x0][0x144] ;  /* 0x0000510000107ab9 */ /* 0x000fe20000000800 */
[----:B------:R-:W-:Y:S01]  /*4ffc0*/  ULDC UR6, c[0x0][0x600] ;  /* 0x0001800000067ab9 */ /* 0x000fe20000000800 */
[----:B------:R-:W-:Y:S02]  /*4ffd0*/  USHF.R.U32.HI UR11, URZ, UR23, UR11 ;  /* 0x000000173f0b7299 */ /* 0x000fe4000801160b */
[----:B------:R-:W-:Y:S02]  /*4ffe0*/  UIMAD UR23, UR16, UR15, UR4 ;  /* 0x0000000f101772a4 */ /* 0x000fe4000f8e0204 */
[----:B------:R-:W-:Y:S02]  /*4fff0*/  UIADD3 UR22, UR6, -0x1, URZ ;  /* 0xffffffff06167890 */ /* 0x000fe4000fffe03f */
[----:B------:R-:W-:Y:S02]  /*50000*/  ULOP3.LUT UR27, URZ, UR13, URZ, 0x33, !UPT ;  /* 0x0000000d3f1b7292 */ /* 0x000fe4000f8e333f */
        /* <DEDUP_REMOVED lines=18> */
.L_x_1563:
[----:B------:R-:W-:Y:S01]  /*50130*/  UISETP.NE.AND UP0, UPT, UR39, URZ, UPT ;  /* 0x0000003f2700728c */ /* 0x000fe2000bf05270 */
[----:B------:R-:W-:Y:S01]  /*50140*/  IMAD.MOV.U32 R0, RZ, RZ, 0x1 ;  /* 0x00000001ff007424 */ /* 0x000fe200078e00ff */
[----:B------:R-:W-:Y:S01]  /*50150*/  USHF.R.U64 UR8, UR4, UR24, UR11 ;  /* 0x0000001804087299 */ /* 0x000fe2000800120b */
[----:B------:R-:W-:Y:S01]  /*50160*/  IMAD.U32 R10, RZ, RZ, UR5 ;  /* 0x00000005ff0a7e24 */ /* 0x000fe2000f8e00ff */
[----:B------:R-:W-:Y:S02]  /*50170*/  ULOP3.LUT UR4, UR19, UR27, URZ, 0xc0, !UPT ;  /* 0x0000001b13047292 */ /* 0x000fe4000f8ec03f */
[----:B------:R-:W-:Y:S02]  /*50180*/  ULOP3.LUT UR18, UR18, UR22, URZ, 0xc0, !UPT ;  /* 0x0000001612127292 */ /* 0x000fe4000f8ec03f */
[----:B------:R-:W-:-:S03]  /*50190*/  UIMAD UR4, UR26, UR8, UR4 ;  /* 0x000000081a0472a4 */ /* 0x000fc6000f8e0204 */
[----:B------:R-:W-:Y:S02]  /*501a0*/  @UP0 UIMAD UR23, UR28, UR21, UR7 ;  /* 0x000000151c1702a4 */ /* 0x000fe4000f8e0207 */
[----:B------:R-:W-:-:S03]  /*501b0*/  UIADD3 UR7, -UR8, URZ, URZ ;  /* 0x0000003f08077290 */ /* 0x000fc6000fffe13f */
[----:B------:R-:W-:Y:S01]  /*501c0*/  ULDC UR8, c[0x0][0x610] ;  /* 0x0001840000087ab9 */ /* 0x000fe20000000800 */
[----:B------:R-:W-:Y:S02]  /*501d0*/  UIMAD UR7, UR7, UR25, UR20 ;  /* 0x00000019070772a4 */ /* 0x000fe4000f8e0214 */
[----:B------:R-:W-:Y:S02]  /*501e0*/  UIMAD UR4, UR4, UR8, UR23 ;  /* 0x00000008040472a4 */ /* 0x000fe4000f8e0217 */
[----:B------:R-:W-:-:S04]  /*501f0*/  UIMAD UR7, UR7, UR6, UR18 ;  /* 0x00000006070772a4 */ /* 0x000fc8000f8e0212 */
[----:B------:R-:W-:Y:S02]  /*50200*/  USEL UR6, UR7, UR4, !UP0 ;  /* 0x0000000407067287 */ /* 0x000fe4000c000000 */
[----:B------:R-:W-:-:S04]  /*50210*/  USEL UR4, UR4, UR7, !UP0 ;  /* 0x0000000704047287 */ /* 0x000fc8000c000000 */
[----:B------:R-:W-:Y:S02]  /*50220*/  MOV R2, UR6 ;  /* 0x0000000600027c02 */ /* 0x000fe40008000f00 */
[----:B------:R-:W-:-:S07]  /*50230*/  IMAD.U32 R5, RZ, RZ, UR4 ;  /* 0x00000004ff057e24 */ /* 0x000fce000f8e00ff */
.L_x_1561:
[----:B------:R-:W-:-:S08]  /*50240*/  NOP ;  /* 0x0000000000007918 */ /* 0x000fd00000000000 */
[----:B0-----:R-:W0:-:S00]  /*50250*/  USETMAXREG.DEALLOC.CTAPOOL 0x18 ;  /* 0x00000018000079c8 */ /* 0x001e0000080e0500 */
[----:B------:R-:W-:-:S13]  /*50260*/  ISETP.NE.AND P0, PT, RZ, UR10, PT ;  /* 0x0000000aff007c0c */ /* 0x000fda000bf05270 */
[----:B------:R-:W-:Y:S05]  /*50270*/  @P0 EXIT ;  /* 0x000000000000094d */ /* 0x000fea0003800000 */
[----:B0-----:R-:W-:Y:S01]  /*50280*/  LOP3.LUT P0, RZ, R0, 0xff, RZ, 0xc0, !PT ;  /* 0x000000ff00ff7812 */ /* 0x001fe2000780c0ff */
[----:B------:R-:W-:Y:S02]  /*50290*/  IMAD.MOV.U32 R0, RZ, RZ, 0x1 ;  /* 0x00000001ff007424 */ /* 0x000fe400078e00ff */
[----:B------:R-:W-:-:S10]  /*502a0*/  IMAD.MOV.U32 R6, RZ, RZ, RZ ;  /* 0x000000ffff067224 */ /* 0x000fd400078e00ff */
[----:B------:R-:W-:Y:S05]  /*502b0*/  @!P0 BRA `(.L_x_1564) ;  /* 0x0000000c00688947 */ /* 0x000fea0003800000 */
[----:B------:R-:W0:Y:S01]  /*502c0*/  S2R R3, SR_TID.X ;  /* 0x0000000000037919 */ /* 0x000e220000002100 */
[----:B------:R-:W1:Y:S01]  /*502d0*/  LDC R0, c[0x0][0x28c] ;  /* 0x0000a300ff007b82 */ /* 0x000e620000000800 */
[----:B------:R-:W-:Y:S01]  /*502e0*/  ULDC UR5, c[0x0][0x658] ;  /* 0x0001960000057ab9 */ /* 0x000fe20000000800 */
[----:B------:R-:W-:Y:S01]  /*502f0*/  UMOV UR7, 0xffffffff ;  /* 0xffffffff00077882 */ /* 0x000fe20000000000 */
[----:B------:R-:W-:Y:S01]  /*50300*/  ULDC UR6, c[0x0][0xc] ;  /* 0x0000030000067ab9 */ /* 0x000fe20000000800 */
[----:B------:R-:W-:Y:S01]  /*50310*/  USHF.L.U32 UR9, UR7, UR5, URZ ;  /* 0x0000000507097299 */ /* 0x000fe2000800063f */
[----:B------:R-:W-:Y:S01]  /*50320*/  BSSY B0, `(.L_x_1564) ;  /* 0x00000d3000007945 */ /* 0x000fe20003800000 */
[----:B------:R-:W-:Y:S01]  /*50330*/  UMOV UR8, 0x1 ;  /* 0x0000000100087882 */ /* 0x000fe20000000000 */
[----:B------:R-:W-:Y:S01]  /*50340*/  ULDC UR7, c[0x0][0x10] ;  /* 0x0000040000077ab9 */ /* 0x000fe20000000800 */
[----:B------:R-:W-:Y:S01]  /*50350*/  USHF.L.U32 UR5, UR8, UR5, URZ ;  /* 0x0000000508057299 */ /* 0x000fe2000800063f */
[----:B------:R-:W-:Y:S01]  /*50360*/  IMAD.MOV.U32 R8, RZ, RZ, 0x1 ;  /* 0x00000001ff087424 */ /* 0x000fe200078e00ff */
[----:B------:R-:W-:Y:S01]  /*50370*/  UIMAD.WIDE.U32 UR6, UR6, UR7, URZ ;  /* 0x00000007060672a5 */ /* 0x000fe2000f8e003f */
[----:B------:R-:W-:Y:S01]  /*50380*/  IMAD.MOV.U32 R6, RZ, RZ, RZ ;  /* 0x000000ffff067224 */ /* 0x000fe200078e00ff */
[----:B------:R-:W-:Y:S01]  /*50390*/  ULDC UR8, c[0x0][0x14] ;  /* 0x0000050000087ab9 */ /* 0x000fe20000000800 */
[----:B------:R-:W-:Y:S01]  /*503a0*/  ULDC UR4, c[0x0][0x600] ;  /* 0x0001800000047ab9 */ /* 0x000fe20000000800 */
[----:B------:R-:W-:-:S02]  /*503b0*/  UIMAD.WIDE.U32 UR20, UR6, UR8, URZ ;  /* 0x00000008061472a5 */ /* 0x000fc4000f8e003f */
[----:B------:R-:W-:Y:S02]  /*503c0*/  UIMAD UR7, UR7, UR8, URZ ;  /* 0x00000008070772a4 */ /* 0x000fe4000f8e023f */
[----:B------:R-:W-:Y:S02]  /*503d0*/  ULOP3.LUT UR24, UR38, 0x2, URZ, 0xfc, !UPT ;  /* 0x0000000226187892 */ /* 0x000fe4000f8efc3f */
[----:B------:R-:W-:Y:S02]  /*503e0*/  UIADD3 UR4, UR4, -0x1, URZ ;  /* 0xffffffff04047890 */ /* 0x000fe4000fffe03f */
[----:B------:R-:W-:Y:S01]  /*503f0*/  ULOP3.LUT UR6, URZ, UR9, URZ, 0x33, !UPT ;  /* 0x000000093f067292 */ /* 0x000fe2000f8e333f */
[----:B-1----:R-:W-:Y:S01]  /*50400*/  VIADD R0, R0, 0x1f ;  /* 0x0000001f00007836 */ /* 0x002fe20000000000 */
[----:B------:R-:W-:Y:S01]  /*50410*/  UIADD3 UR7, UR21, UR7, URZ ;  /* 0x0000000715077290 */ /* 0x000fe2000fffe03f */
[----:B------:R-:W-:Y:S01]  /*50420*/  ULDC.64 UR22, c[0x0][0x198] ;  /* 0x0000660000167ab9 */ /* 0x000fe20000000a00 */
[----:B0-----:R-:W-:-:S02]  /*50430*/  LOP3.LUT P3, RZ, R3, 0x7f, RZ, 0xc0, !PT ;  /* 0x0000007f03ff7812 */ /* 0x001fc4000786c0ff */
[----:B------:R-:W-:Y:S02]  /*50440*/  LOP3.LUT P0, RZ, R3, 0x1f, RZ, 0xc0, !PT ;  /* 0x0000001f03ff7812 */ /* 0x000fe4000780c0ff */
[----:B------:R-:W-:Y:S02]  /*50450*/  SHF.R.S32.HI R3, RZ, 0x1f, R0 ;  /* 0x0000001fff037819 */ /* 0x000fe40000011400 */
[----:B------:R-:W-:Y:S02]  /*50460*/  PLOP3.LUT P0, PT, P0, P3, PT, 0x8a, 0x0 ;  /* 0x000000000000781c */ /* 0x000fe40000707172 */
[----:B------:R-:W-:Y:S01]  /*50470*/  LEA.HI R3, R3, R0, RZ, 0x5 ;  /* 0x0000000003037211 */ /* 0x000fe200078f28ff */
[----:B------:R-:W-:-:S03]  /*50480*/  IMAD.MOV.U32 R0, RZ, RZ, 0x1 ;  /* 0x00000001ff007424 */ /* 0x000fc600078e00ff */
[----:B------:R-:W-:-:S05]  /*50490*/  SHF.R.S32.HI R7, RZ, 0x5, R3 ;  /* 0x00000005ff077819 */ /* 0x000fca0000011403 */
[----:B------:R-:W-:-:S07]  /*504a0*/  VIADD R11, R7, 0x1 ;  /* 0x00000001070b7836 */ /* 0x000fce0000000000 */
.L_x_1576:
[----:B------:R-:W-:-:S03]  /*504b0*/  UMOV UR8, 0xffffffff ;  /* 0xffffffff00087882 */ /* 0x000fc60000000000 */
[----:B------:R-:W-:Y:S05]  /*504c0*/  BRA.DIV UR8, `(.L_x_1565) ;  /* 0x0000000e08d47947 */ /* 0x000fea000b800000 */
[----:B------:R-:W-:-:S13]  /*504d0*/  ELECT P6, URZ, PT ;  /* 0x00000000003f782f */ /* 0x000fda00038c0000 */
.L_x_1587:
[----:B------:R-:W0:Y:S01]  /*504e0*/  LDC R3, c[0x0][0x28c] ;  /* 0x0000a300ff037b82 */ /* 0x000e220000000800 */
[----:B------:R-:W-:Y:S01]  /*504f0*/  BSSY B1, `(.L_x_1566) ;  /* 0x0000038000017945 */ /* 0x000fe20003800000 */
[----:B0-----:R-:W-:-:S13]  /*50500*/  ISETP.LT.OR P6, PT, R3, 0x1, !P6 ;  /* 0x000000010300780c */ /* 0x001fda00077c1670 */
[----:B------:R-:W-:Y:S05]  /*50510*/  @P6 BRA `(.L_x_1567) ;  /* 0x0000000000d46947 */ /* 0x000fea0003800000 */
[----:B------:R-:W-:Y:S01]  /*50520*/  IMAD R2, R2, 0x180, RZ ;  /* 0x0000018002027824 */ /* 0x000fe200078e02ff */
[----:B------:R-:W-:Y:S01]  /*50530*/  MOV R9, R6 ;  /* 0x0000000600097202 */ /* 0x000fe20000000f00 */
[----:B------:R-:W-:Y:S02]  /*50540*/  IMAD.SHL.U32 R5, R5, 0x200, RZ ;  /* 0x0000020005057824 */ /* 0x000fe400078e00ff */
[----:B------:R-:W-:Y:S02]  /*50550*/  IMAD.MOV.U32 R14, RZ, RZ, RZ ;  /* 0x000000ffff0e7224 */ /* 0x000fe400078e00ff */
[----:B------:R-:W-:Y:S02]  /*50560*/  IMAD.MOV.U32 R4, RZ, RZ, R11 ;  /* 0x000000ffff047224 */ /* 0x000fe400078e000b */
[----:B------:R-:W-:-:S07]  /*50570*/  IMAD.MOV.U32 R3, RZ, RZ, R0 ;  /* 0x000000ffff037224 */ /* 0x000fce00078e0000 */
.L_x_1571:
[----:B------:R-:W0:Y:S01]  /*50580*/  S2R R13, SR_CgaCtaId ;  /* 0x00000000000d7919 */ /* 0x000e220000008800 */
[----:B------:R-:W-:-:S04]  /*50590*/  MOV R12, 0x400 ;  /* 0x00000400000c7802 */ /* 0x000fc80000000f00 */
[----:B0-----:R-:W-:Y:S02]  /*505a0*/  LEA R16, R13, R12, 0x18 ;  /* 0x0000000c0d107211 */ /* 0x001fe400078ec0ff */
[----:B------:R-:W-:Y:S01]  /*505b0*/  SHF.L.U32 R12, R3, 0x1f, RZ ;  /* 0x0000001f030c7819 */ /* 0x000fe200000006ff */
[----:B------:R-:W0:Y:S02]  /*505c0*/  @!P3 LDC R13, c[0x0][0x500] ;  /* 0x00014000ff0dbb82 */ /* 0x000e240000000800 */
[----:B------:R-:W-:-:S04]  /*505d0*/  IMAD R15, R9, 0x8, R16 ;  /* 0x00000008090f7824 */ /* 0x000fc800078e0210 */
[----:B------:R-:W1:Y:S02]  /*505e0*/  SYNCS.PHASECHK.TRANS64.TRYWAIT P1, [R15+URZ+0x20], R12 ;  /* 0x0000200c0f0075a7 */ /* 0x000e64000802017f */
[----:B-1----:R-:W-:Y:S05]  /*505f0*/  @!P1 BRA `(.L_x_1568) ;  /* 0x0000000c00a89947 */ /* 0x002fea0003800000 */
.L_x_1588:
[----:B------:R-:W-:Y:S01]  /*50600*/  UPRMT UR8, UR24, 0x9910, URZ ;  /* 0x0000991018087896 */ /* 0x000fe2000800003f */
[----:B0-----:R0:W-:Y:S03]  /*50610*/  @!P3 SYNCS.ARRIVE.TRANS64 RZ, [R15+URZ], R13 ;  /* 0x0000000d0fffb9a7 */ /* 0x0011e6000800003f */
[----:B------:R-:W-:-:S06]  /*50620*/  UISETP.NE.AND UP0, UPT, UR8, 0x2, UPT ;  /* 0x000000020800788c */ /* 0x000fcc000bf05270 */
[----:B------:R-:W-:-:S13]  /*50630*/  PLOP3.LUT P1, PT, PT, PT, UP0, 0x80, 0x0 ;  /* 0x000000000000781c */ /* 0x000fda0003f2f008 */
[----:B0-----:R-:W-:Y:S05]  /*50640*/  @P1 BRA `(.L_x_1569) ;  /* 0x0000000000041947 */ /* 0x001fea0003800000 */
[----:B------:R-:W-:Y:S01]  /*50650*/  BPT.TRAP 0x1 ;  /* 0x000000040000795c */ /* 0x000fe20000300000 */
.L_x_1569:
[----:B------:R-:W-:Y:S05]  /*50660*/  @P0 BRA `(.L_x_1570) ;  /* 0x0000000000040947 */ /* 0x000fea0003800000 */
[----:B------:R-:W-:Y:S01]  /*50670*/  BPT.TRAP 0x1 ;  /* 0x000000040000795c */ /* 0x000fe20000300000 */
.L_x_1570:
[--C-:B-1----:R-:W-:Y:S01]  /*50680*/  IMAD R12, R9, 0x8000, R16.reuse ;  /* 0x00008000090c7824 */ /* 0x102fe200078e0210 */
[----:B------:R-:W-:Y:S01]  /*50690*/  R2UR UR18, R5 ;  /* 0x00000000051272ca */ /* 0x000fe200000e0000 */
[----:B------:R-:W-:Y:S01]  /*506a0*/  IMAD R16, R9, 0x6000, R16 ;  /* 0x0000600009107824 */ /* 0x000fe200078e0210 */
[----:B------:R-:W-:Y:S01]  /*506b0*/  R2UR UR9, R15 ;  /* 0x000000000f0972ca */ /* 0x000fe200000e0000 */
[----:B------:R-:W-:Y:S01]  /*506c0*/  VIADD R4, R4, 0xffffffff ;  /* 0xffffffff04047836 */ /* 0x000fe20000000000 */
[----:B------:R-:W-:Y:S01]  /*506d0*/  R2UR UR8, R12 ;  /* 0x000000000c0872ca */ /* 0x000fe200000e0000 */
[----:B------:R-:W-:Y:S01]  /*506e0*/  UIADD3 UR14, UP0, UR22, 0xf0, URZ ;  /* 0x000000f0160e7890 */ /* 0x000fe2000ff1e03f */
[----:B------:R-:W-:Y:S01]  /*506f0*/  R2UR UR11, R16 ;  /* 0x00000000100b72ca */ /* 0x000fe200000e0000 */
[----:B------:R-:W-:Y:S01]  /*50700*/  UIADD3 UR26, UP1, UR22, 0x1f0, URZ ;  /* 0x000001f0161a7890 */ /* 0x000fe2000ff3e03f */
[----:B------:R-:W-:Y:S01]  /*50710*/  R2UR UR10, R14 ;  /* 0x000000000e0a72ca */ /* 0x000fe200000e0000 */
[----:B------:R-:W-:Y:S01]  /*50720*/  UIADD3.X UR15, URZ, UR23, URZ, UP0, !UPT ;  /* 0x000000173f0f7290 */ /* 0x000fe200087fe43f */
[----:B------:R-:W-:Y:S01]  /*50730*/  R2UR UR12, R10 ;  /* 0x000000000a0c72ca */ /* 0x000fe200000e0000 */
[----:B------:R-:W-:Y:S01]  /*50740*/  VIADD R9, R9, 0x1 ;  /* 0x0000000109097836 */ /* 0x000fe20000000000 */
[----:B------:R-:W-:Y:S01]  /*50750*/  R2UR UR19, R2 ;  /* 0x00000000021372ca */ /* 0x000fe200000e0000 */
[----:B------:R-:W-:Y:S01]  /*50760*/  UIADD3.X UR27, URZ, UR23, URZ, UP1, !UPT ;  /* 0x000000173f1b7290 */ /* 0x000fe20008ffe43f */
[----:B------:R-:W-:Y:S01]  /*50770*/  ISETP.GT.AND P2, PT, R4, 0x1, PT ;  /* 0x000000010400780c */ /* 0x000fe20003f44270 */
[----:B------:R-:W-:Y:S01]  /*50780*/  UMOV UR16, 0x0 ;  /* 0x0000000000107882 */ /* 0x000fe20000000000 */
[----:B------:R-:W-:Y:S01]  /*50790*/  UMOV UR17, 0x10000000 ;  /* 0x1000000000117882 */ /* 0x000fe20000000000 */
[----:B------:R-:W-:Y:S01]  /*507a0*/  UIADD3 UR8, UR8, 0x100, URZ ;  /* 0x0000010008087890 */ /* 0x000fe2000fffe03f */
[----:B------:R-:W-:Y:S01]  /*507b0*/  ISETP.NE.AND P1, PT, R9, 0x4, PT ;  /* 0x000000040900780c */ /* 0x000fe20003f25270 */
[----:B------:R-:W-:Y:S01]  /*507c0*/  UIADD3 UR13, UR11, 0x20100, URZ ;  /* 0x000201000b0d7890 */ /* 0x000fe2000fffe03f */
[----:B------:R-:W-:-:S02]  /*507d0*/  VIADD R14, R14, 0x20 ;  /* 0x000000200e0e7836 */ /* 0x000fc40000000000 */
[----:B------:R-:W-:Y:S01]  /*507e0*/  UMOV UR11, UR18 ;  /* 0x00000012000b7c82 */ /* 0x000fe20008000000 */
[----:B------:R-:W-:Y:S02]  /*507f0*/  SEL R12, RZ, 0x1, P1 ;  /* 0x00000001ff0c7807 */ /* 0x000fe40000800000 */
[----:B------:R-:W-:Y:S01]  /*50800*/  SEL R9, R9, RZ, P1 ;  /* 0x000000ff09097207 */ /* 0x000fe20000800000 */
[----:B------:R0:W-:Y:S01]  /*50810*/  UTMALDG.3D [UR8], [UR14], desc[UR16] ;  /* 0x000010080e0075b4 */ /* 0x0001e20008011000 */
[----:B------:R-:W-:Y:S01]  /*50820*/  LOP3.LUT R3, R3, R12, RZ, 0x3c, !PT ;  /* 0x0000000c03037212 */ /* 0x000fe200078e3cff */
[----:B0-----:R-:W-:Y:S01]  /*50830*/  UMOV UR8, UR13 ;  /* 0x0000000d00087c82 */ /* 0x001fe20008000000 */
[----:B------:R-:W-:Y:S02]  /*50840*/  UMOV UR11, UR19 ;  /* 0x00000013000b7c82 */ /* 0x000fe40008000000 */
[----:B------:R0:W-:Y:S02]  /*50850*/  UTMALDG.3D [UR8], [UR26], desc[UR16] ;  /* 0x000010081a0075b4 */ /* 0x0001e40008011000 */
[----:B0-----:R-:W-:Y:S05]  /*50860*/  @P2 BRA `(.L_x_1571) ;  /* 0xfffffffc00442947 */ /* 0x001fea000383ffff */
.L_x_1567:
[----:B------:R-:W-:Y:S05]  /*50870*/  BSYNC B1 ;  /* 0x0000000000017941 */ /* 0x000fea0003800000 */
.L_x_1566:
[----:B------:R-:W2:Y:S01]  /*50880*/  LDL.LU R16, [R1+0x908] ;  /* 0x0009080001107983 */ /* 0x000ea20000300800 */
[----:B------:R-:W-:Y:S01]  /*50890*/  LOP3.LUT P4, RZ, R8, 0xff, RZ, 0xc0, !PT ;  /* 0x000000ff08ff7812 */ /* 0x000fe2000788c0ff */
[----:B------:R-:W-:Y:S01]  /*508a0*/  IMAD.IADD R6, R7, 0x1, R6 ;  /* 0x0000000107067824 */ /* 0x000fe200078e0206 */
[----:B------:R-:W-:Y:S01]  /*508b0*/  ULDC.64 UR8, c[0x0][0x650] ;  /* 0x0001940000087ab9 */ /* 0x000fe20000000a00 */
[----:B------:R-:W3:Y:S01]  /*508c0*/  LDL.LU R15, [R1+0x90c] ;  /* 0x00090c00010f7983 */ /* 0x000ee20000300800 */
[----:B------:R-:W-:Y:S01]  /*508d0*/  BSSY B1, `(.L_x_1572) ;  /* 0x0000075000017945 */ /* 0x000fe20003800000 */
[----:B------:R-:W-:Y:S01]  /*508e0*/  IMAD.MOV.U32 R5, RZ, RZ, -0x1 ;  /* 0xffffffffff057424 */ /* 0x000fe200078e00ff */
[----:B------:R-:W-:Y:S01]  /*508f0*/  SHF.R.U32.HI R2, RZ, 0x2, R6 ;  /* 0x00000002ff027819 */ /* 0x000fe20000011606 */
[----:B------:R-:W-:Y:S01]  /*50900*/  IMAD.MOV.U32 R10, RZ, RZ, -0x1 ;  /* 0xffffffffff0a7424 */ /* 0x000fe200078e00ff */
[----:B------:R-:W-:Y:S02]  /*50910*/  ISETP.GT.U32.AND P1, PT, R6, 0x3, PT ;  /* 0x000000030600780c */ /* 0x000fe40003f24070 */
[----:B------:R-:W-:-:S02]  /*50920*/  LOP3.LUT R2, R2, 0x1, RZ, 0xc0, !PT ;  /* 0x0000000102027812 */ /* 0x000fc400078ec0ff */
[C---:B------:R-:W-:Y:S01]  /*50930*/  ISETP.LT.U32.AND P1, PT, R7.reuse, 0x4, P1 ;  /* 0x000000040700780c */ /* 0x040fe20000f21070 */
[----:B------:R-:W0:Y:S01]  /*50940*/  @P4 S2R R3, SR_CgaCtaId ;  /* 0x0000000000034919 */ /* 0x000e220000008800 */
[----:B------:R-:W-:Y:S02]  /*50950*/  ISETP.NE.U32.AND P2, PT, R2, 0x1, PT ;  /* 0x000000010200780c */ /* 0x000fe40003f45070 */
[----:B------:R-:W-:Y:S02]  /*50960*/  @P4 MOV R2, 0x400 ;  /* 0x0000040000024802 */ /* 0x000fe40000000f00 */
[----:B------:R-:W-:Y:S02]  /*50970*/  ISETP.GT.U32.AND P2, PT, R7, 0x3, !P2 ;  /* 0x000000030700780c */ /* 0x000fe40005744070 */
[----:B------:R-:W-:Y:S02]  /*50980*/  LOP3.LUT R6, R6, 0x3, RZ, 0xc0, !PT ;  /* 0x0000000306067812 */ /* 0x000fe400078ec0ff */
[----:B------:R-:W-:-:S02]  /*50990*/  PRMT R8, RZ, 0x7610, R8 ;  /* 0x00007610ff087816 */ /* 0x000fc40000000008 */
[----:B0-----:R-:W-:Y:S02]  /*509a0*/  @P4 LEA R2, R3, R2, 0x18 ;  /* 0x0000000203024211 */ /* 0x001fe400078ec0ff */
[----:B------:R-:W-:Y:S02]  /*509b0*/  SEL R3, RZ, 0x1, !P1 ;  /* 0x00000001ff037807 */ /* 0x000fe40004800000 */
[----:B------:R0:W-:Y:S02]  /*509c0*/  @P4 SYNCS.ARRIVE.TRANS64.A1T0 RZ, [R2+URZ+0x58], RZ ;  /* 0x000058ff02ff49a7 */ /* 0x0001e4000810003f */
[----:B0-----:R-:W-:-:S04]  /*509d0*/  SEL R2, RZ, 0x1, !P2 ;  /* 0x00000001ff027807 */ /* 0x001fc80005000000 */
[--C-:B------:R-:W-:Y:S01]  /*509e0*/  LOP3.LUT R0, R2, R0, R3.reuse, 0x96, !PT ;  /* 0x0000000002007212 */ /* 0x100fe200078e9603 */
[----:B------:R-:W-:Y:S01]  /*509f0*/  IMAD.MOV.U32 R2, RZ, RZ, -0x1 ;  /* 0xffffffffff027424 */ /* 0x000fe200078e00ff */
[----:B------:R-:W-:Y:S02]  /*50a00*/  PRMT R3, RZ, 0x7610, R3 ;  /* 0x00007610ff037816 */ /* 0x000fe40000000003 */
[----:B---3--:R-:W-:-:S04]  /*50a10*/  IADD3 R15, P1, R15, UR20, RZ ;  /* 0x000000140f0f7c10 */ /* 0x008fc8000ff3e0ff */
[----:B--2---:R-:W-:Y:S01]  /*50a20*/  IADD3.X R16, R16, UR7, RZ, P1, !PT ;  /* 0x0000000710107c10 */ /* 0x004fe20008ffe4ff */
[----:B------:R0:W-:Y:S01]  /*50a30*/  STL [R1+0x90c], R15 ;  /* 0x00090c0f01007387 */ /* 0x0001e20000100800 */
[----:B------:R-:W-:-:S03]  /*50a40*/  ISETP.GE.U32.AND P1, PT, R15, UR8, PT ;  /* 0x000000080f007c0c */ /* 0x000fc6000bf26070 */
[----:B------:R0:W-:Y:S01]  /*50a50*/  STL [R1+0x908], R16 ;  /* 0x0009081001007387 */ /* 0x0001e20000100800 */
[----:B------:R-:W-:-:S13]  /*50a60*/  ISETP.GE.U32.AND.EX P1, PT, R16, UR9, PT, P1 ;  /* 0x0000000910007c0c */ /* 0x000fda000bf26110 */
[----:B0-----:R-:W-:Y:S05]  /*50a70*/  @P1 BRA `(.L_x_1573) ;  /* 0x0000000400681947 */ /* 0x001fea0003800000 */
[----:B------:R-:W0:Y:S01]  /*50a80*/  S2UR UR8, SR_CTAID.X ;  /* 0x00000000000879c3 */ /* 0x000e220000002500 */
[----:B------:R-:W-:Y:S01]  /*50a90*/  ULDC.64 UR10, c[0x0][0x628] ;  /* 0x00018a00000a7ab9 */ /* 0x000fe20000000a00 */
[----:B------:R-:W-:Y:S01]  /*50aa0*/  ULDC UR9, c[0x0][0x150] ;  /* 0x0000540000097ab9 */ /* 0x000fe20000000800 */
[----:B------:R-:W-:Y:S01]  /*50ab0*/  ISETP.NE.U32.AND P1, PT, RZ, UR10, PT ;  /* 0x0000000aff007c0c */ /* 0x000fe2000bf25070 */
[----:B------:R-:W-:Y:S01]  /*50ac0*/  ULDC UR12, c[0x0][0x630] ;  /* 0x00018c00000c7ab9 */ /* 0x000fe20000000800 */
[----:B------:R-:W-:Y:S01]  /*50ad0*/  ULDC UR14, c[0x0][0x154] ;  /* 0x00005500000e7ab9 */ /* 0x000fe20000000800 */
[----:B------:R-:W-:Y:S01]  /*50ae0*/  IMAD.MOV.U32 R3, RZ, RZ, R16 ;  /* 0x000000ffff037224 */ /* 0x000fe200078e0010 */
[----:B------:R-:W-:Y:S01]  /*50af0*/  ISETP.NE.AND.EX P1, PT, RZ, UR11, PT, P1 ;  /* 0x0000000bff007c0c */ /* 0x000fe2000bf25310 */
[----:B------:R-:W1:Y:S01]  /*50b00*/  S2UR UR13, SR_CTAID.Y ;  /* 0x00000000000d79c3 */ /* 0x000e620000002600 */
[----:B0-----:R-:W-:-:S05]  /*50b10*/  I2FP.F32.U32 R2, UR8 ;  /* 0x0000000800027c45 */ /* 0x001fca0008201000 */
[----:B------:R-:W-:Y:S01]  /*50b20*/  FMUL R9, R2, UR9 ;  /* 0x0000000902097c20 */ /* 0x000fe20008400000 */
[----:B------:R-:W-:Y:S01]  /*50b30*/  IMAD.MOV.U32 R2, RZ, RZ, R15 ;  /* 0x000000ffff027224 */ /* 0x000fe200078e000f */
[----:B-1----:R-:W-:-:S04]  /*50b40*/  I2FP.F32.U32 R12, UR13 ;  /* 0x0000000d000c7c45 */ /* 0x002fc80008201000 */
[----:B------:R-:W0:Y:S01]  /*50b50*/  F2I.U32.TRUNC.NTZ R9, R9 ;  /* 0x0000000900097305 */ /* 0x000e22000020f000 */
[----:B------:R-:W-:Y:S05]  /*50b60*/  @!P1 BRA `(.L_x_1574) ;  /* 0x0000000000289947 */ /* 0x000fea0003800000 */
[----:B------:R-:W-:Y:S02]  /*50b70*/  ULDC UR9, c[0x0][0x634] ;  /* 0x00018d0000097ab9 */ /* 0x000fe40000000800 */
[----:B------:R-:W-:-:S05]  /*50b80*/  IADD3 R3, P1, R15, UR9, RZ ;  /* 0x000000090f037c10 */ /* 0x000fca000ff3e0ff */
[----:B------:R-:W-:-:S04]  /*50b90*/  IMAD.X R13, RZ, RZ, R16, P1 ;  /* 0x000000ffff0d7224 */ /* 0x000fc800008e0610 */
[----:B------:R-:W-:-:S04]  /*50ba0*/  IMAD.WIDE.U32 R4, R13, UR10, RZ ;  /* 0x0000000a0d047c25 */ /* 0x000fc8000f8e00ff */
[----:B------:R-:W-:-:S04]  /*50bb0*/  IMAD.WIDE.U32 R4, P1, R3, UR11, R4 ;  /* 0x0000000b03047c25 */ /* 0x000fc8000f820004 */
[----:B------:R-:W-:-:S04]  /*50bc0*/  IMAD.WIDE.U32 R2, R3, UR10, RZ ;  /* 0x0000000a03027c25 */ /* 0x000fc8000f8e00ff */
[----:B------:R-:W-:Y:S01]  /*50bd0*/  IMAD.MOV.U32 R2, RZ, RZ, R5 ;  /* 0x000000ffff027224 */ /* 0x000fe200078e0005 */
[----:B------:R-:W-:Y:S02]  /*50be0*/  IADD3 RZ, P2, R3, R4, RZ ;  /* 0x0000000403ff7210 */ /* 0x000fe40007f5e0ff */
[----:B------:R-:W-:-:S03]  /*50bf0*/  IADD3.X R3, RZ, RZ, RZ, P1, !PT ;  /* 0x000000ffff037210 */ /* 0x000fc60000ffe4ff */
[----:B------:R-:W-:-:S08]  /*50c00*/  IMAD.WIDE.U32.X R2, R13, UR11, R2, P2 ;  /* 0x0000000b0d027c25 */ /* 0x000fd000090e0402 */
.L_x_1574:
[--C-:B------:R-:W-:Y:S01]  /*50c10*/  SHF.R.U64 R10, R2, UR12, R3.reuse ;  /* 0x0000000c020a7c19 */ /* 0x100fe20008001203 */
[----:B------:R-:W-:Y:S01]  /*50c20*/  ULDC.64 UR10, c[0x0][0x620] ;  /* 0x00018800000a7ab9 */ /* 0x000fe20000000a00 */
[----:B------:R-:W-:Y:S01]  /*50c30*/  SHF.R.U32.HI R2, RZ, UR12, R3 ;  /* 0x0000000cff027c19 */ /* 0x000fe20008011603 */
[----:B------:R-:W-:Y:S01]  /*50c40*/  IMAD.MOV.U32 R3, RZ, RZ, R16 ;  /* 0x000000ffff037224 */ /* 0x000fe200078e0010 */
[----:B------:R-:W-:Y:S01]  /*50c50*/  IADD3 R13, P1, RZ, -R10, RZ ;  /* 0x8000000aff0d7210 */ /* 0x000fe20007f3e0ff */
[----:B------:R-:W-:Y:S01]  /*50c60*/  FMUL R12, R12, UR14 ;  /* 0x0000000e0c0c7c20 */ /* 0x000fe20008400000 */
[----:B------:R-:W-:Y:S01]  /*50c70*/  ULDC.64 UR14, c[0x0][0x640] ;  /* 0x00019000000e7ab9 */ /* 0x000fe20000000a00 */
[----:B0-----:R-:W-:Y:S02]  /*50c80*/  R2UR UR9, R9 ;  /* 0x00000000090972ca */ /* 0x001fe400000e0000 */
[----:B------:R-:W-:Y:S01]  /*50c90*/  IMAD.X R2, RZ, RZ, ~R2, P1 ;  /* 0x000000ffff027224 */ /* 0x000fe200008e0e02 */
[----:B------:R-:W-:Y:S01]  /*50ca0*/  ISETP.NE.U32.AND P1, PT, RZ, UR14, PT ;  /* 0x0000000eff007c0c */ /* 0x000fe2000bf25070 */
[----:B------:R-:W0:Y:S02]  /*50cb0*/  F2I.U32.TRUNC.NTZ R12, R12 ;  /* 0x0000000c000c7305 */ /* 0x000e24000020f000 */
[----:B------:R-:W-:Y:S01]  /*50cc0*/  IMAD R2, R2, UR10, RZ ;  /* 0x0000000a02027c24 */ /* 0x000fe2000f8e02ff */
[----:B------:R-:W-:-:S03]  /*50cd0*/  ISETP.NE.AND.EX P1, PT, RZ, UR15, PT, P1 ;  /* 0x0000000fff007c0c */ /* 0x000fc6000bf25310 */
[----:B------:R-:W-:Y:S02]  /*50ce0*/  IMAD R5, R13, UR11, R2 ;  /* 0x0000000b0d057c24 */ /* 0x000fe4000f8e0202 */
[----:B------:R-:W-:-:S04]  /*50cf0*/  IMAD.MOV.U32 R2, RZ, RZ, R15 ;  /* 0x000000ffff027224 */ /* 0x000fc800078e000f */
[----:B------:R-:W-:Y:S01]  /*50d00*/  IMAD.WIDE.U32 R2, R13, UR10, R2 ;  /* 0x0000000a0d027c25 */ /* 0x000fe2000f8e0002 */
[----:B------:R-:W-:Y:S01]  /*50d10*/  ULDC UR10, c[0x0][0x618] ;  /* 0x00018600000a7ab9 */ /* 0x000fe20000000800 */
[----:B0-----:R-:W-:Y:S02]  /*50d20*/  R2UR UR11, R12 ;  /* 0x000000000c0b72ca */ /* 0x001fe400000e0000 */
[----:B------:R-:W-:-:S05]  /*50d30*/  IMAD.IADD R3, R3, 0x1, R5 ;  /* 0x0000000103037824 */ /* 0x000fca00078e0205 */
[--C-:B------:R-:W-:Y:S02]  /*50d40*/  SHF.R.U64 R9, R2, UR10, R3.reuse ;  /* 0x0000000a02097c19 */ /* 0x100fe40008001203 */
[----:B------:R-:W-:Y:S01]  /*50d50*/  SHF.R.U32.HI R2, RZ, UR10, R3 ;  /* 0x0000000aff027c19 */ /* 0x000fe20008011603 */
[----:B------:R-:W-:-:S03]  /*50d60*/  ULDC UR10, c[0x0][0x608] ;  /* 0x00018200000a7ab9 */ /* 0x000fc60000000800 */
[--C-:B------:R-:W-:Y:S02]  /*50d70*/  SHF.R.U64 R13, R9, UR10, R2.reuse ;  /* 0x0000000a090d7c19 */ /* 0x100fe40008001202 */
[----:B------:R-:W-:Y:S01]  /*50d80*/  SHF.R.U32.HI R2, RZ, UR10, R2 ;  /* 0x0000000aff027c19 */ /* 0x000fe20008011602 */
[----:B------:R-:W-:-:S03]  /*50d90*/  ULDC UR10, c[0x0][0x658] ;  /* 0x00019600000a7ab9 */ /* 0x000fc60000000800 */
[--C-:B------:R-:W-:Y:S02]  /*50da0*/  SHF.R.U64 R12, R13, UR10, R2.reuse ;  /* 0x0000000a0d0c7c19 */ /* 0x100fe40008001202 */
[----:B------:R-:W-:-:S03]  /*50db0*/  SHF.R.U32.HI R15, RZ, UR10, R2 ;  /* 0x0000000aff0f7c19 */ /* 0x000fc60008011602 */
[----:B------:R-:W-:Y:S02]  /*50dc0*/  IMAD.MOV.U32 R2, RZ, RZ, R12 ;  /* 0x000000ffff027224 */ /* 0x000fe400078e000c */
[----:B------:R-:W-:Y:S01]  /*50dd0*/  IMAD.MOV.U32 R3, RZ, RZ, R15 ;  /* 0x000000ffff037224 */ /* 0x000fe200078e000f */
[----:B------:R-:W-:Y:S06]  /*50de0*/  @!P1 BRA `(.L_x_1575) ;  /* 0x0000000000289947 */ /* 0x000fec0003800000 */
[----:B------:R-:W-:Y:S02]  /*50df0*/  ULDC UR10, c[0x0][0x64c] ;  /* 0x00019300000a7ab9 */ /* 0x000fe40000000800 */
[----:B------:R-:W-:-:S05]  /*50e00*/  IADD3 R3, P1, R12, UR10, RZ ;  /* 0x0000000a0c037c10 */ /* 0x000fca000ff3e0ff */
[----:B------:R-:W-:-:S04]  /*50e10*/  IMAD.X R15, RZ, RZ, R15, P1 ;  /* 0x000000ffff0f7224 */ /* 0x000fc800008e060f */
[----:B------:R-:W-:-:S04]  /*50e20*/  IMAD.WIDE.U32 R4, R15, UR14, RZ ;  /* 0x0000000e0f047c25 */ /* 0x000fc8000f8e00ff */
[----:B------:R-:W-:-:S04]  /*50e30*/  IMAD.WIDE.U32 R4, P1, R3, UR15, R4 ;  /* 0x0000000f03047c25 */ /* 0x000fc8000f820004 */
[----:B------:R-:W-:-:S04]  /*50e40*/  IMAD.WIDE.U32 R2, R3, UR14, RZ ;  /* 0x0000000e03027c25 */ /* 0x000fc8000f8e00ff */
[----:B------:R-:W-:Y:S01]  /*50e50*/  IMAD.MOV.U32 R2, RZ, RZ, R5 ;  /* 0x000000ffff027224 */ /* 0x000fe200078e0005 */
[----:B------:R-:W-:Y:S01]  /*50e60*/  IADD3 RZ, P2, R3, R4, RZ ;  /* 0x0000000403ff7210 */ /* 0x000fe20007f5e0ff */
[----:B------:R-:W-:-:S04]  /*50e70*/  IMAD.X R3, RZ, RZ, RZ, P1 ;  /* 0x000000ffff037224 */ /* 0x000fc800008e06ff */
[----:B------:R-:W-:-:S08]  /*50e80*/  IMAD.WIDE.U32.X R2, R15, UR15, R2, P2 ;  /* 0x0000000f0f027c25 */ /* 0x000fd000090e0402 */
.L_x_1575:
[----:B------:R-:W-:Y:S01]  /*50e90*/  ULDC UR10, c[0x0][0x648] ;  /* 0x00019200000a7ab9 */ /* 0x000fe20000000800 */
[----:B------:R-:W-:Y:S01]  /*50ea0*/  UISETP.NE.AND UP0, UPT, UR39, URZ, UPT ;  /* 0x0000003f2700728c */ /* 0x000fe2000bf05270 */
[----:B------:R-:W-:Y:S01]  /*50eb0*/  SHF.R.U64 R2, R2, UR10, R3 ;  /* 0x0000000a02027c19 */ /* 0x000fe20008001203 */
[----:B------:R-:W-:Y:S01]  /*50ec0*/  ULDC UR10, c[0x0][0x638] ;  /* 0x00018e00000a7ab9 */ /* 0x000fe20000000800 */
[----:B------:R-:W-:Y:S01]  /*50ed0*/  UIADD3 UR11, -UR11, URZ, URZ ;  /* 0x0000003f0b0b7290 */ /* 0x000fe2000fffe13f */
[----:B------:R-:W-:Y:S02]  /*50ee0*/  LOP3.LUT R13, R13, UR6, RZ, 0xc0, !PT ;  /* 0x000000060d0d7c12 */ /* 0x000fe4000f8ec0ff */
[----:B------:R-:W-:Y:S01]  /*50ef0*/  IMAD.MOV R3, RZ, RZ, -R2 ;  /* 0x000000ffff037224 */ /* 0x000fe200078e0a02 */
[----:B------:R-:W-:Y:S02]  /*50f00*/  LOP3.LUT R9, R9, UR4, RZ, 0xc0, !PT ;  /* 0x0000000409097c12 */ /* 0x000fe4000f8ec0ff */
[----:B------:R-:W-:Y:S01]  /*50f10*/  IMAD R5, R2, UR5, R13 ;  /* 0x0000000502057c24 */ /* 0x000fe2000f8e020d */
[----:B------:R-:W-:Y:S01]  /*50f20*/  PLOP3.LUT P1, PT, PT, PT, UP0, 0x40, 0x0 ;  /* 0x000000000000781c */ /* 0x000fe20003f2e808 */
[----:B------:R-:W-:Y:S01]  /*50f30*/  IMAD R12, R3, UR10, R12 ;  /* 0x0000000a030c7c24 */ /* 0x000fe2000f8e020c */
[----:B------:R-:W-:Y:S01]  /*50f40*/  UIADD3 UR10, -UR9, URZ, URZ ;  /* 0x0000003f090a7290 */ /* 0x000fe2000fffe13f */
[----:B------:R-:W-:-:S02]  /*50f50*/  PLOP3.LUT P2, PT, PT, PT, UP0, 0x40, 0x0 ;  /* 0x000000000000781c */ /* 0x000fc40003f4e808 */
[----:B------:R-:W-:Y:S01]  /*50f60*/  ULDC UR9, c[0x0][0x144] ;  /* 0x0000510000097ab9 */ /* 0x000fe20000000800 */
[----:B------:R-:W-:Y:S01]  /*50f70*/  MOV R3, 0x1 ;  /* 0x0000000100037802 */ /* 0x000fe20000000f00 */
[----:B------:R-:W-:-:S03]  /*50f80*/  UIMAD UR8, UR9, UR10, UR8 ;  /* 0x0000000a090872a4 */ /* 0x000fc6000f8e0208 */
[----:B------:R-:W-:Y:S02]  /*50f90*/  ULDC UR9, c[0x0][0x148] ;  /* 0x0000520000097ab9 */ /* 0x000fe40000000800 */
[----:B------:R-:W-:-:S03]  /*50fa0*/  @UP0 UIMAD UR8, UR9, UR11, UR13 ;  /* 0x0000000b090802a4 */ /* 0x000fc6000f8e020d */
[----:B------:R-:W-:Y:S02]  /*50fb0*/  ULDC UR9, c[0x0][0x600] ;  /* 0x0001800000097ab9 */ /* 0x000fe40000000800 */
[----:B------:R-:W-:Y:S02]  /*50fc0*/  IMAD R12, R12, UR9, R9 ;  /* 0x000000090c0c7c24 */ /* 0x000fe4000f8e0209 */
[----:B------:R-:W-:Y:S01]  /*50fd0*/  IMAD.U32 R2, RZ, RZ, UR8 ;  /* 0x00000008ff027e24 */ /* 0x000fe2000f8e00ff */
[----:B------:R-:W-:-:S03]  /*50fe0*/  ULDC UR8, c[0x0][0x610] ;  /* 0x0001840000087ab9 */ /* 0x000fc60000000800 */
[----:B------:R-:W-:-:S05]  /*50ff0*/  IMAD R5, R5, UR8, R2 ;  /* 0x0000000805057c24 */ /* 0x000fca000f8e0202 */
[----:B------:R-:W-:Y:S02]  /*51000*/  SEL R2, R12, R5, P1 ;  /* 0x000000050c027207 */ /* 0x000fe40000800000 */
[----:B------:R-:W-:-:S07]  /*51010*/  SEL R5, R5, R12, P2 ;  /* 0x0000000c05057207 */ /* 0x000fce0001000000 */
.L_x_1573:
[----:B------:R-:W-:Y:S05]  /*51020*/  BSYNC B1 ;  /* 0x0000000000017941 */ /* 0x000fea0003800000 */
.L_x_1572:
[----:B------:R-:W-:-:S13]  /*51030*/  LOP3.LUT P1, RZ, R3, 0xff, RZ, 0xc0, !PT ;  /* 0x000000ff03ff7812 */ /* 0x000fda000782c0ff */
[----:B------:R-:W-:Y:S05]  /*51040*/  @P1 BRA `(.L_x_1576) ;  /* 0xfffffff400181947 */ /* 0x000fea000383ffff */
[----:B------:R-:W-:Y:S05]  /*51050*/  BSYNC B0 ;  /* 0x0000000000007941 */ /* 0x000fea0003800000 */
.L_x_1564:
[----:B------:R-:W-:-:S03]  /*51060*/  UMOV UR8, 0xffffffff ;  /* 0xffffffff00087882 */ /* 0x000fc60000000000 */
[----:B------:R-:W-:Y:S05]  /*51070*/  BRA.DIV UR8, `(.L_x_1577) ;  /* 0x00000006081c7947 */ /* 0x000fea000b800000 */
[----:B------:R-:W-:-:S13]  /*51080*/  ELECT P6, URZ, PT ;  /* 0x00000000003f782f */ /* 0x000fda00038c0000 */
.L_x_1591:
[----:B------:R-:W-:Y:S04]  /*51090*/  BSSY B0, `(.L_x_1578) ;  /* 0x000002c000007945 */ /* 0x000fe80003800000 */
[----:B------:R-:W-:Y:S05]  /*510a0*/  @!P6 BRA `(.L_x_1579) ;  /* 0x0000000000a8e947 */ /* 0x000fea0003800000 */
[----:B------:R-:W-:-:S04]  /*510b0*/  ULOP3.LUT UR8, UR38, 0x2, URZ, 0xfc, !UPT ;  /* 0x0000000226087892 */ /* 0x000fc8000f8efc3f */
[----:B------:R-:W-:-:S06]  /*510c0*/  UISETP.NE.AND UP0, UPT, UR8, 0x3, UPT ;  /* 0x000000030800788c */ /* 0x000fcc000bf05270 */
[----:B------:R-:W-:-:S13]  /*510d0*/  PLOP3.LUT P0, PT, PT, PT, UP0, 0x80, 0x0 ;  /* 0x000000000000781c */ /* 0x000fda0003f0f008 */
[----:B------:R-:W-:Y:S05]  /*510e0*/  @!P0 BRA `(.L_x_1580) ;  /* 0x0000000000048947 */ /* 0x000fea0003800000 */
[----:B------:R-:W-:Y:S01]  /*510f0*/  BPT.TRAP 0x1 ;  /* 0x000000040000795c */ /* 0x000fe20000300000 */
.L_x_1580:
[----:B------:R-:W0:Y:S01]  /*51100*/  S2R R3, SR_CgaCtaId ;  /* 0x0000000000037919 */ /* 0x000e220000008800 */
[----:B------:R-:W-:-:S04]  /*51110*/  MOV R2, 0x400 ;  /* 0x0000040000027802 */ /* 0x000fc80000000f00 */
[----:B0-----:R-:W-:Y:S02]  /*51120*/  LEA R3, R3, R2, 0x18 ;  /* 0x0000000203037211 */ /* 0x001fe400078ec0ff */
[----:B------:R-:W-:-:S03]  /*51130*/  SHF.L.U32 R2, R0, 0x1f, RZ ;  /* 0x0000001f00027819 */ /* 0x000fc600000006ff */
[----:B------:R-:W-:-:S04]  /*51140*/  VIADD R3, R3, 0x20 ;  /* 0x0000002003037836 */ /* 0x000fc80000000000 */
[----:B------:R-:W-:-:S04]  /*51150*/  IMAD R5, R6, 0x8, R3 ;  /* 0x0000000806057824 */ /* 0x000fc800078e0203 */
[----:B------:R-:W0:Y:S02]  /*51160*/  SYNCS.PHASECHK.TRANS64.TRYWAIT P0, [R5+URZ], R2 ;  /* 0x00000002050075a7 */ /* 0x000e24000800017f */
[----:B0-----:R-:W-:Y:S05]  /*51170*/  @!P0 BRA `(.L_x_1581) ;  /* 0x0000000000fc8947 */ /* 0x001fea0003800000 */
.L_x_1592:
[----:B------:R-:W-:-:S05]  /*51180*/  VIADD R6, R6, 0x1 ;  /* 0x0000000106067836 */ /* 0x000fca0000000000 */
[----:B------:R-:W-:-:S04]  /*51190*/  ISETP.NE.AND P0, PT, R6, 0x4, PT ;  /* 0x000000040600780c */ /* 0x000fc80003f05270 */
[----:B0-----:R-:W-:Y:S02]  /*511a0*/  SEL R5, RZ, 0x1, P0 ;  /* 0x00000001ff057807 */ /* 0x001fe40000000000 */
[----:B------:R-:W-:Y:S02]  /*511b0*/  SEL R6, R6, RZ, P0 ;  /* 0x000000ff06067207 */ /* 0x000fe40000000000 */
[----:B------:R-:W-:-:S03]  /*511c0*/  LOP3.LUT R5, R0, R5, RZ, 0x3c, !PT ;  /* 0x0000000500057212 */ /* 0x000fc600078e3cff */
[----:B------:R-:W-:Y:S01]  /*511d0*/  IMAD R7, R6, 0x8, R3 ;  /* 0x0000000806077824 */ /* 0x000fe200078e0203 */
[----:B------:R-:W-:-:S04]  /*511e0*/  SHF.L.U32 R0, R5, 0x1f, RZ ;  /* 0x0000001f05007819 */ /* 0x000fc800000006ff */
[----:B------:R-:W0:Y:S02]  /*511f0*/  SYNCS.PHASECHK.TRANS64.TRYWAIT P0, [R7+URZ], R0 ;  /* 0x00000000070075a7 */ /* 0x000e24000800017f */
[----:B0-----:R-:W-:Y:S05]  /*51200*/  @!P0 BRA `(.L_x_1582) ;  /* 0x0000000000ec8947 */ /* 0x001fea0003800000 */
.L_x_1593:
[----:B0-----:R-:W-:-:S05]  /*51210*/  VIADD R0, R6, 0x1 ;  /* 0x0000000106007836 */ /* 0x001fca0000000000 */
[----:B------:R-:W-:-:S04]  /*51220*/  ISETP.NE.AND P0, PT, R0, 0x4, PT ;  /* 0x000000040000780c */ /* 0x000fc80003f05270 */
[----:B------:R-:W-:Y:S02]  /*51230*/  SEL R2, RZ, 0x1, P0 ;  /* 0x00000001ff027807 */ /* 0x000fe40000000000 */
[----:B------:R-:W-:Y:S02]  /*51240*/  SEL R4, R0, RZ, P0 ;  /* 0x000000ff00047207 */ /* 0x000fe40000000000 */
[----:B------:R-:W-:-:S03]  /*51250*/  LOP3.LUT R5, R5, R2, RZ, 0x3c, !PT ;  /* 0x0000000205057212 */ /* 0x000fc600078e3cff */
[----:B------:R-:W-:Y:S01]  /*51260*/  IMAD R7, R4, 0x8, R3 ;  /* 0x0000000804077824 */ /* 0x000fe200078e0203 */
[----:B------:R-:W-:-:S04]  /*51270*/  SHF.L.U32 R0, R5, 0x1f, RZ ;  /* 0x0000001f05007819 */ /* 0x000fc800000006ff */
[----:B------:R-:W0:Y:S02]  /*51280*/  SYNCS.PHASECHK.TRANS64.TRYWAIT P0, [R7+URZ], R0 ;  /* 0x00000000070075a7 */ /* 0x000e24000800017f */
[----:B0-----:R-:W-:Y:S05]  /*51290*/  @!P0 BRA `(.L_x_1583) ;  /* 0x0000000000dc8947 */ /* 0x001fea0003800000 */
.L_x_1594:
[----:B0-----:R-:W-:-:S05]  /*512a0*/  VIADD R0, R4, 0x1 ;  /* 0x0000000104007836 */ /* 0x001fca0000000000 */
[----:B------:R-:W-:-:S04]  /*512b0*/  ISETP.NE.AND P0, PT, R0, 0x4, PT ;  /* 0x000000040000780c */ /* 0x000fc80003f05270 */
[----:B------:R-:W-:Y:S02]  /*512c0*/  SEL R2, RZ, 0x1, P0 ;  /* 0x00000001ff027807 */ /* 0x000fe40000000000 */
[----:B------:R-:W-:Y:S02]  /*512d0*/  SEL R0, R0, RZ, P0 ;  /* 0x000000ff00007207 */ /* 0x000fe40000000000 */
[----:B------:R-:W-:-:S03]  /*512e0*/  LOP3.LUT R2, R5, R2, RZ, 0x3c, !PT ;  /* 0x0000000205027212 */ /* 0x000fc600078e3cff */
[----:B------:R-:W-:Y:S01]  /*512f0*/  IMAD R3, R0, 0x8, R3 ;  /* 0x0000000800037824 */ /* 0x000fe200078e0203 */
[----:B------:R-:W-:-:S07]  /*51300*/  SHF.L.U32 R0, R2, 0x1f, RZ ;  /* 0x0000001f02007819 */ /* 0x000fce00000006ff */
.L_x_1584:
[----:B0-----:R0:W1:Y:S02]  /*51310*/  SYNCS.PHASECHK.TRANS64.TRYWAIT P0, [R3+URZ], R0 ;  /* 0x00000000030075a7 */ /* 0x001064000800017f */
[----:B-1----:R-:W-:Y:S05]  /*51320*/  @!P0 NANOSLEEP.SYNCS 0x989680 ;  /* 0x009896800000895d */ /* 0x002fea0003900000 */
[----:B------:R-:W1:Y:S02]  /*51330*/  @!P0 SYNCS.PHASECHK.TRANS64 P0, [R3+URZ], R0 ;  /* 0x00000000030085a7 */ /* 0x000e64000800007f */
[----:B-1----:R-:W-:Y:S05]  /*51340*/  @!P0 BRA `(.L_x_1584) ;  /* 0xfffffffc00f08947 */ /* 0x002fea000383ffff */
.L_x_1579:
[----:B------:R-:W-:Y:S05]  /*51350*/  BSYNC B0 ;  /* 0x0000000000007941 */ /* 0x000fea0003800000 */
.L_x_1578:
[----:B------:R-:W-:Y:S05]  /*51360*/  EXIT ;  /* 0x000000000000794d */ /* 0x000fea0003800000 */
.L_x_17:
[----:B-1----:R1:W4:Y:S02]  /*51370*/  SYNCS.PHASECHK.TRANS64.TRYWAIT P1, [R3+URZ], R0 ;  /* 0x00000000030075a7 */ /* 0x002324000802017f */
[----:B----4-:R-:W-:Y:S05]  /*51380*/  @!P1 NANOSLEEP.SYNCS 0x989680 ;  /* 0x009896800000995d */ /* 0x010fea0003900000 */
[----:B------:R-:W4:Y:S02]  /*51390*/  @!P1 SYNCS.PHASECHK.TRANS64 P1, [R3+URZ], R0 ;  /* 0x00000000030095a7 */ /* 0x000f24000802007f */
[----:B----4-:R-:W-:Y:S05]  /*513a0*/  @!P1 BRA `(.L_x_17) ;  /* 0xfffffffc00f09947 */ /* 0x010fea000383ffff */
[----:B------:R-:W-:Y:S05]  /*513b0*/  BRA `(.L_x_16) ;  /* 0xfffffb0000187947 */ /* 0x000fea000383ffff */
.L_x_22:
[----:B--2---:R-:W-:-:S04]  /*513c0*/  IMAD.U32 R6, RZ, RZ, UR8 ;  /* 0x00000008ff067e24 */ /* 0x004fc8000f8e00ff */
[----:B------:R2:W3:Y:S03]  /*513d0*/  SYNCS.PHASECHK.TRANS64.TRYWAIT P1, [R6+URZ], R4 ;  /* 0x00000004060075a7 */ /* 0x0004e6000802017f */
[----:B---3--:R-:W-:Y:S05]  /*513e0*/  @!P1 NANOSLEEP.SYNCS 0x989680 ;  /* 0x009896800000995d */ /* 0x008fea0003900000 */
[----:B------:R-:W3:Y:S02]  /*513f0*/  @!P1 SYNCS.PHASECHK.TRANS64 P1, [R6+URZ], R4 ;  /* 0x00000004060095a7 */ /* 0x000ee4000802007f */
[----:B---3--:R-:W-:Y:S05]  /*51400*/  @!P1 BRA `(.L_x_22) ;  /* 0xfffffffc00ec9947 */ /* 0x008fea000383ffff */
[----:B------:R-:W-:Y:S05]  /*51410*/  BRA `(.L_x_21) ;  /* 0xfffffba000d07947 */ /* 0x000fea000383ffff */
.L_x_1565:
[----:B------:R-:W-:Y:S01]  /*51420*/  BSSY B1, `(.L_x_1585) ;  /* 0x0000006000017945 */ /* 0x000fe20003800000 */
[----:B------:R-:W-:-:S07]  /*51430*/  IMAD.MOV.U32 R15, RZ, RZ, -0x1 ;  /* 0xffffffffff0f7424 */ /* 0x000fce00078e00ff */
[----:B------:R-:W-:Y:S05]  /*51440*/  WARPSYNC.COLLECTIVE R15, `(.L_x_1586) ;  /* 0x000000000f0c7348 */ /* 0x000fea0003c00000 */
[----:B------:R-:W-:Y:S02]  /*51450*/  ELECT P6, UR62, PT ;  /* 0x00000000003e782f */ /* 0x000fe400038c0000 */
[----:B------:R-:W-:Y:S01]  /*51460*/  MOV R14, UR62 ;  /* 0x0000003e000e7c02 */ /* 0x000fe20008000f00 */
[----:B------:R-:W-:Y:S10]  /*51470*/  ENDCOLLECTIVE ;  /* 0x000000000000791b */ /* 0x000ff40003800000 */
.L_x_1586:
[----:B------:R-:W-:Y:S05]  /*51480*/  BSYNC B1 ;  /* 0x0000000000017941 */ /* 0x000fea0003800000 */
.L_x_1585:
[----:B------:R-:W-:Y:S05]  /*51490*/  BRA `(.L_x_1587) ;  /* 0xfffffff000107947 */ /* 0x000fea000383ffff */
.L_x_1568:
[----:B-1----:R1:W2:Y:S02]  /*514a0*/  SYNCS.PHASECHK.TRANS64.TRYWAIT P1, [R15+URZ+0x20], R12 ;  /* 0x0000200c0f0075a7 */ /* 0x0022a4000802017f */
[----:B--2---:R-:W-:Y:S05]  /*514b0*/  @!P1 NANOSLEEP.SYNCS 0x989680 ;  /* 0x009896800000995d */ /* 0x004fea0003900000 */
[----:B------:R-:W2:Y:S02]  /*514c0*/  @!P1 SYNCS.PHASECHK.TRANS64 P1, [R15+URZ+0x20], R12 ;  /* 0x0000200c0f0095a7 */ /* 0x000ea4000802007f */
[----:B--2---:R-:W-:Y:S05]  /*514d0*/  @!P1 BRA `(.L_x_1568) ;  /* 0xfffffffc00f09947 */ /* 0x004fea000383ffff */
[----:B------:R-:W-:Y:S05]  /*514e0*/  BRA `(.L_x_1588) ;  /* 0xfffffff000447947 */ /* 0x000fea000383ffff */
.L_x_1577:
[----:B------:R-:W-:Y:S01]  /*514f0*/  BSSY B0, `(.L_x_1589) ;  /* 0x0000006000007945 */ /* 0x000fe20003800000 */
[----:B------:R-:W-:-:S07]  /*51500*/  IMAD.MOV.U32 R15, RZ, RZ, -0x1 ;  /* 0xffffffffff0f7424 */ /* 0x000fce00078e00ff */
[----:B------:R-:W-:Y:S05]  /*51510*/  WARPSYNC.COLLECTIVE R15, `(.L_x_1590) ;  /* 0x000000000f0c7348 */ /* 0x000fea0003c00000 */
[----:B------:R-:W-:Y:S02]  /*51520*/  ELECT P6, UR62, PT ;  /* 0x00000000003e782f */ /* 0x000fe400038c0000 */
[----:B------:R-:W-:Y:S01]  /*51530*/  MOV R14, UR62 ;  /* 0x0000003e000e7c02 */ /* 0x000fe20008000f00 */
[----:B------:R-:W-:Y:S10]  /*51540*/  ENDCOLLECTIVE ;  /* 0x000000000000791b */ /* 0x000ff40003800000 */
.L_x_1590:
[----:B------:R-:W-:Y:S05]  /*51550*/  BSYNC B0 ;  /* 0x0000000000007941 */ /* 0x000fea0003800000 */
.L_x_1589:
[----:B------:R-:W-:Y:S05]  /*51560*/  BRA `(.L_x_1591) ;  /* 0xfffffff800c87947 */ /* 0x000fea000383ffff */
.L_x_1581:
[----:B0-----:R0:W1:Y:S02]  /*51570*/  SYNCS.PHASECHK.TRANS64.TRYWAIT P0, [R5+URZ], R2 ;  /* 0x00000002050075a7 */ /* 0x001064000800017f */
[----:B-1----:R-:W-:Y:S05]  /*51580*/  @!P0 NANOSLEEP.SYNCS 0x989680 ;  /* 0x009896800000895d */ /* 0x002fea0003900000 */
[----:B------:R-:W1:Y:S02]  /*51590*/  @!P0 SYNCS.PHASECHK.TRANS64 P0, [R5+URZ], R2 ;  /* 0x00000002050085a7 */ /* 0x000e64000800007f */
[----:B-1----:R-:W-:Y:S05]  /*515a0*/  @!P0 BRA `(.L_x_1581) ;  /* 0xfffffffc00f08947 */ /* 0x002fea000383ffff */
[----:B------:R-:W-:Y:S05]  /*515b0*/  BRA `(.L_x_1592) ;  /* 0xfffffff800f07947 */ /* 0x000fea000383ffff */
.L_x_1582:
[----:B0-----:R0:W1:Y:S02]  /*515c0*/  SYNCS.PHASECHK.TRANS64.TRYWAIT P0, [R7+URZ], R0 ;  /* 0x00000000070075a7 */ /* 0x001064000800017f */
[----:B-1----:R-:W-:Y:S05]  /*515d0*/  @!P0 NANOSLEEP.SYNCS 0x989680 ;  /* 0x009896800000895d */ /* 0x002fea0003900000 */
[----:B------:R-:W1:Y:S02]  /*515e0*/  @!P0 SYNCS.PHASECHK.TRANS64 P0, [R7+URZ], R0 ;  /* 0x00000000070085a7 */ /* 0x000e64000800007f */
[----:B-1----:R-:W-:Y:S05]  /*515f0*/  @!P0 BRA `(.L_x_1582) ;  /* 0xfffffffc00f08947 */ /* 0x002fea000383ffff */
[----:B------:R-:W-:Y:S05]  /*51600*/  BRA `(.L_x_1593) ;  /* 0xfffffffc00007947 */ /* 0x000fea000383ffff */
.L_x_1583:
[----:B0-----:R0:W1:Y:S02]  /*51610*/  SYNCS.PHASECHK.TRANS64.TRYWAIT P0, [R7+URZ], R0 ;  /* 0x00000000070075a7 */ /* 0x001064000800017f */
[----:B-1----:R-:W-:Y:S05]  /*51620*/  @!P0 NANOSLEEP.SYNCS 0x989680 ;  /* 0x009896800000895d */ /* 0x002fea0003900000 */
[----:B------:R-:W1:Y:S02]  /*51630*/  @!P0 SYNCS.PHASECHK.TRANS64 P0, [R7+URZ], R0 ;  /* 0x00000000070085a7 */ /* 0x000e64000800007f */
[----:B-1----:R-:W-:Y:S05]  /*51640*/  @!P0 BRA `(.L_x_1583) ;  /* 0xfffffffc00f08947 */ /* 0x002fea000383ffff */
[----:B------:R-:W-:Y:S05]  /*51650*/  BRA `(.L_x_1594) ;  /* 0xfffffffc00107947 */ /* 0x000fea000383ffff */
.L_x_1595:
[----:B------:R-:W-:-:S00]  /*51660*/  BRA `(.L_x_1595) ;  /* 0xfffffffc00fc7947 */ /* 0x000fc0000383ffff */
[----:B------:R-:W-:-:S00]  /*51670*/  NOP ;  /* 0x0000000000007918 */ /* 0x000fc00000000000 */
        /* <DEDUP_REMOVED lines=8> */
.L_x_1596:


//--------------------- .nv.global.init           --------------------------
	.section	.nv.global.init,"aw",@progbits
.nv.global.init:
	.type		$str$22,@object
	.size		$str$22,($str$23 - $str$22)
$str$22:
        /*0000*/ 	.byte	0x6b, 0x5f, 0x74, 0x69, 0x6c, 0x65, 0x5f, 0x63, 0x6f, 0x75, 0x6e, 0x74, 0x20, 0x3e, 0x3d, 0x20
        /*0010*/ 	.byte	0x31, 0x00
	.type		$str$23,@object
	.size		$str$23,(__unnamed_1 - $str$23)
$str$23:
        /*0012*/ 	.byte	0x2f, 0x74, 0x6d, 0x70, 0x2f, 0x63, 0x75, 0x74, 0x6c, 0x61, 0x73, 0x73, 0x5f, 0x73, 0x77, 0x65
        /*0022*/ 	.byte	0x65, 0x70, 0x5f, 0x73, 0x72, 0x63, 0x2f, 0x69, 0x6e, 0x63, 0x6c, 0x75, 0x64, 0x65, 0x2f, 0x63
        /*0032*/ 	.byte	0x75, 0x74, 0x6c, 0x61, 0x73, 0x73, 0x2f, 0x67, 0x65, 0x6d, 0x6d, 0x2f, 0x63, 0x6f, 0x6c, 0x6c
        /*0042*/ 	.byte	0x65, 0x63, 0x74, 0x69, 0x76, 0x65, 0x2f, 0x73, 0x6d, 0x39, 0x30, 0x5f, 0x6d, 0x6d, 0x61, 0x5f
        /*0052*/ 	.byte	0x74, 0x6d, 0x61, 0x5f, 0x67, 0x6d, 0x6d, 0x61, 0x5f, 0x73, 0x73, 0x5f, 0x77, 0x61, 0x72, 0x70
        /*0062*/ 	.byte	0x73, 0x70, 0x65, 0x63, 0x69, 0x61, 0x6c, 0x69, 0x7a, 0x65, 0x64, 0x2e, 0x68, 0x70, 0x70, 0x00
	.type		__unnamed_1,@object
	.size		__unnamed_1,(.L_0 - __unnamed_1)
__unnamed_1:
        /* <DEDUP_REMOVED lines=180> */
        /*0bb2*/ 	.byte	0x75, 0x74, 0x65, 0x3a, 0x3a, 0x69, 0x64, 0x65, 0x6e, 0x74, 0x69, 0x74, 0x79, 0x5d, 0x00
.L_0:


//--------------------- .nv.shared._ZN7cutlass13device_kernelINS_4gemm6kernel13GemmUniversalIN4cute5tupleIJiiiiEEENS1_10collective13CollectiveMmaINS1_34MainloopSm90TmaGmmaWarpSpecializedILi4ENS5_IJNS4_1CILi1EEESB_SB_EEENS1_35KernelTmaWarpSpecializedCooperativeEEENS5_IJNSA_ILi512EEENSA_ILi384EEENSA_ILi32EEEEEENS_6half_tENS5_IJlSB_lEEESJ_SK_NS4_8TiledMMAINS4_8MMA_AtomIJNS4_4SM904GMMA26MMA_64x192x16_F32F16F16_SSILNSO_5MajorE0ELSQ_0ELNSO_7ScaleInE1ELSR_1EEEEEENS4_6LayoutINS5_IJNSA_ILi2EEESB_SB_EEENS5_IJSB_NSA_ILi0EEESX_EEEEENS5_IJNS4_10UnderscoreES10_S10_EEEEENS4_13SM90_TMA_LOADENS4_14ComposedLayoutINS4_7SwizzleILi2ELi4ELi3EEENS4_18smem_ptr_flag_bitsILi16EEENSU_INS5_IJNSA_ILi8EEESH_EEENS5_IJSH_SB_EEEEEEEvNS4_8identityES13_S1D_vS1E_EENS_8epilogue10collective6detail29Sm90TmaWarpSpecializedAdapterINS1H_15DefaultEpilogueISJ_SK_SK_NS1G_6thread17LinearCombinationISJ_Li1EffLNS1L_9ScaleType4KindE0ELNS_15FloatRoundStyleE2ESJ_EENS1_15EpilogueDefaultEEEEEvvEEEEvNT_6ParamsE --------------------------
	.section	.nv.shared._ZN7cutlass13device_kernelINS_4gemm6kernel13GemmUniversalIN4cute5tupleIJiiiiEEENS1_10collective13CollectiveMmaINS1_34MainloopSm90TmaGmmaWarpSpecializedILi4ENS5_IJNS4_1CILi1EEESB_SB_EEENS1_35KernelTmaWarpSpecializedCooperativeEEENS5_IJNSA_ILi512EEENSA_ILi384EEENSA_ILi32EEEEEENS_6half_tENS5_IJlSB_lEEESJ_SK_NS4_8TiledMMAINS4_8MMA_AtomIJNS4_4SM904GMMA26MMA_64x192x16_F32F16F16_SSILNSO_5MajorE0ELSQ_0ELNSO_7ScaleInE1ELSR_1EEEEEENS4_6LayoutINS5_IJNSA_ILi2EEESB_SB_EEENS5_IJSB_NSA_ILi0EEESX_EEEEENS5_IJNS4_10UnderscoreES10_S10_EEEEENS4_13SM90_TMA_LOADENS4_14ComposedLayoutINS4_7SwizzleILi2ELi4ELi3EEENS4_18smem_ptr_flag_bitsILi16EEENSU_INS5_IJNSA_ILi8EEESH_EEENS5_IJSH_SB_EEEEEEEvNS4_8identityES13_S1D_vS1E_EENS_8epilogue10collective6detail29Sm90TmaWarpSpecializedAdapterINS1H_15DefaultEpilogueISJ_SK_SK_NS1G_6thread17LinearCombinationISJ_Li1EffLNS1L_9ScaleType4KindE0ELNS_15FloatRoundStyleE2ESJ_EENS1_15EpilogueDefaultEEEEEvvEEEEvNT_6ParamsE,"aw",@nobits
	.sectionflags	@""
	.align	16
	.zero		1024


//--------------------- .nv.shared.reserved.0     --------------------------
	.section	.nv.shared.reserved.0,"aw",@nobits
	.weak		__nv_reservedSMEM_offset_0_alias
	.size		__nv_reservedSMEM_offset_0_alias, 0, 0
	.other		__nv_reservedSMEM_offset_0_alias,@"STO_CUDA_RESERVED_SHARED STV_DEFAULT"
__nv_reservedSMEM_offset_0_alias:
	.zero		0


//--------------------- .nv.global                --------------------------
	.section	.nv.global,"aw",@nobits
.nv.global:
	.type		_ZN40_INTERNAL_2943ddb1_4_k_cu_47e9c05c_169944cute1_E,@object
	.size		_ZN40_INTERNAL_2943ddb1_4_k_cu_47e9c05c_169944cute1_E,(_ZN40_INTERNAL_2943ddb1_4_k_cu_47e9c05c_169944cuda3std3__45__cpo6cbeginE - _ZN40_INTERNAL_2943ddb1_4_k_cu_47e9c05c_169944cute1_E)
_ZN40_INTERNAL_2943ddb1_4_k_cu_47e9c05c_169944cute1_E:
	.zero		1
	.type		_ZN40_INTERNAL_2943ddb1_4_k_cu_47e9c05c_169944cuda3std3__45__cpo6cbeginE,@object
	.size		_ZN40_INTERNAL_2943ddb1_4_k_cu_47e9c05c_169944cuda3std3__45__cpo6cbeginE,(_ZN40_INTERNAL_2943ddb1_4_k_cu_47e9c05c_169944cuda3std3__48in_placeE - _ZN40_INTERNAL_2943ddb1_4_k_cu_47e9c05c_169944cuda3std3__45__cpo6cbeginE)
_ZN40_INTERNAL_2943ddb1_4_k_cu_47e9c05c_169944cuda3std3__45__cpo6cbeginE:
	.zero		1
	.type		_ZN40_INTERNAL_2943ddb1_4_k_cu_47e9c05c_169944cuda3std3__48in_placeE,@object
	.size		_ZN40_INTERNAL_2943ddb1_4_k_cu_47e9c05c_169944cuda3std3__48in_placeE,(_ZN40_INTERNAL_2943ddb1_4_k_cu_47e9c05c_169944cuda3std6ranges3__45__cpo9iter_moveE - _ZN40_INTERNAL_2943ddb1_4_k_cu_47e9c05c_169944cuda3std3__48in_placeE)
_ZN40_INTERNAL_2943ddb1_4_k_cu_47e9c05c_169944cuda3std3__48in_placeE:
	.zero		1
	.type		_ZN40_INTERNAL_2943ddb1_4_k_cu_47e9c05c_169944cuda3std6ranges3__45__cpo9iter_moveE,@object
	.size		_ZN40_INTERNAL_2943ddb1_4_k_cu_47e9c05c_169944cuda3std6ranges3__45__cpo9iter_moveE,(_ZN40_INTERNAL_2943ddb1_4_k_cu_47e9c05c_169944cuda3std3__45__cpo5beginE - _ZN40_INTERNAL_2943ddb1_4_k_cu_47e9c05c_169944cuda3std6ranges3__45__cpo9iter_moveE)
_ZN40_INTERNAL_2943ddb1_4_k_cu_47e9c05c_169944cuda3std6ranges3__45__cpo9iter_moveE:
	.zero		1
	.type		_ZN40_INTERNAL_2943ddb1_4_k_cu_47e9c05c_169944cuda3std3__45__cpo5beginE,@object
	.size		_ZN40_INTERNAL_2943ddb1_4_k_cu_47e9c05c_169944cuda3std3__45__cpo5beginE,(_ZN40_INTERNAL_2943ddb1_4_k_cu_47e9c05c_169944cuda3std3__442_GLOBAL__N__2943ddb1_4_k_cu_47e9c05c_169946ignoreE - _ZN40_INTERNAL_2943ddb1_4_k_cu_47e9c05c_169944cuda3std3__45__cpo5beginE)
_ZN40_INTERNAL_2943ddb1_4_k_cu_47e9c05c_169944cuda3std3__45__cpo5beginE:
	.zero		1
	.type		_ZN40_INTERNAL_2943ddb1_4_k_cu_47e9c05c_169944cuda3std3__442_GLOBAL__N__2943ddb1_4_k_cu_47e9c05c_169946ignoreE,@object
	.size		_ZN40_INTERNAL_2943ddb1_4_k_cu_47e9c05c_169944cuda3std3__442_GLOBAL__N__2943ddb1_4_k_cu_47e9c05c_169946ignoreE,(_ZN40_INTERNAL_2943ddb1_4_k_cu_47e9c05c_169944cute7productE - _ZN40_INTERNAL_2943ddb1_4_k_cu_47e9c05c_169944cuda3std3__442_GLOBAL__N__2943ddb1_4_k_cu_47e9c05c_169946ignoreE)
_ZN40_INTERNAL_2943ddb1_4_k_cu_47e9c05c_169944cuda3std3__442_GLOBAL__N__2943ddb1_4_k_cu_47e9c05c_169946ignoreE:
	.zero		1
	.type		_ZN40_INTERNAL_2943ddb1_4_k_cu_47e9c05c_169944cute7productE,@object
	.size		_ZN40_INTERNAL_2943ddb1_4_k_cu_47e9c05c_169944cute7productE,(_ZN40_INTERNAL_2943ddb1_4_k_cu_47e9c05c_169944cuda3std3__45__cpo3endE - _ZN40_INTERNAL_2943ddb1_4_k_cu_47e9c05c_169944cute7productE)
_ZN40_INTERNAL_2943ddb1_4_k_cu_47e9c05c_169944cute7productE:
	.zero		1
	.type		_ZN40_INTERNAL_2943ddb1_4_k_cu_47e9c05c_169944cuda3std3__45__cpo3endE,@object
	.size		_ZN40_INTERNAL_2943ddb1_4_k_cu_47e9c05c_169944cuda3std3__45__cpo3endE,(_ZN40_INTERNAL_2943ddb1_4_k_cu_47e9c05c_169944cuda3std3__419piecewise_constructE - _ZN40_INTERNAL_2943ddb1_4_k_cu_47e9c05c_169944cuda3std3__45__cpo3endE)
_ZN40_INTERNAL_2943ddb1_4_k_cu_47e9c05c_169944cuda3std3__45__cpo3endE:
	.zero		1
	.type		_ZN40_INTERNAL_2943ddb1_4_k_cu_47e9c05c_169944cuda3std3__419piecewise_constructE,@object
	.size		_ZN40_INTERNAL_2943ddb1_4_k_cu_47e9c05c_169944cuda3std3__419piecewise_constructE,(_ZN40_INTERNAL_2943ddb1_4_k_cu_47e9c05c_169944cuda3std3__45__cpo4cendE - _ZN40_INTERNAL_2943ddb1_4_k_cu_47e9c05c_169944cuda3std3__419piecewise_constructE)
_ZN40_INTERNAL_2943ddb1_4_k_cu_47e9c05c_169944cuda3std3__419piecewise_constructE:
	.zero		1
	.type		_ZN40_INTERNAL_2943ddb1_4_k_cu_47e9c05c_169944cuda3std3__45__cpo4cendE,@object
	.size		_ZN40_INTERNAL_2943ddb1_4_k_cu_47e9c05c_169944cuda3std3__45__cpo4cendE,(_ZN40_INTERNAL_2943ddb1_4_k_cu_47e9c05c_169944cuda3std6ranges3__45__cpo4swapE - _ZN40_INTERNAL_2943ddb1_4_k_cu_47e9c05c_169944cuda3std3__45__cpo4cendE)
_ZN40_INTERNAL_2943ddb1_4_k_cu_47e9c05c_169944cuda3std3__45__cpo4cendE:
	.zero		1
	.type		_ZN40_INTERNAL_2943ddb1_4_k_cu_47e9c05c_169944cuda3std6ranges3__45__cpo4swapE,@object
	.size		_ZN40_INTERNAL_2943ddb1_4_k_cu_47e9c05c_169944cuda3std6ranges3__45__cpo4swapE,(.L_8 - _ZN40_INTERNAL_2943ddb1_4_k_cu_47e9c05c_169944cuda3std6ranges3__45__cpo4swapE)
_ZN40_INTERNAL_2943ddb1_4_k_cu_47e9c05c_169944cuda3std6ranges3__45__cpo4swapE:
	.zero		1
.L_8:


//--------------------- .nv.constant0._ZN7cutlass13device_kernelINS_4gemm6kernel13GemmUniversalIN4cute5tupleIJiiiiEEENS1_10collective13CollectiveMmaINS1_34MainloopSm90TmaGmmaWarpSpecializedILi4ENS5_IJNS4_1CILi1EEESB_SB_EEENS1_35KernelTmaWarpSpecializedCooperativeEEENS5_IJNSA_ILi512EEENSA_ILi384EEENSA_ILi32EEEEEENS_6half_tENS5_IJlSB_lEEESJ_SK_NS4_8TiledMMAINS4_8MMA_AtomIJNS4_4SM904GMMA26MMA_64x192x16_F32F16F16_SSILNSO_5MajorE0ELSQ_0ELNSO_7ScaleInE1ELSR_1EEEEEENS4_6LayoutINS5_IJNSA_ILi2EEESB_SB_EEENS5_IJSB_NSA_ILi0EEESX_EEEEENS5_IJNS4_10UnderscoreES10_S10_EEEEENS4_13SM90_TMA_LOADENS4_14ComposedLayoutINS4_7SwizzleILi2ELi4ELi3EEENS4_18smem_ptr_flag_bitsILi16EEENSU_INS5_IJNSA_ILi8EEESH_EEENS5_IJSH_SB_EEEEEEEvNS4_8identityES13_S1D_vS1E_EENS_8epilogue10collective6detail29Sm90TmaWarpSpecializedAdapterINS1H_15DefaultEpilogueISJ_SK_SK_NS1G_6thread17LinearCombinationISJ_Li1EffLNS1L_9ScaleType4KindE0ELNS_15FloatRoundStyleE2ESJ_EENS1_15EpilogueDefaultEEEEEvvEEEEvNT_6ParamsE --------------------------
	.section	.nv.constant0._ZN7cutlass13device_kernelINS_4gemm6kernel13GemmUniversalIN4cute5tupleIJiiiiEEENS1_10collective13CollectiveMmaINS1_34MainloopSm90TmaGmmaWarpSpecializedILi4ENS5_IJNS4_1CILi1EEESB_SB_EEENS1_35KernelTmaWarpSpecializedCooperativeEEENS5_IJNSA_ILi512EEENSA_ILi384EEENSA_ILi32EEEEEENS_6half_tENS5_IJlSB_lEEESJ_SK_NS4_8TiledMMAINS4_8MMA_AtomIJNS4_4SM904GMMA26MMA_64x192x16_F32F16F16_SSILNSO_5MajorE0ELSQ_0ELNSO_7ScaleInE1ELSR_1EEEEEENS4_6LayoutINS5_IJNSA_ILi2EEESB_SB_EEENS5_IJSB_NSA_ILi0EEESX_EEEEENS5_IJNS4_10UnderscoreES10_S10_EEEEENS4_13SM90_TMA_LOADENS4_14ComposedLayoutINS4_7SwizzleILi2ELi4ELi3EEENS4_18smem_ptr_flag_bitsILi16EEENSU_INS5_IJNSA_ILi8EEESH_EEENS5_IJSH_SB_EEEEEEEvNS4_8identityES13_S1D_vS1E_EENS_8epilogue10collective6detail29Sm90TmaWarpSpecializedAdapterINS1H_15DefaultEpilogueISJ_SK_SK_NS1G_6thread17LinearCombinationISJ_Li1EffLNS1L_9ScaleType4KindE0ELNS_15FloatRoundStyleE2ESJ_EENS1_15EpilogueDefaultEEEEEvvEEEEvNT_6ParamsE,"a",@progbits
	.sectionflags	@""
	.align	4
.nv.constant0._ZN7cutlass13device_kernelINS_4gemm6kernel13GemmUniversalIN4cute5tupleIJiiiiEEENS1_10collective13CollectiveMmaINS1_34MainloopSm90TmaGmmaWarpSpecializedILi4ENS5_IJNS4_1CILi1EEESB_SB_EEENS1_35KernelTmaWarpSpecializedCooperativeEEENS5_IJNSA_ILi512EEENSA_ILi384EEENSA_ILi32EEEEEENS_6half_tENS5_IJlSB_lEEESJ_SK_NS4_8TiledMMAINS4_8MMA_AtomIJNS4_4SM904GMMA26MMA_64x192x16_F32F16F16_SSILNSO_5MajorE0ELSQ_0ELNSO_7ScaleInE1ELSR_1EEEEEENS4_6LayoutINS5_IJNSA_ILi2EEESB_SB_EEENS5_IJSB_NSA_ILi0EEESX_EEEEENS5_IJNS4_10UnderscoreES10_S10_EEEEENS4_13SM90_TMA_LOADENS4_14ComposedLayoutINS4_7SwizzleILi2ELi4ELi3EEENS4_18smem_ptr_flag_bitsILi16EEENSU_INS5_IJNSA_ILi8EEESH_EEENS5_IJSH_SB_EEEEEEEvNS4_8identityES13_S1D_vS1E_EENS_8epilogue10collective6detail29Sm90TmaWarpSpecializedAdapterINS1H_15DefaultEpilogueISJ_SK_SK_NS1G_6thread17LinearCombinationISJ_Li1EffLNS1L_9ScaleType4KindE0ELNS_15FloatRoundStyleE2ESJ_EENS1_15EpilogueDefaultEEEEEvvEEEEvNT_6ParamsE:
	.zero		1664


//--------------------- SYMBOLS --------------------------

	.type		.nv.reservedSmem.offset0,@object
	.size		.nv.reservedSmem.offset0,0x4
	.type		__assertfail,@function
